def matmul_kernel(
    a_ptr,
    b_ptr,
    c_ptr,
    M,
    N,
    K,
    stride_am,
    stride_ak,
    stride_bk,
    stride_bn,
    stride_cm,
    stride_cn,
    BLOCK_M: tl.constexpr,
    BLOCK_N: tl.constexpr,
    BLOCK_K: tl.constexpr,
    GROUP_M: tl.constexpr,
):
    pid = tl.program_id(axis=0)
    num_pid_m = tl.cdiv(M, BLOCK_M)
    num_pid_n = tl.cdiv(N, BLOCK_N)
    num_pid_in_group = GROUP_M * num_pid_n
    group_id = pid // num_pid_in_group
    first_pid_m = group_id * GROUP_M
    group_size_m = min(num_pid_m - first_pid_m, GROUP_M)
    pid_m = first_pid_m + ((pid % num_pid_in_group) % group_size_m)
    pid_n = (pid % num_pid_in_group) // group_size_m

    offs_am = (pid_m * BLOCK_M + tl.arange(0, BLOCK_M)) % M
    offs_bn = (pid_n * BLOCK_N + tl.arange(0, BLOCK_N)) % N
    offs_k = tl.arange(0, BLOCK_K)
    a_ptrs = a_ptr + offs_am[:, None] * stride_am + offs_k[None, :] * stride_ak
    b_ptrs = b_ptr + offs_k[:, None] * stride_bk + offs_bn[None, :] * stride_bn

    acc = tl.zeros((BLOCK_M, BLOCK_N), dtype=tl.float32)
    for kk in range(0, tl.cdiv(K, BLOCK_K)):
        a = tl.load(a_ptrs, mask=offs_k[None, :] < K - kk * BLOCK_K, other=0.0)
        b = tl.load(b_ptrs, mask=offs_k[:, None] < K - kk * BLOCK_K, other=0.0)
        acc = tl.dot(a, b, acc)
        a_ptrs += BLOCK_K * stride_ak
        b_ptrs += BLOCK_K * stride_bk

    c = acc.to(c_ptr.dtype.element_ty)
    offs_cm = pid_m * BLOCK_M + tl.arange(0, BLOCK_M)
    offs_cn = pid_n * BLOCK_N + tl.arange(0, BLOCK_N)
    c_ptrs = c_ptr + offs_cm[:, None] * stride_cm + offs_cn[None, :] * stride_cn
    mask = (offs_cm[:, None] < M) & (offs_cn[None, :] < N)
    tl.store(c_ptrs, c, mask=mask)

# config = {"BLOCK_K": 32, "BLOCK_M": 512, "BLOCK_N": 512, "GROUP_M": 8, "arch": "sm_100", "dtype": "fp32", "num_ctas": 1, "num_stages": 3, "num_warps": 2}
# arch = sm_100


// ===== COMPILED SASS (sm_100a) =====

	.target	sm_100a

	.elftype	@"ET_EXEC"


//--------------------- .note.nv.tkinfo           --------------------------
	.section	.note.nv.tkinfo,"",@"SHT_NOTE"
	.sectionflags	@"SHF_NOTE_NV_TKINFO"
	.tkinfo
        /*0018*/ 	.word	0x00000081
        /*0030*/ 	.string	""
        /*0030*/ 	.string	"ptxas-blackwell"
        /*0030*/ 	.string	"Cuda compilation tools, release 12.9, V12.9.86"
        /*0030*/ 	.string	"Build cuda_12.9.r12.9/compiler.36037853_0"
        /*0030*/ 	.string	"-v  -suppress-debug-info  -lineinfo  -arch sm_100a "



//--------------------- .note.nv.cuver            --------------------------
	.section	.note.nv.cuver,"",@"SHT_NOTE"
	.sectionflags	@"SHF_NOTE_NV_CUVER"
        /*0018*/ 	.short	0x0001
        /*001a*/ 	.short	0x0064
        /*001c*/ 	.short	0x0001
        /*001e*/ 	.short	0x0000
        /*0020*/ 	.short	0x0001
        /*0022*/ 	.short	0x0000


//--------------------- .nv.info                  --------------------------
	.section	.nv.info,"",@"SHT_CUDA_INFO"
	.align	4


	//----- nvinfo : EIATTR_REGCOUNT
	.align		4
        /*0000*/ 	.byte	0x04, 0x2f
        /*0002*/ 	.short	(.L_1 - .L_0)
	.align		4
.L_0:
        /*0004*/ 	.word	index@(matmul_kernel)
        /*0008*/ 	.word	0x000000ff


	//----- nvinfo : EIATTR_FRAME_SIZE
	.align		4
.L_1:
        /*000c*/ 	.byte	0x04, 0x11
        /*000e*/ 	.short	(.L_3 - .L_2)
	.align		4
.L_2:
        /*0010*/ 	.word	index@(matmul_kernel)
        /*0014*/ 	.word	0x00007800


	//----- nvinfo : EIATTR_MIN_STACK_SIZE
	.align		4
.L_3:
        /*0018*/ 	.byte	0x04, 0x12
        /*001a*/ 	.short	(.L_5 - .L_4)
	.align		4
.L_4:
        /*001c*/ 	.word	index@(matmul_kernel)
        /*0020*/ 	.word	0x00007800
.L_5:


//--------------------- .nv.info.matmul_kernel    --------------------------
	.section	.nv.info.matmul_kernel,"",@"SHT_CUDA_INFO"
	.sectionflags	@""
	.align	4


	//----- nvinfo : EIATTR_CUDA_API_VERSION
	.align		4
        /*0000*/ 	.byte	0x04, 0x37
        /*0002*/ 	.short	(.L_7 - .L_6)
.L_6:
        /*0004*/ 	.word	0x00000081


	//----- nvinfo : EIATTR_KPARAM_INFO
	.align		4
.L_7:
        /*0008*/ 	.byte	0x04, 0x17
        /*000a*/ 	.short	(.L_9 - .L_8)
.L_8:
        /*000c*/ 	.word	0x00000000
        /*0010*/ 	.short	0x000d
        /*0012*/ 	.short	0x0048
        /*0014*/ 	.byte	0x00, 0xf4, 0x21, 0x00


	//----- nvinfo : EIATTR_KPARAM_INFO
	.align		4
.L_9:
        /*0018*/ 	.byte	0x04, 0x17
        /*001a*/ 	.short	(.L_11 - .L_10)
.L_10:
        /*001c*/ 	.word	0x00000000
        /*0020*/ 	.short	0x000c
        /*0022*/ 	.short	0x0040
        /*0024*/ 	.byte	0x00, 0xf4, 0x21, 0x00


	//----- nvinfo : EIATTR_KPARAM_INFO
	.align		4
.L_11:
        /*0028*/ 	.byte	0x04, 0x17
        /*002a*/ 	.short	(.L_13 - .L_12)
.L_12:
        /*002c*/ 	.word	0x00000000
        /*0030*/ 	.short	0x000b
        /*0032*/ 	.short	0x0038
        /*0034*/ 	.byte	0x00, 0xf0, 0x11, 0x00


	//----- nvinfo : EIATTR_KPARAM_INFO
	.align		4
.L_13:
        /*0038*/ 	.byte	0x04, 0x17
        /*003a*/ 	.short	(.L_15 - .L_14)
.L_14:
        /*003c*/ 	.word	0x00000000
        /*0040*/ 	.short	0x000a
        /*0042*/ 	.short	0x0034
        /*0044*/ 	.byte	0x00, 0xf0, 0x11, 0x00


	//----- nvinfo : EIATTR_KPARAM_INFO
	.align		4
.L_15:
        /*0048*/ 	.byte	0x04, 0x17
        /*004a*/ 	.short	(.L_17 - .L_16)
.L_16:
        /*004c*/ 	.word	0x00000000
        /*0050*/ 	.short	0x0009
        /*0052*/ 	.short	0x0030
        /*0054*/ 	.byte	0x00, 0xf0, 0x11, 0x00


	//----- nvinfo : EIATTR_KPARAM_INFO
	.align		4
.L_17:
        /*0058*/ 	.byte	0x04, 0x17
        /*005a*/ 	.short	(.L_19 - .L_18)
.L_18:
        /*005c*/ 	.word	0x00000000
        /*0060*/ 	.short	0x0008
        /*0062*/ 	.short	0x002c
        /*0064*/ 	.byte	0x00, 0xf0, 0x11, 0x00


	//----- nvinfo : EIATTR_KPARAM_INFO
	.align		4
.L_19:
        /*0068*/ 	.byte	0x04, 0x17
        /*006a*/ 	.short	(.L_21 - .L_20)
.L_20:
        /*006c*/ 	.word	0x00000000
        /*0070*/ 	.short	0x0007
        /*0072*/ 	.short	0x0028
        /*0074*/ 	.byte	0x00, 0xf0, 0x11, 0x00


	//----- nvinfo : EIATTR_KPARAM_INFO
	.align		4
.L_21:
        /*0078*/ 	.byte	0x04, 0x17
        /*007a*/ 	.short	(.L_23 - .L_22)
.L_22:
        /*007c*/ 	.word	0x00000000
        /*0080*/ 	.short	0x0006
        /*0082*/ 	.short	0x0024
        /*0084*/ 	.byte	0x00, 0xf0, 0x11, 0x00


	//----- nvinfo : EIATTR_KPARAM_INFO
	.align		4
.L_23:
        /*0088*/ 	.byte	0x04, 0x17
        /*008a*/ 	.short	(.L_25 - .L_24)
.L_24:
        /*008c*/ 	.word	0x00000000
        /*0090*/ 	.short	0x0005
        /*0092*/ 	.short	0x0020
        /*0094*/ 	.byte	0x00, 0xf0, 0x11, 0x00


	//----- nvinfo : EIATTR_KPARAM_INFO
	.align		4
.L_25:
        /*0098*/ 	.byte	0x04, 0x17
        /*009a*/ 	.short	(.L_27 - .L_26)
.L_26:
        /*009c*/ 	.word	0x00000000
        /*00a0*/ 	.short	0x0004
        /*00a2*/ 	.short	0x001c
        /*00a4*/ 	.byte	0x00, 0xf0, 0x11, 0x00


	//----- nvinfo : EIATTR_KPARAM_INFO
	.align		4
.L_27:
        /*00a8*/ 	.byte	0x04, 0x17
        /*00aa*/ 	.short	(.L_29 - .L_28)
.L_28:
        /*00ac*/ 	.word	0x00000000
        /*00b0*/ 	.short	0x0003
        /*00b2*/ 	.short	0x0018
        /*00b4*/ 	.byte	0x00, 0xf0, 0x11, 0x00


	//----- nvinfo : EIATTR_KPARAM_INFO
	.align		4
.L_29:
        /*00b8*/ 	.byte	0x04, 0x17
        /*00ba*/ 	.short	(.L_31 - .L_30)
.L_30:
        /*00bc*/ 	.word	0x00000000
        /*00c0*/ 	.short	0x0002
        /*00c2*/ 	.short	0x0010
        /*00c4*/ 	.byte	0x00, 0xf4, 0x21, 0x00


	//----- nvinfo : EIATTR_KPARAM_INFO
	.align		4
.L_31:
        /*00c8*/ 	.byte	0x04, 0x17
        /*00ca*/ 	.short	(.L_33 - .L_32)
.L_32:
        /*00cc*/ 	.word	0x00000000
        /*00d0*/ 	.short	0x0001
        /*00d2*/ 	.short	0x0008
        /*00d4*/ 	.byte	0x00, 0xf4, 0x21, 0x00


	//----- nvinfo : EIATTR_KPARAM_INFO
	.align		4
.L_33:
        /*00d8*/ 	.byte	0x04, 0x17
        /*00da*/ 	.short	(.L_35 - .L_34)
.L_34:
        /*00dc*/ 	.word	0x00000000
        /*00e0*/ 	.short	0x0000
        /*00e2*/ 	.short	0x0000
        /*00e4*/ 	.byte	0x00, 0xf4, 0x21, 0x00


	//----- nvinfo : EIATTR_SPARSE_MMA_MASK
	.align		4
.L_35:
        /*00e8*/ 	.byte	0x03, 0x50
        /*00ea*/ 	.short	0x0000


	//----- nvinfo : EIATTR_MAXREG_COUNT
	.align		4
        /*00ec*/ 	.byte	0x03, 0x1b
        /*00ee*/ 	.short	0x00ff


	//----- nvinfo : EIATTR_NUM_BARRIERS
	.align		4
        /*00f0*/ 	.byte	0x02, 0x4c
        /*00f2*/ 	.byte	0x01
	.zero		1


	//----- nvinfo : EIATTR_ANNOTATIONS
	.align		4
        /*00f4*/ 	.byte	0x04, 0x55
        /*00f6*/ 	.short	(.L_37 - .L_36)


	//   ....[0]....
.L_36:
        /*00f8*/ 	.word	0x00000001
        /*00fc*/ 	.byte	0xc0, 0x00, 0x00, 0x00, 0x01, 0x00, 0x00, 0x00, 0x70, 0x0a, 0x00, 0x00, 0x01, 0x00, 0x00, 0x00
        /* <DEDUP_REMOVED lines=2725> */
        /*ab5c*/ 	.byte	0xb0, 0xf8, 0x02, 0x00, 0x01, 0x00, 0x00, 0x00, 0xc0, 0xf8, 0x02, 0x00


	//----- nvinfo : EIATTR_VRC_CTA_INIT_COUNT
	.align		4
.L_37:
        /*ab68*/ 	.byte	0x02, 0x4a
	.zero		1
	.zero		1


	//----- nvinfo : EIATTR_EXIT_INSTR_OFFSETS
	.align		4
        /*ab6c*/ 	.byte	0x04, 0x1c
        /*ab6e*/ 	.short	(.L_39 - .L_38)


	//   ....[0]....
.L_38:
        /*ab70*/ 	.word	0x0017f970


	//   ....[1]....
        /*ab74*/ 	.word	0x0017f990


	//----- nvinfo : EIATTR_REQNTID
	.align		4
.L_39:
        /*ab78*/ 	.byte	0x04, 0x10
        /*ab7a*/ 	.short	(.L_41 - .L_40)
.L_40:
        /*ab7c*/ 	.word	0x00000040
        /*ab80*/ 	.word	0x00000001
        /*ab84*/ 	.word	0x00000001


	//----- nvinfo : EIATTR_CBANK_PARAM_SIZE
	.align		4
.L_41:
        /*ab88*/ 	.byte	0x03, 0x19
        /*ab8a*/ 	.short	0x0050


	//----- nvinfo : EIATTR_PARAM_CBANK
	.align		4
        /*ab8c*/ 	.byte	0x04, 0x0a
        /*ab8e*/ 	.short	(.L_43 - .L_42)
	.align		4
.L_42:
        /*ab90*/ 	.word	index@(.nv.constant0.matmul_kernel)
        /*ab94*/ 	.short	0x0380
        /*ab96*/ 	.short	0x0050


	//----- nvinfo : EIATTR_SW_WAR
	.align		4
.L_43:
        /*ab98*/ 	.byte	0x04, 0x36
        /*ab9a*/ 	.short	(.L_45 - .L_44)
.L_44:
        /*ab9c*/ 	.word	0x00000008
.L_45:


//--------------------- .nv.compat                --------------------------
	.section	.nv.compat,"",@"SHT_CUDA_COMPAT_INFO"
	.align	4
        /*0000*/ 	.byte	0x02, 0x02, 0x01, 0x00, 0x02, 0x05, 0x05, 0x00, 0x02, 0x03, 0x00, 0x00, 0x02, 0x06, 0x01, 0x00


//--------------------- .nv.callgraph             --------------------------
	.section	.nv.callgraph,"",@"SHT_CUDA_CALLGRAPH"
	.align	4
	.sectionentsize	8
	.align		4
        /*0000*/ 	.word	0x00000000
	.align		4
        /*0004*/ 	.word	0xffffffff
	.align		4
        /*0008*/ 	.word	0x00000000
	.align		4
        /*000c*/ 	.word	0xfffffffe
	.align		4
        /*0010*/ 	.word	0x00000000
	.align		4
        /*0014*/ 	.word	0xfffffffd
	.align		4
        /*0018*/ 	.word	0x00000000
	.align		4
        /*001c*/ 	.word	0xfffffffc


//--------------------- .text.matmul_kernel       --------------------------
	.section	.text.matmul_kernel,"ax",@progbits
	.align	128
        .global         matmul_kernel
        .type           matmul_kernel,@function
        .size           matmul_kernel,(.L_x_4 - matmul_kernel)
        .other          matmul_kernel,@"STO_CUDA_ENTRY STV_DEFAULT"
matmul_kernel:
.text.matmul_kernel:
[----:B------:R-:W1:Y:S08]  /*0000*/  LDC R1, c[0x0][0x37c] ;  /* 0x0000df00ff017b82 */ /* 0x000e700000000800 */
[----:B------:R-:W2:Y:S01]  /*0010*/  LDC.64 R2, c[0x0][0x398] ;  /* 0x0000e600ff027b82 */ /* 0x000ea20000000a00 */
[----:B-1----:R-:W-:Y:S01]  /*0020*/  VIADD R1, R1, 0xffff8800 ;  /* 0xffff880001017836 */ /* 0x002fe20000000000 */
[----:B------:R-:W1:Y:S01]  /*0030*/  S2R R5, SR_CTAID.X ;  /* 0x0000000000057919 */ /* 0x000e620000002500 */
[----:B------:R-:W3:Y:S01]  /*0040*/  LDCU UR55, c[0x0][0x3a4] ;  /* 0x00007480ff3777ac */ /* 0x000ee20008000800 */
[----:B------:R-:W4:Y:S01]  /*0050*/  S2R R16, SR_TID.X ;  /* 0x0000000000107919 */ /* 0x000f220000002100 */
[----:B------:R-:W1:Y:S01]  /*0060*/  LDCU.128 UR4, c[0x0][0x380] ;  /* 0x00007000ff0477ac */ /* 0x000e620008000c00 */
[----:B------:R-:W1:Y:S01]  /*0070*/  LDCU UR56, c[0x0][0x3b0] ;  /* 0x00007600ff3877ac */ /* 0x000e620008000800 */
[----:B------:R-:W1:Y:S01]  /*0080*/  LDCU UR57, c[0x0][0x3b0] ;  /* 0x00007600ff3977ac */ /* 0x000e620008000800 */
[----:B------:R-:W1:Y:S01]  /*0090*/  LDCU UR58, c[0x0][0x3b0] ;  /* 0x00007600ff3a77ac */ /* 0x000e620008000800 */
[----:B------:R-:W1:Y:S01]  /*00a0*/  LDCU UR59, c[0x0][0x3b0] ;  /* 0x00007600ff3b77ac */ /* 0x000e620008000800 */
[----:B--2---:R-:W-:Y:S01]  /*00b0*/  IMAD.MOV.U32 R12, RZ, RZ, R3 ;  /* 0x000000ffff0c7224 */ /* 0x004fe200078e0003 */
[----:B------:R2:W-:Y:S01]  /*00c0*/  STL.64 [R1+0x69f0], R2 ;  /* 0x0069f00201007387 */ /* 0x0005e20000100a00 */
[----:B------:R-:W-:Y:S01]  /*00d0*/  IMAD.MOV.U32 R22, RZ, RZ, R2 ;  /* 0x000000ffff167224 */ /* 0x000fe200078e0002 */
[----:B------:R-:W1:Y:S01]  /*00e0*/  LDCU UR60, c[0x0][0x3b0] ;  /* 0x00007600ff3c77ac */ /* 0x000e620008000800 */
[----:B------:R-:W-:-:S03]  /*00f0*/  VIADD R0, R12, 0x1ff ;  /* 0x000001ff0c007836 */ /* 0x000fc60000000000 */
[----:B------:R-:W-:Y:S01]  /*0100*/  IABS R14, R22 ;  /* 0x00000016000e7213 */ /* 0x000fe20000000000 */
[----:B------:R-:W2:Y:S01]  /*0110*/  LDCU UR61, c[0x0][0x3b0] ;  /* 0x00007600ff3d77ac */ /* 0x000ea20008000800 */
[----:B-1----:R-:W-:Y:S01]  /*0120*/  IABS R8, R5 ;  /* 0x0000000500087213 */ /* 0x002fe20000000000 */
[----:B------:R-:W1:Y:S01]  /*0130*/  LDCU UR62, c[0x0][0x3b0] ;  /* 0x00007600ff3e77ac */ /* 0x000e620008000800 */
[----:B--2---:R-:W-:Y:S01]  /*0140*/  SHF.R.S32.HI R3, RZ, 0x1f, R0 ;  /* 0x0000001fff037819 */ /* 0x004fe20000011400 */
[----:B------:R-:W2:Y:S03]  /*0150*/  LDCU UR63, c[0x0][0x3b0] ;  /* 0x00007600ff3f77ac */ /* 0x000ea60008000800 */
[----:B------:R-:W-:Y:S01]  /*0160*/  LEA.HI R3, R3, R0, RZ, 0x9 ;  /* 0x0000000003037211 */ /* 0x000fe200078f48ff */
[----:B------:R-:W1:Y:S03]  /*0170*/  LDCU UR64, c[0x0][0x3b0] ;  /* 0x00007600ff4077ac */ /* 0x000e660008000800 */
[----:B------:R-:W-:Y:S01]  /*0180*/  SHF.R.S32.HI R3, RZ, 0x9, R3 ;  /* 0x00000009ff037819 */ /* 0x000fe20000011403 */
[----:B------:R-:W1:Y:S04]  /*0190*/  LDCU UR65, c[0x0][0x3b0] ;  /* 0x00007600ff4177ac */ /* 0x000e680008000800 */
[----:B------:R-:W-:Y:S01]  /*01a0*/  IMAD.SHL.U32 R4, R3, 0x8, RZ ;  /* 0x0000000803047824 */ /* 0x000fe200078e00ff */
[----:B------:R-:W1:Y:S04]  /*01b0*/  LDCU UR66, c[0x0][0x3b0] ;  /* 0x00007600ff4277ac */ /* 0x000e680008000800 */
[-C--:B------:R-:W-:Y:S01]  /*01c0*/  IABS R7, R4.reuse ;  /* 0x0000000400077213 */ /* 0x080fe20000000000 */
[----:B------:R-:W1:Y:S01]  /*01d0*/  LDCU UR67, c[0x0][0x3b0] ;  /* 0x00007600ff4377ac */ /* 0x000e620008000800 */
[----:B------:R-:W-:-:S02]  /*01e0*/  IABS R10, R4 ;  /* 0x00000004000a7213 */ /* 0x000fc40000000000 */
[----:B------:R-:W1:Y:S01]  /*01f0*/  I2F.RP R0, R7 ;  /* 0x0000000700007306 */ /* 0x000e620000209400 */
[----:B------:R-:W2:Y:S01]  /*0200*/  LDCU UR68, c[0x0][0x3b0] ;  /* 0x00007600ff4477ac */ /* 0x000ea20008000800 */
[----:B------:R-:W2:Y:S01]  /*0210*/  LDCU UR69, c[0x0][0x3b0] ;  /* 0x00007600ff4577ac */ /* 0x000ea20008000800 */
[----:B------:R-:W2:Y:S01]  /*0220*/  LDCU UR70, c[0x0][0x3b0] ;  /* 0x00007600ff4677ac */ /* 0x000ea20008000800 */
[----:B------:R-:W2:Y:S04]  /*0230*/  LDCU UR71, c[0x0][0x3b0] ;  /* 0x00007600ff4777ac */ /* 0x000ea80008000800 */
[----:B-1----:R-:W1:Y:S01]  /*0240*/  MUFU.RCP R0, R0 ;  /* 0x0000000000007308 */ /* 0x002e620000001000 */
[----:B------:R-:W2:Y:S01]  /*0250*/  LDCU UR74, c[0x0][0x3b0] ;  /* 0x00007600ff4a77ac */ /* 0x000ea20008000800 */
[----:B------:R-:W2:Y:S01]  /*0260*/  LDCU UR77, c[0x0][0x3b0] ;  /* 0x00007600ff4d77ac */ /* 0x000ea20008000800 */
[----:B------:R-:W2:Y:S01]  /*0270*/  LDCU UR72, c[0x0][0x3b0] ;  /* 0x00007600ff4877ac */ /* 0x000ea20008000800 */
[----:B------:R-:W2:Y:S01]  /*0280*/  LDCU UR73, c[0x0][0x3b0] ;  /* 0x00007600ff4977ac */ /* 0x000ea20008000800 */
[----:B-1----:R-:W-:Y:S01]  /*0290*/  VIADD R2, R0, 0xffffffe ;  /* 0x0ffffffe00027836 */ /* 0x002fe20000000000 */
[----:B------:R-:W1:Y:S01]  /*02a0*/  LDCU UR53, c[0x0][0x3b0] ;  /* 0x00007600ff3577ac */ /* 0x000e620008000800 */
[----:B------:R-:W-:-:S02]  /*02b0*/  IMAD.MOV R0, RZ, RZ, -R10 ;  /* 0x000000ffff007224 */ /* 0x000fc400078e0a0a */
[----:B------:R2:W1:Y:S01]  /*02c0*/  F2I.FTZ.U32.TRUNC.NTZ R3, R2 ;  /* 0x0000000200037305 */ /* 0x000462000021f000 */
[----:B------:R-:W3:Y:S01]  /*02d0*/  LDCU UR54, c[0x0][0x3b0] ;  /* 0x00007600ff3677ac */ /* 0x000ee20008000800 */
[----:B------:R-:W3:Y:S01]  /*02e0*/  LDCU UR75, c[0x0][0x3b0] ;  /* 0x00007600ff4b77ac */ /* 0x000ee20008000800 */
[----:B--2---:R-:W-:Y:S01]  /*02f0*/  IMAD.MOV.U32 R2, RZ, RZ, RZ ;  /* 0x000000ffff027224 */ /* 0x004fe200078e00ff */
[----:B------:R-:W2:Y:S01]  /*0300*/  LDCU UR52, c[0x0][0x3b0] ;  /* 0x00007600ff3477ac */ /* 0x000ea20008000800 */
[----:B------:R-:W2:Y:S01]  /*0310*/  LDCU UR51, c[0x0][0x3b0] ;  /* 0x00007600ff3377ac */ /* 0x000ea20008000800 */
[----:B-1----:R-:W-:Y:S01]  /*0320*/  IMAD.MOV R6, RZ, RZ, -R3 ;  /* 0x000000ffff067224 */ /* 0x002fe200078e0a03 */
[----:B------:R-:W1:Y:S03]  /*0330*/  LDCU UR50, c[0x0][0x3b0] ;  /* 0x00007600ff3277ac */ /* 0x000e660008000800 */
[----:B------:R-:W-:-:S02]  /*0340*/  IMAD R9, R6, R7, RZ ;  /* 0x0000000706097224 */ /* 0x000fc400078e02ff */
[----:B------:R-:W-:Y:S01]  /*0350*/  IMAD.MOV.U32 R6, RZ, RZ, R8 ;  /* 0x000000ffff067224 */ /* 0x000fe200078e0008 */
[----:B------:R-:W1:Y:S01]  /*0360*/  LDCU UR8, c[0x0][0x3b0] ;  /* 0x00007600ff0877ac */ /* 0x000e620008000800 */
[----:B------:R-:W-:Y:S01]  /*0370*/  IMAD.HI.U32 R3, R3, R9, R2 ;  /* 0x0000000903037227 */ /* 0x000fe200078e0002 */
[----:B------:R-:W1:Y:S05]  /*0380*/  LDCU UR10, c[0x0][0x3b0] ;  /* 0x00007600ff0a77ac */ /* 0x000e6a0008000800 */
[----:B------:R-:W-:Y:S01]  /*0390*/  IMAD.HI.U32 R3, R3, R6, RZ ;  /* 0x0000000603037227 */ /* 0x000fe200078e00ff */
[----:B------:R-:W1:Y:S03]  /*03a0*/  LDCU UR12, c[0x0][0x3b0] ;  /* 0x00007600ff0c77ac */ /* 0x000e660008000800 */
[----:B------:R-:W-:Y:S01]  /*03b0*/  IMAD R0, R3, R0, R6 ;  /* 0x0000000003007224 */ /* 0x000fe200078e0206 */
[----:B------:R-:W1:Y:S04]  /*03c0*/  LDCU UR13, c[0x0][0x3b0] ;  /* 0x00007600ff0d77ac */ /* 0x000e680008000800 */
[----:B------:R-:W-:Y:S01]  /*03d0*/  ISETP.GT.U32.AND P1, PT, R7, R0, PT ;  /* 0x000000000700720c */ /* 0x000fe20003f24070 */
[----:B------:R-:W1:Y:S01]  /*03e0*/  LDCU UR15, c[0x0][0x3b0] ;  /* 0x00007600ff0f77ac */ /* 0x000e620008000800 */
[----:B------:R-:W1:Y:S01]  /*03f0*/  LDCU UR17, c[0x0][0x3b0] ;  /* 0x00007600ff1177ac */ /* 0x000e620008000800 */
[----:B------:R-:W1:Y:S10]  /*0400*/  LDCU UR19, c[0x0][0x3b0] ;  /* 0x00007600ff1377ac */ /* 0x000e740008000800 */
[----:B------:R-:W-:Y:S01]  /*0410*/  @!P1 IMAD.IADD R0, R0, 0x1, -R7 ;  /* 0x0000000100009824 */ /* 0x000fe200078e0a07 */
[----:B------:R-:W1:Y:S01]  /*0420*/  LDCU UR18, c[0x0][0x3b0] ;  /* 0x00007600ff1277ac */ /* 0x000e620008000800 */
[----:B------:R-:W-:Y:S01]  /*0430*/  @!P1 VIADD R3, R3, 0x1 ;  /* 0x0000000103039836 */ /* 0x000fe20000000000 */
[----:B------:R-:W-:-:S02]  /*0440*/  ISETP.NE.AND P1, PT, R4, RZ, PT ;  /* 0x000000ff0400720c */ /* 0x000fc40003f25270 */
[----:B------:R-:W-:Y:S01]  /*0450*/  ISETP.GE.U32.AND P0, PT, R0, R7, PT ;  /* 0x000000070000720c */ /* 0x000fe20003f06070 */
[----:B------:R-:W1:Y:S01]  /*0460*/  LDCU UR20, c[0x0][0x3b0] ;  /* 0x00007600ff1477ac */ /* 0x000e620008000800 */
[-C--:B------:R-:W-:Y:S01]  /*0470*/  LOP3.LUT R0, R5, R4.reuse, RZ, 0x3c, !PT ;  /* 0x0000000405007212 */ /* 0x080fe200078e3cff */
[----:B------:R-:W1:Y:S03]  /*0480*/  LDCU UR14, c[0x0][0x3b0] ;  /* 0x00007600ff0e77ac */ /* 0x000e660008000800 */
[----:B------:R-:W-:Y:S01]  /*0490*/  ISETP.GE.AND P2, PT, R0, RZ, PT ;  /* 0x000000ff0000720c */ /* 0x000fe20003f46270 */
[----:B------:R-:W-:Y:S01]  /*04a0*/  VIADD R0, R22, 0x1ff ;  /* 0x000001ff16007836 */ /* 0x000fe20000000000 */
[----:B------:R-:W1:Y:S05]  /*04b0*/  LDCU UR11, c[0x0][0x3b0] ;  /* 0x00007600ff0b77ac */ /* 0x000e6a0008000800 */
[----:B------:R-:W-:Y:S01]  /*04c0*/  @P0 VIADD R3, R3, 0x1 ;  /* 0x0000000103030836 */ /* 0x000fe20000000000 */
[----:B------:R-:W1:Y:S03]  /*04d0*/  LDCU UR9, c[0x0][0x3b0] ;  /* 0x00007600ff0977ac */ /* 0x000e660008000800 */
[----:B------:R-:W-:Y:S01]  /*04e0*/  IMAD.MOV.U32 R2, RZ, RZ, R3 ;  /* 0x000000ffff027224 */ /* 0x000fe200078e0003 */
[----:B------:R-:W-:Y:S01]  /*04f0*/  SHF.R.S32.HI R3, RZ, 0x1f, R0 ;  /* 0x0000001fff037819 */ /* 0x000fe20000011400 */
[----:B------:R-:W1:Y:S02]  /*0500*/  LDCU UR23, c[0x0][0x3b0] ;  /* 0x00007600ff1777ac */ /* 0x000e640008000800 */
[----:B------:R-:W-:Y:S01]  /*0510*/  @!P2 IMAD.MOV R2, RZ, RZ, -R2 ;  /* 0x000000ffff02a224 */ /* 0x000fe200078e0a02 */
[----:B------:R-:W-:Y:S01]  /*0520*/  @!P1 LOP3.LUT R2, RZ, R4, RZ, 0x33, !PT ;  /* 0x00000004ff029212 */ /* 0x000fe200078e33ff */
[----:B------:R-:W1:Y:S01]  /*0530*/  LDCU UR24, c[0x0][0x3b0] ;  /* 0x00007600ff1877ac */ /* 0x000e620008000800 */
[----:B------:R-:W-:-:S03]  /*0540*/  LEA.HI R3, R3, R0, RZ, 0x9 ;  /* 0x0000000003037211 */ /* 0x000fc600078f48ff */
[----:B------:R-:W-:Y:S01]  /*0550*/  IMAD.SHL.U32 R9, R2, 0x8, RZ ;  /* 0x0000000802097824 */ /* 0x000fe200078e00ff */
[----:B------:R-:W1:Y:S01]  /*0560*/  LDCU UR25, c[0x0][0x3b0] ;  /* 0x00007600ff1977ac */ /* 0x000e620008000800 */
[----:B------:R-:W-:-:S03]  /*0570*/  IMAD.MOV R2, RZ, RZ, -R2 ;  /* 0x000000ffff027224 */ /* 0x000fc600078e0a02 */
[----:B------:R-:W-:Y:S01]  /*0580*/  LEA.HI.SX32 R3, R3, -R9, 0x17 ;  /* 0x8000000903037211 */ /* 0x000fe200078fbaff */
[----:B------:R-:W-:Y:S01]  /*0590*/  IMAD R10, R4, R2, R5 ;  /* 0x00000002040a7224 */ /* 0x000fe200078e0205 */
[----:B------:R-:W1:Y:S01]  /*05a0*/  LDCU UR27, c[0x0][0x3b0] ;  /* 0x00007600ff1b77ac */ /* 0x000e620008000800 */
[----:B------:R-:W-:Y:S01]  /*05b0*/  IMAD.MOV.U32 R2, RZ, RZ, RZ ;  /* 0x000000ffff027224 */ /* 0x000fe200078e00ff */
[----:B------:R-:W-:Y:S01]  /*05c0*/  VIMNMX R11, PT, PT, R3, 0x8, PT ;  /* 0x00000008030b7848 */ /* 0x000fe20003fe0100 */
[----:B------:R-:W1:Y:S03]  /*05d0*/  LDCU UR28, c[0x0][0x3b0] ;  /* 0x00007600ff1c77ac */ /* 0x000e660008000800 */
[-C--:B------:R-:W-:Y:S02]  /*05e0*/  IABS R6, R11.reuse ;  /* 0x0000000b00067213 */ /* 0x080fe40000000000 */
[----:B------:R-:W-:Y:S01]  /*05f0*/  IABS R4, R11 ;  /* 0x0000000b00047213 */ /* 0x000fe20000000000 */
[----:B------:R-:W1:Y:S01]  /*0600*/  LDCU UR29, c[0x0][0x3b0] ;  /* 0x00007600ff1d77ac */ /* 0x000e620008000800 */
[----:B------:R-:W2:Y:S01]  /*0610*/  I2F.RP R0, R6 ;  /* 0x0000000600007306 */ /* 0x000ea20000209400 */
[----:B------:R-:W1:Y:S01]  /*0620*/  LDCU UR30, c[0x0][0x3b0] ;  /* 0x00007600ff1e77ac */ /* 0x000e620008000800 */
[----:B------:R-:W1:Y:S01]  /*0630*/  LDCU UR31, c[0x0][0x3b0] ;  /* 0x00007600ff1f77ac */ /* 0x000e620008000800 */
[----:B------:R-:W1:Y:S05]  /*0640*/  LDCU UR16, c[0x0][0x3b0] ;  /* 0x00007600ff1077ac */ /* 0x000e6a0008000800 */
[----:B--2---:R-:W2:Y:S01]  /*0650*/  MUFU.RCP R0, R0 ;  /* 0x0000000000007308 */ /* 0x004ea20000001000 */
[----:B------:R-:W1:Y:S01]  /*0660*/  LDCU UR76, c[0x0][0x3b0] ;  /* 0x00007600ff4c77ac */ /* 0x000e620008000800 */
[----:B------:R-:W1:Y:S01]  /*0670*/  LDCU UR26, c[0x0][0x3b0] ;  /* 0x00007600ff1a77ac */ /* 0x000e620008000800 */
[----:B------:R-:W1:Y:S01]  /*0680*/  LDCU UR21, c[0x0][0x3b0] ;  /* 0x00007600ff1577ac */ /* 0x000e620008000800 */
[----:B------:R-:W1:Y:S01]  /*0690*/  LDCU UR22, c[0x0][0x3b0] ;  /* 0x00007600ff1677ac */ /* 0x000e620008000800 */
[----:B--2---:R-:W-:Y:S01]  /*06a0*/  VIADD R3, R0, 0xffffffe ;  /* 0x0ffffffe00037836 */ /* 0x004fe20000000000 */
[----:B------:R-:W2:Y:S01]  /*06b0*/  LDCU UR40, c[0x0][0x3b0] ;  /* 0x00007600ff2877ac */ /* 0x000ea20008000800 */
[----:B------:R-:W1:Y:S04]  /*06c0*/  LDCU UR37, c[0x0][0x3b0] ;  /* 0x00007600ff2577ac */ /* 0x000e680008000800 */
[----:B------:R-:W1:Y:S01]  /*06d0*/  F2I.FTZ.U32.TRUNC.NTZ R3, R3 ;  /* 0x0000000300037305 */ /* 0x000e62000021f000 */
[----:B------:R-:W2:Y:S01]  /*06e0*/  LDCU UR35, c[0x0][0x3b0] ;  /* 0x00007600ff2377ac */ /* 0x000ea20008000800 */
[----:B------:R-:W2:Y:S01]  /*06f0*/  LDCU UR34, c[0x0][0x3b0] ;  /* 0x00007600ff2277ac */ /* 0x000ea20008000800 */
[----:B------:R-:W2:Y:S01]  /*0700*/  LDCU UR33, c[0x0][0x3b0] ;  /* 0x00007600ff2177ac */ /* 0x000ea20008000800 */
[----:B-1----:R-:W-:Y:S01]  /*0710*/  IMAD.MOV R7, RZ, RZ, -R3 ;  /* 0x000000ffff077224 */ /* 0x002fe200078e0a03 */
[----:B------:R-:W1:Y:S03]  /*0720*/  LDCU UR32, c[0x0][0x3b0] ;  /* 0x00007600ff2077ac */ /* 0x000e660008000800 */
[----:B------:R-:W-:Y:S01]  /*0730*/  IMAD.MOV.U32 R5, RZ, RZ, R7 ;  /* 0x000000ffff057224 */ /* 0x000fe200078e0007 */
[----:B------:R-:W-:Y:S01]  /*0740*/  IABS R7, R10 ;  /* 0x0000000a00077213 */ /* 0x000fe20000000000 */
[----:B------:R-:W1:Y:S02]  /*0750*/  LDCU UR36, c[0x0][0x3b0] ;  /* 0x00007600ff2477ac */ /* 0x000e640008000800 */
[----:B------:R-:W-:Y:S01]  /*0760*/  IMAD R5, R5, R6, RZ ;  /* 0x0000000605057224 */ /* 0x000fe200078e02ff */
[----:B------:R-:W1:Y:S03]  /*0770*/  LDCU UR38, c[0x0][0x3b0] ;  /* 0x00007600ff2677ac */ /* 0x000e660008000800 */
[----:B------:R-:W-:Y:S01]  /*0780*/  IMAD.HI.U32 R2, R3, R5, R2 ;  /* 0x0000000503027227 */ /* 0x000fe200078e0002 */
[----:B------:R-:W1:Y:S03]  /*0790*/  LDCU UR39, c[0x0][0x3b0] ;  /* 0x00007600ff2777ac */ /* 0x000e660008000800 */
[----:B------:R-:W-:-:S02]  /*07a0*/  IMAD.MOV R3, RZ, RZ, -R4 ;  /* 0x000000ffff037224 */ /* 0x000fc400078e0a04 */
[----:B------:R-:W-:Y:S01]  /*07b0*/  IMAD.HI.U32 R0, R2, R7, RZ ;  /* 0x0000000702007227 */ /* 0x000fe200078e00ff */
[----:B------:R-:W1:Y:S01]  /*07c0*/  I2F.RP R4, R14 ;  /* 0x0000000e00047306 */ /* 0x000e620000209400 */
[----:B------:R-:W-:Y:S01]  /*07d0*/  IABS R2, R12 ;  /* 0x0000000c00027213 */ /* 0x000fe20000000000 */
[----:B------:R-:W2:Y:S01]  /*07e0*/  LDCU UR41, c[0x0][0x3b0] ;  /* 0x00007600ff2977ac */ /* 0x000ea20008000800 */
[----:B------:R-:W-:Y:S01]  /*07f0*/  IMAD R3, R0, R3, R7 ;  /* 0x0000000300037224 */ /* 0x000fe200078e0207 */
[----:B----4-:R-:W-:Y:S01]  /*0800*/  LOP3.LUT R12, R16, 0x3f, RZ, 0xc0, !PT ;  /* 0x0000003f100c7812 */ /* 0x010fe200078ec0ff */
[----:B------:R-:W4:Y:S03]  /*0810*/  LDCU UR43, c[0x0][0x3b0] ;  /* 0x00007600ff2b77ac */ /* 0x000f260008000800 */
[----:B------:R-:W-:Y:S01]  /*0820*/  ISETP.GT.U32.AND P1, PT, R6, R3, PT ;  /* 0x000000030600720c */ /* 0x000fe20003f24070 */
[----:B------:R-:W2:Y:S01]  /*0830*/  I2F.RP R8, R2 ;  /* 0x0000000200087306 */ /* 0x000ea20000209400 */
[----:B------:R-:W3:Y:S01]  /*0840*/  LDCU UR42, c[0x0][0x3b0] ;  /* 0x00007600ff2a77ac */ /* 0x000ee20008000800 */
[----:B------:R-:W3:Y:S06]  /*0850*/  LDCU UR44, c[0x0][0x3b0] ;  /* 0x00007600ff2c77ac */ /* 0x000eec0008000800 */
[----:B-1----:R-:W1:Y:S01]  /*0860*/  MUFU.RCP R4, R4 ;  /* 0x0000000400047308 */ /* 0x002e620000001000 */
[----:B------:R-:W3:Y:S03]  /*0870*/  LDCU UR45, c[0x0][0x3b0] ;  /* 0x00007600ff2d77ac */ /* 0x000ee60008000800 */
[----:B------:R-:W-:Y:S01]  /*0880*/  @!P1 IMAD.IADD R3, R3, 0x1, -R6 ;  /* 0x0000000103039824 */ /* 0x000fe200078e0a06 */
[----:B------:R-:W3:Y:S01]  /*0890*/  LDCU UR46, c[0x0][0x3b0] ;  /* 0x00007600ff2e77ac */ /* 0x000ee20008000800 */
[----:B------:R-:W-:Y:S01]  /*08a0*/  @!P1 VIADD R0, R0, 0x1 ;  /* 0x0000000100009836 */ /* 0x000fe20000000000 */
[----:B------:R-:W-:Y:S01]  /*08b0*/  ISETP.NE.AND P1, PT, R11, RZ, PT ;  /* 0x000000ff0b00720c */ /* 0x000fe20003f25270 */
[----:B--2---:R-:W2:Y:S01]  /*08c0*/  MUFU.RCP R8, R8 ;  /* 0x0000000800087308 */ /* 0x004ea20000001000 */
[----:B------:R-:W-:Y:S01]  /*08d0*/  ISETP.GE.U32.AND P0, PT, R3, R6, PT ;  /* 0x000000060300720c */ /* 0x000fe20003f06070 */
[----:B------:R-:W3:Y:S01]  /*08e0*/  LDCU UR47, c[0x0][0x3b0] ;  /* 0x00007600ff2f77ac */ /* 0x000ee20008000800 */
[----:B------:R-:W-:Y:S01]  /*08f0*/  LOP3.LUT R3, R10, R11, RZ, 0x3c, !PT ;  /* 0x0000000b0a037212 */ /* 0x000fe200078e3cff */
[----:B------:R-:W3:Y:S03]  /*0900*/  LDCU UR48, c[0x0][0x3b0] ;  /* 0x00007600ff3077ac */ /* 0x000ee60008000800 */
[----:B------:R-:W-:Y:S01]  /*0910*/  ISETP.GE.AND P2, PT, R3, RZ, PT ;  /* 0x000000ff0300720c */ /* 0x000fe20003f46270 */
[----:B-1----:R-:W-:Y:S01]  /*0920*/  VIADD R5, R4, 0xffffffe ;  /* 0x0ffffffe04057836 */ /* 0x002fe20000000000 */
[----:B------:R-:W1:Y:S01]  /*0930*/  LDCU UR49, c[0x0][0x3b0] ;  /* 0x00007600ff3177ac */ /* 0x000e620008000800 */
[----:B------:R-:W-:-:S04]  /*0940*/  IMAD.MOV.U32 R4, RZ, RZ, RZ ;  /* 0x000000ffff047224 */ /* 0x000fc800078e00ff */
[----:B------:R-:W-:Y:S01]  /*0950*/  @P0 VIADD R0, R0, 0x1 ;  /* 0x0000000100000836 */ /* 0x000fe20000000000 */
[----:B------:R-:W1:Y:S01]  /*0960*/  F2I.FTZ.U32.TRUNC.NTZ R5, R5 ;  /* 0x0000000500057305 */ /* 0x000e62000021f000 */
[----:B--2---:R-:W-:Y:S02]  /*0970*/  VIADD R6, R8, 0xffffffe ;  /* 0x0ffffffe08067836 */ /* 0x004fe40000000000 */
[----:B------:R-:W-:-:S04]  /*0980*/  IMAD.MOV.U32 R252, RZ, RZ, R0 ;  /* 0x000000fffffc7224 */ /* 0x000fc800078e0000 */
[----:B------:R-:W-:Y:S01]  /*0990*/  @!P2 IMAD.MOV R252, RZ, RZ, -R252 ;  /* 0x000000fffffca224 */ /* 0x000fe200078e0afc */
[----:B------:R-:W-:Y:S01]  /*09a0*/  @!P1 LOP3.LUT R252, RZ, R11, RZ, 0x33, !PT ;  /* 0x0000000bfffc9212 */ /* 0x000fe200078e33ff */
[----:B------:R-:W2:Y:S04]  /*09b0*/  F2I.FTZ.U32.TRUNC.NTZ R7, R6 ;  /* 0x0000000600077305 */ /* 0x000ea8000021f000 */
[----:B------:R-:W-:Y:S02]  /*09c0*/  IMAD.MOV R0, RZ, RZ, -R252 ;  /* 0x000000ffff007224 */ /* 0x000fe400078e0afc */
[----:B-1----:R-:W-:Y:S02]  /*09d0*/  IMAD.MOV R3, RZ, RZ, -R5 ;  /* 0x000000ffff037224 */ /* 0x002fe400078e0a05 */
[----:B------:R-:W-:-:S02]  /*09e0*/  IMAD R0, R11, R0, R10 ;  /* 0x000000000b007224 */ /* 0x000fc400078e020a */
[----:B------:R-:W-:Y:S02]  /*09f0*/  IMAD R3, R3, R14, RZ ;  /* 0x0000000e03037224 */ /* 0x000fe400078e02ff */
[----:B------:R-:W-:Y:S02]  /*0a00*/  IMAD.IADD R0, R9, 0x1, R0 ;  /* 0x0000000109007824 */ /* 0x000fe400078e0200 */
[----:B------:R-:W-:-:S04]  /*0a10*/  IMAD.HI.U32 R4, R5, R3, R4 ;  /* 0x0000000305047227 */ /* 0x000fc800078e0004 */
[----:B------:R-:W-:Y:S02]  /*0a20*/  IMAD R30, R0, 0x200, R12 ;  /* 0x00000200001e7824 */ /* 0x000fe400078e020c */
[----:B--2---:R-:W-:Y:S02]  /*0a30*/  IMAD.MOV R15, RZ, RZ, -R7 ;  /* 0x000000ffff0f7224 */ /* 0x004fe400078e0a07 */
[C---:B------:R-:W-:Y:S01]  /*0a40*/  VIADD R23, R30.reuse, 0x40 ;  /* 0x000000401e177836 */ /* 0x040fe20000000000 */
[----:B------:R-:W-:Y:S01]  /*0a50*/  IABS R5, R30 ;  /* 0x0000001e00057213 */ /* 0x000fe20000000000 */
[C---:B------:R-:W-:Y:S01]  /*0a60*/  VIADD R29, R30.reuse, 0x80 ;  /* 0x000000801e1d7836 */ /* 0x040fe20000000000 */
[----:B------:R-:W-:Y:S01]  /*0a70*/  STL [R1+0x2c10], R30 ;  /* 0x002c101e01007387 */ /* 0x000fe20000100800 */
[----:B------:R-:W-:Y:S01]  /*0a80*/  VIADD R28, R30, 0xc0 ;  /* 0x000000c01e1c7836 */ /* 0x000fe20000000000 */
[----:B------:R-:W-:Y:S01]  /*0a90*/  IABS R9, R23 ;  /* 0x0000001700097213 */ /* 0x000fe20000000000 */
[----:B------:R-:W-:Y:S01]  /*0aa0*/  IMAD.HI.U32 R0, R4, R5, RZ ;  /* 0x0000000504007227 */ /* 0x000fe200078e00ff */
[----:B------:R-:W-:Y:S01]  /*0ab0*/  IABS R11, R29 ;  /* 0x0000001d000b7213 */ /* 0x000fe20000000000 */
[----:B------:R-:W-:Y:S01]  /*0ac0*/  STL [R1+0x2c1c], R23 ;  /* 0x002c1c1701007387 */ /* 0x000fe20000100800 */
[----:B------:R-:W-:Y:S01]  /*0ad0*/  IABS R13, R28 ;  /* 0x0000001c000d7213 */ /* 0x000fe20000000000 */
[----:B------:R-:W-:-:S02]  /*0ae0*/  IMAD.MOV.U32 R6, RZ, RZ, RZ ;  /* 0x000000ffff067224 */ /* 0x000fc400078e00ff */
[----:B------:R-:W-:Y:S01]  /*0af0*/  IMAD R15, R15, R2, RZ ;  /* 0x000000020f0f7224 */ /* 0x000fe200078e02ff */
[----:B------:R-:W-:Y:S01]  /*0b00*/  STL [R1+0x2e50], R29 ;  /* 0x002e501d01007387 */ /* 0x000fe20000100800 */
[----:B------:R-:W-:Y:S02]  /*0b10*/  IMAD.MOV R8, RZ, RZ, -R0 ;  /* 0x000000ffff087224 */ /* 0x000fe400078e0a00 */
[C---:B------:R-:W-:Y:S01]  /*0b20*/  IMAD.HI.U32 R0, R4.reuse, R9, RZ ;  /* 0x0000000904007227 */ /* 0x040fe200078e00ff */
[----:B------:R-:W-:Y:S03]  /*0b30*/  STL [R1+0x2e54], R28 ;  /* 0x002e541c01007387 */ /* 0x000fe60000100800 */
[----:B------:R-:W-:-:S04]  /*0b40*/  IMAD.HI.U32 R3, R4, R11, RZ ;  /* 0x0000000b04037227 */ /* 0x000fc800078e00ff */
[----:B------:R-:W-:-:S04]  /*0b50*/  IMAD.HI.U32 R6, R7, R15, R6 ;  /* 0x0000000f07067227 */ /* 0x000fc800078e0006 */
[----:B------:R-:W-:-:S04]  /*0b60*/  IMAD.HI.U32 R7, R4, R13, RZ ;  /* 0x0000000d04077227 */ /* 0x000fc800078e00ff */
[----:B------:R-:W-:Y:S02]  /*0b70*/  IMAD.MOV R0, RZ, RZ, -R0 ;  /* 0x000000ffff007224 */ /* 0x000fe400078e0a00 */
[C---:B------:R-:W-:Y:S02]  /*0b80*/  VIADD R26, R30.reuse, 0x140 ;  /* 0x000001401e1a7836 */ /* 0x040fe40000000000 */
[----:B------:R-:W-:Y:S02]  /*0b90*/  IMAD.MOV R3, RZ, RZ, -R3 ;  /* 0x000000ffff037224 */ /* 0x000fe400078e0a03 */
[----:B------:R-:W-:Y:S02]  /*0ba0*/  VIADD R27, R30, 0x100 ;  /* 0x000001001e1b7836 */ /* 0x000fe40000000000 */
[----:B------:R-:W-:Y:S02]  /*0bb0*/  IMAD.MOV R10, RZ, RZ, -R7 ;  /* 0x000000ffff0a7224 */ /* 0x000fe400078e0a07 */
[C---:B------:R-:W-:Y:S01]  /*0bc0*/  IMAD R5, R14.reuse, R8, R5 ;  /* 0x000000080e057224 */ /* 0x040fe200078e0205 */
[----:B------:R-:W-:Y:S01]  /*0bd0*/  STL [R1+0x2e58], R27 ;  /* 0x002e581b01007387 */ /* 0x000fe20000100800 */
[C---:B------:R-:W-:Y:S01]  /*0be0*/  IMAD R7, R14.reuse, R0, R9 ;  /* 0x000000000e077224 */ /* 0x040fe200078e0209 */
[----:B------:R-:W-:Y:S01]  /*0bf0*/  IABS R0, R26 ;  /* 0x0000001a00007213 */ /* 0x000fe20000000000 */
[----:B------:R-:W-:Y:S01]  /*0c00*/  IMAD R8, R14, R3, R11 ;  /* 0x000000030e087224 */ /* 0x000fe200078e020b */
[----:B------:R-:W-:Y:S01]  /*0c10*/  IABS R11, R27 ;  /* 0x0000001b000b7213 */ /* 0x000fe20000000000 */
[----:B------:R-:W-:Y:S01]  /*0c20*/  VIADD R24, R30, 0x180 ;  /* 0x000001801e187836 */ /* 0x000fe20000000000 */
[C---:B------:R-:W-:Y:S01]  /*0c30*/  ISETP.GT.U32.AND P0, PT, R14.reuse, R5, PT ;  /* 0x000000050e00720c */ /* 0x040fe20003f04070 */
[C---:B------:R-:W-:Y:S01]  /*0c40*/  IMAD R9, R14.reuse, R10, R13 ;  /* 0x0000000a0e097224 */ /* 0x040fe200078e020d */
[----:B------:R-:W-:Y:S01]  /*0c50*/  ISETP.GT.U32.AND P4, PT, R14, R7, PT ;  /* 0x000000070e00720c */ /* 0x000fe20003f84070 */
[----:B------:R-:W-:Y:S01]  /*0c60*/  VIADD R25, R30, 0x1c0 ;  /* 0x000001c01e197836 */ /* 0x000fe20000000000 */
[----:B------:R-:W-:Y:S01]  /*0c70*/  IABS R17, R24 ;  /* 0x0000001800117213 */ /* 0x000fe20000000000 */
[----:B------:R-:W-:Y:S01]  /*0c80*/  IMAD.MOV.U32 R13, RZ, RZ, R0 ;  /* 0x000000ffff0d7224 */ /* 0x000fe200078e0000 */
[----:B------:R-:W-:Y:S01]  /*0c90*/  ISETP.GT.U32.AND P5, PT, R14, R9, PT ;  /* 0x000000090e00720c */ /* 0x000fe20003fa4070 */
[----:B------:R-:W-:Y:S01]  /*0ca0*/  IMAD.HI.U32 R0, R4, R11, RZ ;  /* 0x0000000b04007227 */ /* 0x000fe200078e00ff */
[----:B------:R-:W-:Y:S01]  /*0cb0*/  IABS R19, R25 ;  /* 0x0000001900137213 */ /* 0x000fe20000000000 */
[----:B------:R-:W-:Y:S01]  /*0cc0*/  STL [R1+0x2e5c], R26 ;  /* 0x002e5c1a01007387 */ /* 0x000fe20000100800 */
[----:B------:R-:W-:Y:S01]  /*0cd0*/  SHF.R.U32.HI R3, RZ, 0x5, R16 ;  /* 0x00000005ff037819 */ /* 0x000fe20000011610 */
[----:B------:R-:W-:Y:S01]  /*0ce0*/  IMAD.MOV R12, RZ, RZ, -R0 ;  /* 0x000000ffff0c7224 */ /* 0x000fe200078e0a00 */
[----:B------:R-:W-:Y:S01]  /*0cf0*/  ISETP.GT.U32.AND P3, PT, R14, R8, PT ;  /* 0x000000080e00720c */ /* 0x000fe20003f64070 */
[C---:B------:R-:W-:Y:S01]  /*0d00*/  IMAD.HI.U32 R0, R4.reuse, R17, RZ ;  /* 0x0000001104007227 */ /* 0x040fe200078e00ff */
[----:B------:R-:W-:Y:S01]  /*0d10*/  SGXT.U32 R3, R3, 0x1 ;  /* 0x000000010303781a */ /* 0x000fe20000000000 */
[----:B------:R-:W-:Y:S02]  /*0d20*/  STL [R1+0x2f44], R24 ;  /* 0x002f441801007387 */ /* 0x000fe40000100800 */
[----:B------:R-:W-:-:S02]  /*0d30*/  IMAD.HI.U32 R10, R4, R13, RZ ;  /* 0x0000000d040a7227 */ /* 0x000fc400078e00ff */
[----:B------:R-:W-:Y:S02]  /*0d40*/  STL [R1+0x2f40], R25 ;  /* 0x002f401901007387 */ /* 0x000fe40000100800 */
[----:B------:R-:W-:-:S04]  /*0d50*/  IMAD.HI.U32 R4, R4, R19, RZ ;  /* 0x0000001304047227 */ /* 0x000fc800078e00ff */
[----:B------:R-:W-:Y:S02]  /*0d60*/  IMAD.MOV R0, RZ, RZ, -R0 ;  /* 0x000000ffff007224 */ /* 0x000fe400078e0a00 */
[----:B------:R-:W-:Y:S02]  /*0d70*/  IMAD.MOV R15, RZ, RZ, -R10 ;  /* 0x000000ffff0f7224 */ /* 0x000fe400078e0a0a */
[C---:B------:R-:W-:Y:S02]  /*0d80*/  IMAD R10, R14.reuse, R12, R11 ;  /* 0x0000000c0e0a7224 */ /* 0x040fe400078e020b */
[----:B------:R-:W-:Y:S02]  /*0d90*/  IMAD.MOV R12, RZ, RZ, -R4 ;  /* 0x000000ffff0c7224 */ /* 0x000fe400078e0a04 */
[C---:B------:R-:W-:Y:S01]  /*0da0*/  IMAD R4, R14.reuse, R0, R17 ;  /* 0x000000000e047224 */ /* 0x040fe200078e0211 */
[C---:B------:R-:W-:Y:S01]  /*0db0*/  ISETP.GT.U32.AND P6, PT, R14.reuse, R10, PT ;  /* 0x0000000a0e00720c */ /* 0x040fe20003fc4070 */
[C---:B------:R-:W-:Y:S01]  /*0dc0*/  IMAD R12, R14.reuse, R12, R19 ;  /* 0x0000000c0e0c7224 */ /* 0x040fe200078e0213 */
[----:B------:R-:W-:Y:S01]  /*0dd0*/  SHF.R.S32.HI R0, RZ, 0x5, R16 ;  /* 0x00000005ff007819 */ /* 0x000fe20000011410 */
[C---:B------:R-:W-:Y:S01]  /*0de0*/  IMAD R11, R14.reuse, R15, R13 ;  /* 0x0000000f0e0b7224 */ /* 0x040fe200078e020d */
[C---:B------:R-:W-:Y:S01]  /*0df0*/  ISETP.GT.U32.AND P1, PT, R14.reuse, R4, PT ;  /* 0x000000040e00720c */ /* 0x040fe20003f24070 */
[--C-:B------:R-:W-:Y:S01]  /*0e00*/  @!P0 IMAD.IADD R5, R5, 0x1, -R14.reuse ;  /* 0x0000000105058824 */ /* 0x100fe200078e0a0e */
[C---:B------:R-:W-:Y:S01]  /*0e10*/  ISETP.GT.U32.AND P2, PT, R14.reuse, R12, PT ;  /* 0x0000000c0e00720c */ /* 0x040fe20003f44070 */
[--C-:B------:R-:W-:Y:S01]  /*0e20*/  @!P4 IMAD.IADD R7, R7, 0x1, -R14.reuse ;  /* 0x000000010707c824 */ /* 0x100fe200078e0a0e */
[----:B------:R-:W-:Y:S01]  /*0e30*/  ISETP.GT.U32.AND P0, PT, R14, R11, PT ;  /* 0x0000000b0e00720c */ /* 0x000fe20003f04070 */
[----:B------:R-:W-:Y:S01]  /*0e40*/  IMAD.SHL.U32 R252, R252, 0x200, RZ ;  /* 0x00000200fcfc7824 */ /* 0x000fe200078e00ff */
[----:B------:R-:W-:Y:S01]  /*0e50*/  ISETP.GT.U32.AND P4, PT, R14, R5, PT ;  /* 0x000000050e00720c */ /* 0x000fe20003f84070 */
[--C-:B------:R-:W-:Y:S01]  /*0e60*/  @!P5 IMAD.IADD R9, R9, 0x1, -R14.reuse ;  /* 0x000000010909d824 */ /* 0x100fe200078e0a0e */
[----:B------:R-:W-:Y:S01]  /*0e70*/  LOP3.LUT R15, R16, 0x1f, RZ, 0xc0, !PT ;  /* 0x0000001f100f7812 */ /* 0x000fe200078ec0ff */
[--C-:B------:R-:W-:Y:S01]  /*0e80*/  @!P6 IMAD.IADD R10, R10, 0x1, -R14.reuse ;  /* 0x000000010a0ae824 */ /* 0x100fe200078e0a0e */
[----:B------:R-:W-:Y:S01]  /*0e90*/  LOP3.LUT R3, R252, R3, RZ, 0xfc, !PT ;  /* 0x00000003fc037212 */ /* 0x000fe200078efcff */
[--C-:B------:R-:W-:Y:S01]  /*0ea0*/  @!P3 IMAD.IADD R8, R8, 0x1, -R14.reuse ;  /* 0x000000010808b824 */ /* 0x100fe200078e0a0e */
[----:B------:R-:W-:Y:S01]  /*0eb0*/  ISETP.GT.U32.AND P3, PT, R14, R7, PT ;  /* 0x000000070e00720c */ /* 0x000fe20003f64070 */
[--C-:B------:R-:W-:Y:S01]  /*0ec0*/  @!P1 IMAD.IADD R4, R4, 0x1, -R14.reuse ;  /* 0x0000000104049824 */ /* 0x100fe200078e0a0e */
[----:B------:R-:W-:Y:S01]  /*0ed0*/  IABS R13, R3 ;  /* 0x00000003000d7213 */ /* 0x000fe20000000000 */
[--C-:B------:R-:W-:Y:S01]  /*0ee0*/  @!P2 IMAD.IADD R12, R12, 0x1, -R14.reuse ;  /* 0x000000010c0ca824 */ /* 0x100fe200078e0a0e */
[----:B------:R-:W-:Y:S01]  /*0ef0*/  LOP3.LUT R20, R3, 0x1fe, RZ, 0xfc, !PT ;  /* 0x000001fe03147812 */ /* 0x000fe200078efcff */
[--C-:B------:R-:W-:Y:S01]  /*0f00*/  @!P0 IMAD.IADD R11, R11, 0x1, -R14.reuse ;  /* 0x000000010b0b8824 */ /* 0x100fe200078e0a0e */
[C---:B------:R-:W-:Y:S01]  /*0f10*/  ISETP.GT.U32.AND P5, PT, R14.reuse, R4, PT ;  /* 0x000000040e00720c */ /* 0x040fe20003fa4070 */
[--C-:B------:R-:W-:Y:S01]  /*0f20*/  @!P4 IMAD.IADD R5, R5, 0x1, -R14.reuse ;  /* 0x000000010505c824 */ /* 0x100fe200078e0a0e */
[C---:B------:R-:W-:Y:S01]  /*0f30*/  ISETP.GT.U32.AND P6, PT, R14.reuse, R12, PT ;  /* 0x0000000c0e00720c */ /* 0x040fe20003fc4070 */
[----:B------:R-:W-:Y:S01]  /*0f40*/  IMAD.MOV.U32 R17, RZ, RZ, R13 ;  /* 0x000000ffff117224 */ /* 0x000fe200078e000d */
[C---:B------:R-:W-:Y:S01]  /*0f50*/  ISETP.GT.U32.AND P4, PT, R14.reuse, R11, PT ;  /* 0x0000000b0e00720c */ /* 0x040fe20003f84070 */
[----:B------:R-:W-:Y:S01]  /*0f60*/  IMAD.SHL.U32 R15, R15, 0x4, RZ ;  /* 0x000000040f0f7824 */ /* 0x000fe200078e00ff */
[----:B------:R-:W-:Y:S01]  /*0f70*/  ISETP.GT.U32.AND P2, PT, R14, R10, PT ;  /* 0x0000000a0e00720c */ /* 0x000fe20003f44070 */
[----:B------:R-:W-:Y:S01]  /*0f80*/  IMAD.HI.U32 R13, R6, R17, RZ ;  /* 0x00000011060d7227 */ /* 0x000fe200078e00ff */
[----:B------:R-:W-:Y:S01]  /*0f90*/  IABS R21, R20 ;  /* 0x0000001400157213 */ /* 0x000fe20000000000 */
[----:B------:R-:W-:Y:S01]  /*0fa0*/  STL [R1+0x6a48], R252 ;  /* 0x006a48fc01007387 */ /* 0x000fe20000100800 */
[C---:B------:R-:W-:Y:S01]  /*0fb0*/  ISETP.GT.U32.AND P0, PT, R14.reuse, R8, PT ;  /* 0x000000080e00720c */ /* 0x040fe20003f04070 */
[----:B------:R-:W-:Y:S01]  /*0fc0*/  IMAD.MOV R16, RZ, RZ, -R13 ;  /* 0x000000ffff107224 */ /* 0x000fe200078e0a0d */
[----:B------:R-:W-:Y:S01]  /*0fd0*/  ISETP.GT.U32.AND P1, PT, R14, R9, PT ;  /* 0x000000090e00720c */ /* 0x000fe20003f24070 */
[--C-:B------:R-:W-:Y:S01]  /*0fe0*/  @!P5 IMAD.IADD R4, R4, 0x1, -R14.reuse ;  /* 0x000000010404d824 */ /* 0x100fe200078e0a0e */
[----:B------:R-:W-:Y:S01]  /*0ff0*/  ISETP.GE.AND P5, PT, R27, RZ, PT ;  /* 0x000000ff1b00720c */ /* 0x000fe20003fa6270 */
[----:B------:R-:W-:Y:S01]  /*1000*/  @!P6 IMAD.IADD R12, R12, 0x1, -R14 ;  /* 0x000000010c0ce824 */ /* 0x000fe200078e0a0e */
[----:B------:R-:W-:Y:S01]  /*1010*/  ISETP.GE.AND P6, PT, R28, RZ, PT ;  /* 0x000000ff1c00720c */ /* 0x000fe20003fc6270 */
[----:B------:R-:W-:Y:S01]  /*1020*/  IMAD.HI.U32 R13, R6, R21, RZ ;  /* 0x00000015060d7227 */ /* 0x000fe200078e00ff */
[----:B------:R-:W-:-:S02]  /*1030*/  SGXT R0, R0, 0x1 ;  /* 0x000000010000781a */ /* 0x000fc40000000200 */
[----:B------:R-:W-:Y:S01]  /*1040*/  LOP3.LUT R68, R3, 0x13c, RZ, 0xfc, !PT ;  /* 0x0000013c03447812 */ /* 0x000fe200078efcff */
[----:B------:R-:W-:Y:S01]  /*1050*/  @!P4 IMAD.IADD R11, R11, 0x1, -R14 ;  /* 0x000000010b0bc824 */ /* 0x000fe200078e0a0e */
[----:B------:R-:W-:Y:S01]  /*1060*/  ISETP.GE.AND P4, PT, R23, RZ, PT ;  /* 0x000000ff1700720c */ /* 0x000fe20003f86270 */
[----:B------:R-:W-:Y:S01]  /*1070*/  IMAD.MOV R18, RZ, RZ, -R13 ;  /* 0x000000ffff127224 */ /* 0x000fe200078e0a0d */
[----:B------:R-:W-:Y:S01]  /*1080*/  LOP3.LUT R0, R15, 0x90, R0, 0x78, !PT ;  /* 0x000000900f007812 */ /* 0x000fe200078e7800 */
[----:B------:R-:W-:Y:S01]  /*1090*/  IMAD R13, R2, R16, R17 ;  /* 0x00000010020d7224 */ /* 0x000fe200078e0211 */
[----:B------:R-:W-:Y:S01]  /*10a0*/  LOP3.LUT R69, R3, 0x13e, RZ, 0xfc, !PT ;  /* 0x0000013e03457812 */ /* 0x000fe200078efcff */
[--C-:B------:R-:W-:Y:S01]  /*10b0*/  @!P2 IMAD.IADD R10, R10, 0x1, -R14.reuse ;  /* 0x000000010a0aa824 */ /* 0x100fe200078e0a0e */
[----:B------:R-:W-:Y:S01]  /*10c0*/  ISETP.GE.AND P2, PT, R30, RZ, PT ;  /* 0x000000ff1e00720c */ /* 0x000fe20003f46270 */
[--C-:B------:R-:W-:Y:S01]  /*10d0*/  @!P0 IMAD.IADD R8, R8, 0x1, -R14.reuse ;  /* 0x0000000108088824 */ /* 0x100fe200078e0a0e */
[----:B------:R-:W-:Y:S01]  /*10e0*/  ISETP.GE.AND P0, PT, R29, RZ, PT ;  /* 0x000000ff1d00720c */ /* 0x000fe20003f06270 */
[C---:B------:R-:W-:Y:S01]  /*10f0*/  IMAD R21, R2.reuse, R18, R21 ;  /* 0x0000001202157224 */ /* 0x040fe200078e0215 */
[----:B------:R1:W-:Y:S01]  /*1100*/  STL [R1+0x60b8], R0 ;  /* 0x0060b80001007387 */ /* 0x0003e20000100800 */
[----:B------:R-:W-:Y:S01]  /*1110*/  @!P1 IMAD.IADD R9, R9, 0x1, -R14 ;  /* 0x0000000109099824 */ /* 0x000fe200078e0a0e */
[----:B------:R-:W-:Y:S01]  /*1120*/  LOP3.LUT R18, R3, 0x4, RZ, 0xfc, !PT ;  /* 0x0000000403127812 */ /* 0x000fe200078efcff */
[----:B------:R-:W-:Y:S01]  /*1130*/  @!P5 IMAD.MOV R10, RZ, RZ, -R10 ;  /* 0x000000ffff0ad224 */ /* 0x000fe200078e0a0a */
[----:B------:R-:W-:Y:S01]  /*1140*/  ISETP.GT.U32.AND P5, PT, R2, R13, PT ;  /* 0x0000000d0200720c */ /* 0x000fe20003fa4070 */
[----:B------:R-:W-:Y:S01]  /*1150*/  @!P3 IMAD.IADD R7, R7, 0x1, -R14 ;  /* 0x000000010707b824 */ /* 0x000fe200078e0a0e */
[----:B------:R-:W-:Y:S01]  /*1160*/  ISETP.GE.AND P3, PT, R20, RZ, PT ;  /* 0x000000ff1400720c */ /* 0x000fe20003f66270 */
[----:B------:R-:W-:Y:S01]  /*1170*/  @!P6 IMAD.MOV R9, RZ, RZ, -R9 ;  /* 0x000000ffff09e224 */ /* 0x000fe200078e0a09 */
[----:B------:R-:W-:Y:S01]  /*1180*/  ISETP.GT.U32.AND P6, PT, R2, R21, PT ;  /* 0x000000150200720c */ /* 0x000fe20003fc4070 */
[----:B------:R-:W-:Y:S01]  /*1190*/  @!P4 IMAD.MOV R7, RZ, RZ, -R7 ;  /* 0x000000ffff07c224 */ /* 0x000fe200078e0a07 */
[----:B-1----:R-:W-:Y:S01]  /*11a0*/  LOP3.LUT R0, R3, 0x2, RZ, 0xfc, !PT ;  /* 0x0000000203007812 */ /* 0x002fe200078efcff */
[----:B------:R-:W-:Y:S01]  /*11b0*/  @!P2 IMAD.MOV R5, RZ, RZ, -R5 ;  /* 0x000000ffff05a224 */ /* 0x000fe200078e0a05 */
[----:B------:R-:W-:Y:S01]  /*11c0*/  ISETP.GE.AND P4, PT, R25, RZ, PT ;  /* 0x000000ff1900720c */ /* 0x000fe20003f86270 */
[----:B------:R-:W-:Y:S01]  /*11d0*/  @!P0 IMAD.MOV R8, RZ, RZ, -R8 ;  /* 0x000000ffff088224 */ /* 0x000fe200078e0a08 */
[----:B------:R-:W-:-:S02]  /*11e0*/  LOP3.LUT R20, R3, 0x6, RZ, 0xfc, !PT ;  /* 0x0000000603147812 */ /* 0x000fc400078efcff */
[----:B------:R-:W-:Y:S01]  /*11f0*/  IABS R17, R0 ;  /* 0x0000000000117213 */ /* 0x000fe20000000000 */
[--C-:B------:R-:W-:Y:S01]  /*1200*/  @!P5 IMAD.IADD R13, R13, 0x1, -R2.reuse ;  /* 0x000000010d0dd824 */ /* 0x100fe200078e0a02 */
[----:B------:R-:W-:Y:S02]  /*1210*/  IABS R19, R18 ;  /* 0x0000001200137213 */ /* 0x000fe40000000000 */
[----:B------:R-:W-:Y:S01]  /*1220*/  IABS R23, R20 ;  /* 0x0000001400177213 */ /* 0x000fe20000000000 */
[----:B------:R-:W-:Y:S01]  /*1230*/  @!P6 IMAD.IADD R21, R21, 0x1, -R2 ;  /* 0x000000011515e824 */ /* 0x000fe200078e0a02 */
[----:B------:R-:W-:Y:S01]  /*1240*/  ISETP.GE.AND P2, PT, R26, RZ, PT ;  /* 0x000000ff1a00720c */ /* 0x000fe20003f46270 */
[----:B------:R-:W-:Y:S01]  /*1250*/  IMAD.HI.U32 R14, R6, R19, RZ ;  /* 0x00000013060e7227 */ /* 0x000fe200078e00ff */
[----:B------:R-:W-:Y:S02]  /*1260*/  ISETP.GE.AND P0, PT, R24, RZ, PT ;  /* 0x000000ff1800720c */ /* 0x000fe40003f06270 */
[----:B------:R-:W-:Y:S01]  /*1270*/  ISETP.GE.AND P1, PT, R0, RZ, PT ;  /* 0x000000ff0000720c */ /* 0x000fe20003f26270 */
[----:B------:R-:W-:Y:S01]  /*1280*/  IMAD.HI.U32 R0, R6, R17, RZ ;  /* 0x0000001106007227 */ /* 0x000fe200078e00ff */
[----:B------:R-:W-:-:S02]  /*1290*/  ISETP.GT.U32.AND P5, PT, R2, R13, PT ;  /* 0x0000000d0200720c */ /* 0x000fc40003fa4070 */
[----:B------:R-:W-:Y:S01]  /*12a0*/  ISETP.NE.AND P6, PT, R22, RZ, PT ;  /* 0x000000ff1600720c */ /* 0x000fe20003fc5270 */
[----:B------:R-:W-:Y:S01]  /*12b0*/  IMAD.HI.U32 R15, R6, R23, RZ ;  /* 0x00000017060f7227 */ /* 0x000fe200078e00ff */
[----:B------:R-:W-:Y:S02]  /*12c0*/  IABS R239, R69 ;  /* 0x0000004500ef7213 */ /* 0x000fe40000000000 */
[C---:B------:R-:W-:Y:S01]  /*12d0*/  LOP3.LUT R230, R3.reuse, 0x142, RZ, 0xfc, !PT ;  /* 0x0000014203e67812 */ /* 0x040fe200078efcff */
[----:B------:R-:W-:Y:S01]  /*12e0*/  IMAD.MOV R0, RZ, RZ, -R0 ;  /* 0x000000ffff007224 */ /* 0x000fe200078e0a00 */
[----:B------:R-:W-:Y:S01]  /*12f0*/  LOP3.LUT R229, R3, 0x144, RZ, 0xfc, !PT ;  /* 0x0000014403e57812 */ /* 0x000fe200078efcff */
[----:B------:R-:W-:Y:S01]  /*1300*/  @!P4 IMAD.MOV R12, RZ, RZ, -R12 ;  /* 0x000000ffff0cc224 */ /* 0x000fe200078e0a0c */
[C---:B------:R-:W-:Y:S01]  /*1310*/  ISETP.GT.U32.AND P4, PT, R2.reuse, R21, PT ;  /* 0x000000150200720c */ /* 0x040fe20003f84070 */
[----:B------:R-:W-:Y:S01]  /*1320*/  IMAD.MOV R14, RZ, RZ, -R14 ;  /* 0x000000ffff0e7224 */ /* 0x000fe200078e0a0e */
[----:B------:R-:W-:Y:S01]  /*1330*/  IABS R241, R230 ;  /* 0x000000e600f17213 */ /* 0x000fe20000000000 */
[----:B------:R-:W-:Y:S01]  /*1340*/  IMAD.MOV R16, RZ, RZ, -R15 ;  /* 0x000000ffff107224 */ /* 0x000fe200078e0a0f */
[----:B------:R-:W-:Y:S01]  /*1350*/  IABS R243, R229 ;  /* 0x000000e500f37213 */ /* 0x000fe20000000000 */
[----:B------:R-:W-:Y:S01]  /*1360*/  IMAD R15, R2, R0, R17 ;  /* 0x00000000020f7224 */ /* 0x000fe200078e0211 */
[----:B------:R-:W-:Y:S01]  /*1370*/  LOP3.LUT R0, RZ, R22, RZ, 0x33, !PT ;  /* 0x00000016ff007212 */ /* 0x000fe200078e33ff */
[----:B------:R-:W-:Y:S01]  /*1380*/  @!P2 IMAD.MOV R11, RZ, RZ, -R11 ;  /* 0x000000ffff0ba224 */ /* 0x000fe200078e0a0b */
[----:B------:R-:W-:Y:S01]  /*1390*/  ISETP.GE.AND P2, PT, R18, RZ, PT ;  /* 0x000000ff1200720c */ /* 0x000fe20003f46270 */
[----:B------:R-:W-:Y:S01]  /*13a0*/  IMAD R17, R2, R14, R19 ;  /* 0x0000000e02117224 */ /* 0x000fe200078e0213 */
[----:B------:R-:W-:Y:S01]  /*13b0*/  SEL R217, R0, R5, !P6 ;  /* 0x0000000500d97207 */ /* 0x000fe20007000000 */
[----:B------:R-:W-:Y:S01]  /*13c0*/  @!P0 IMAD.MOV R4, RZ, RZ, -R4 ;  /* 0x000000ffff048224 */ /* 0x000fe200078e0a04 */
[C---:B------:R-:W-:Y:S01]  /*13d0*/  ISETP.GT.U32.AND P0, PT, R2.reuse, R15, PT ;  /* 0x0000000f0200720c */ /* 0x040fe20003f04070 */
[----:B------:R-:W-:Y:S01]  /*13e0*/  IMAD R19, R2, R16, R23 ;  /* 0x0000001002137224 */ /* 0x000fe200078e0217 */
[C---:B------:R-:W-:Y:S01]  /*13f0*/  SEL R218, R0.reuse, R7, !P6 ;  /* 0x0000000700da7207 */ /* 0x040fe20007000000 */
[--C-:B------:R-:W-:Y:S01]  /*1400*/  @!P5 IMAD.IADD R13, R13, 0x1, -R2.reuse ;  /* 0x000000010d0dd824 */ /* 0x100fe200078e0a02 */
[C---:B------:R-:W-:Y:S01]  /*1410*/  SEL R219, R0.reuse, R8, !P6 ;  /* 0x0000000800db7207 */ /* 0x040fe20007000000 */
[----:B------:R-:W-:Y:S01]  /*1420*/  @!P4 IMAD.IADD R21, R21, 0x1, -R2 ;  /* 0x000000011515c824 */ /* 0x000fe200078e0a02 */
[C---:B------:R-:W-:Y:S01]  /*1430*/  SEL R220, R0.reuse, R9, !P6 ;  /* 0x0000000900dc7207 */ /* 0x040fe20007000000 */
[----:B------:R-:W-:Y:S01]  /*1440*/  IMAD.MOV.U32 R14, RZ, RZ, R13 ;  /* 0x000000ffff0e7224 */ /* 0x000fe200078e000d */
[----:B------:R-:W-:-:S02]  /*1450*/  SEL R221, R0, R10, !P6 ;  /* 0x0000000a00dd7207 */ /* 0x000fc40007000000 */
[C---:B------:R-:W-:Y:S02]  /*1460*/  SEL R222, R0.reuse, R11, !P6 ;  /* 0x0000000b00de7207 */ /* 0x040fe40007000000 */
[C---:B------:R-:W-:Y:S01]  /*1470*/  SEL R223, R0.reuse, R4, !P6 ;  /* 0x0000000400df7207 */ /* 0x040fe20007000000 */
[----:B------:R-:W-:Y:S01]  /*1480*/  @!P0 IMAD.IADD R15, R15, 0x1, -R2 ;  /* 0x000000010f0f8824 */ /* 0x000fe200078e0a02 */
[----:B------:R-:W-:Y:S02]  /*1490*/  SEL R225, R0, R12, !P6 ;  /* 0x0000000c00e17207 */ /* 0x000fe40007000000 */
[C---:B------:R-:W-:Y:S02]  /*14a0*/  ISETP.GT.U32.AND P6, PT, R2.reuse, R17, PT ;  /* 0x000000110200720c */ /* 0x040fe40003fc4070 */
[----:B------:R-:W-:Y:S02]  /*14b0*/  ISETP.GT.U32.AND P5, PT, R2, R19, PT ;  /* 0x000000130200720c */ /* 0x000fe40003fa4070 */
[----:B------:R-:W-:-:S02]  /*14c0*/  ISETP.GE.AND P4, PT, R3, RZ, PT ;  /* 0x000000ff0300720c */ /* 0x000fc40003f86270 */
[C---:B------:R-:W-:Y:S02]  /*14d0*/  LOP3.LUT R8, R3.reuse, 0x8, RZ, 0xfc, !PT ;  /* 0x0000000803087812 */ /* 0x040fe400078efcff */
[----:B------:R-:W-:Y:S02]  /*14e0*/  LOP3.LUT R10, R3, 0xa, RZ, 0xfc, !PT ;  /* 0x0000000a030a7812 */ /* 0x000fe400078efcff */
[----:B------:R-:W-:Y:S02]  /*14f0*/  IABS R5, R8 ;  /* 0x0000000800057213 */ /* 0x000fe40000000000 */
[----:B------:R-:W-:Y:S01]  /*1500*/  IABS R7, R10 ;  /* 0x0000000a00077213 */ /* 0x000fe20000000000 */
[--C-:B------:R-:W-:Y:S01]  /*1510*/  @!P6 IMAD.IADD R17, R17, 0x1, -R2.reuse ;  /* 0x000000011111e824 */ /* 0x100fe200078e0a02 */
[----:B------:R-:W-:Y:S01]  /*1520*/  ISETP.GT.U32.AND P6, PT, R2, R15, PT ;  /* 0x0000000f0200720c */ /* 0x000fe20003fc4070 */
[----:B------:R-:W-:Y:S01]  /*1530*/  @!P5 IMAD.IADD R19, R19, 0x1, -R2 ;  /* 0x000000011313d824 */ /* 0x000fe200078e0a02 */
[----:B------:R-:W-:Y:S01]  /*1540*/  LOP3.LUT R12, R3, 0xc, RZ, 0xfc, !PT ;  /* 0x0000000c030c7812 */ /* 0x000fe200078efcff */
[----:B------:R-:W-:Y:S01]  /*1550*/  IMAD.HI.U32 R0, R6, R5, RZ ;  /* 0x0000000506007227 */ /* 0x000fe200078e00ff */
[----:B------:R-:W-:-:S02]  /*1560*/  ISETP.GT.U32.AND P5, PT, R2, R17, PT ;  /* 0x000000110200720c */ /* 0x000fc40003fa4070 */
[----:B------:R-:W-:Y:S01]  /*1570*/  IABS R9, R12 ;  /* 0x0000000c00097213 */ /* 0x000fe20000000000 */
[----:B------:R-:W-:Y:S01]  /*1580*/  @!P4 IMAD.MOV R14, RZ, RZ, -R14 ;  /* 0x000000ffff0ec224 */ /* 0x000fe200078e0a0e */
[----:B------:R-:W-:Y:S01]  /*1590*/  ISETP.GT.U32.AND P4, PT, R2, R19, PT ;  /* 0x000000130200720c */ /* 0x000fe20003f84070 */
[----:B------:R-:W-:Y:S01]  /*15a0*/  IMAD.MOV R4, RZ, RZ, -R0 ;  /* 0x000000ffff047224 */ /* 0x000fe200078e0a00 */
[C---:B------:R-:W-:Y:S01]  /*15b0*/  LOP3.LUT R16, R3.reuse, 0x10, RZ, 0xfc, !PT ;  /* 0x0000001003107812 */ /* 0x040fe200078efcff */
[----:B------:R-:W-:Y:S01]  /*15c0*/  IMAD.HI.U32 R0, R6, R7, RZ ;  /* 0x0000000706007227 */ /* 0x000fe200078e00ff */
[----:B------:R1:W-:Y:S01]  /*15d0*/  STL [R1+0x1c], R14 ;  /* 0x00001c0e01007387 */ /* 0x0003e20000100800 */
[----:B------:R-:W-:Y:S02]  /*15e0*/  ISETP.GE.AND P0, PT, R20, RZ, PT ;  /* 0x000000ff1400720c */ /* 0x000fe40003f06270 */
[C---:B------:R-:W-:Y:S01]  /*15f0*/  IMAD R5, R2.reuse, R4, R5 ;  /* 0x0000000402057224 */ /* 0x040fe200078e0205 */
[----:B------:R-:W-:Y:S01]  /*1600*/  IABS R251, R16 ;  /* 0x0000001000fb7213 */ /* 0x000fe20000000000 */
[----:B------:R-:W-:Y:S01]  /*1610*/  IMAD.MOV R0, RZ, RZ, -R0 ;  /* 0x000000ffff007224 */ /* 0x000fe200078e0a00 */
[----:B------:R-:W-:Y:S01]  /*1620*/  LOP3.LUT R20, R3, 0x28, RZ, 0xfc, !PT ;  /* 0x0000002803147812 */ /* 0x000fe200078efcff */
[--C-:B------:R-:W-:Y:S01]  /*1630*/  @!P6 IMAD.IADD R15, R15, 0x1, -R2.reuse ;  /* 0x000000010f0fe824 */ /* 0x100fe200078e0a02 */
[C---:B------:R-:W-:Y:S01]  /*1640*/  ISETP.GT.U32.AND P6, PT, R2.reuse, R5, PT ;  /* 0x000000050200720c */ /* 0x040fe20003fc4070 */
[----:B------:R-:W-:Y:S01]  /*1650*/  IMAD R7, R2, R0, R7 ;  /* 0x0000000002077224 */ /* 0x000fe200078e0207 */
[----:B-1----:R-:W-:Y:S01]  /*1660*/  LOP3.LUT R14, R3, 0xe, RZ, 0xfc, !PT ;  /* 0x0000000e030e7812 */ /* 0x002fe200078efcff */
[----:B------:R-:W-:Y:S01]  /*1670*/  @!P4 IMAD.IADD R19, R19, 0x1, -R2 ;  /* 0x000000011313c824 */ /* 0x000fe200078e0a02 */
[----:B------:R-:W-:Y:S01]  /*1680*/  LOP3.LUT R224, R3, 0x140, RZ, 0xfc, !PT ;  /* 0x0000014003e07812 */ /* 0x000fe200078efcff */
[----:B------:R-:W-:Y:S01]  /*1690*/  IMAD.HI.U32 R0, R6, R9, RZ ;  /* 0x0000000906007227 */ /* 0x000fe200078e00ff */
[----:B------:R-:W-:-:S02]  /*16a0*/  ISETP.GT.U32.AND P4, PT, R2, R7, PT ;  /* 0x000000070200720c */ /* 0x000fc40003f84070 */
[----:B------:R-:W-:Y:S01]  /*16b0*/  IABS R11, R14 ;  /* 0x0000000e000b7213 */ /* 0x000fe20000000000 */
[----:B------:R-:W-:Y:S01]  /*16c0*/  IMAD.MOV R0, RZ, RZ, -R0 ;  /* 0x000000ffff007224 */ /* 0x000fe200078e0a00 */
[C---:B------:R-:W-:Y:S01]  /*16d0*/  LOP3.LUT R228, R3.reuse, 0x146, RZ, 0xfc, !PT ;  /* 0x0000014603e47812 */ /* 0x040fe200078efcff */
[----:B------:R-:W-:Y:S01]  /*16e0*/  IMAD.MOV.U32 R18, RZ, RZ, R15 ;  /* 0x000000ffff127224 */ /* 0x000fe200078e000f */
[----:B------:R-:W-:Y:S01]  /*16f0*/  LOP3.LUT R227, R3, 0x148, RZ, 0xfc, !PT ;  /* 0x0000014803e37812 */ /* 0x000fe200078efcff */
[--C-:B------:R-:W-:Y:S01]  /*1700*/  @!P6 IMAD.IADD R5, R5, 0x1, -R2.reuse ;  /* 0x000000010505e824 */ /* 0x100fe200078e0a02 */
[----:B------:R-:W-:Y:S01]  /*1710*/  ISETP.GE.AND P6, PT, R10, RZ, PT ;  /* 0x000000ff0a00720c */ /* 0x000fe20003fc6270 */
[C---:B------:R-:W-:Y:S01]  /*1720*/  IMAD R9, R2.reuse, R0, R9 ;  /* 0x0000000002097224 */ /* 0x040fe200078e0209 */
[C---:B------:R-:W-:Y:S01]  /*1730*/  LOP3.LUT R10, R3.reuse, 0x12, RZ, 0xfc, !PT ;  /* 0x00000012030a7812 */ /* 0x040fe200078efcff */
[----:B------:R-:W-:Y:S01]  /*1740*/  IMAD.MOV.U32 R0, RZ, RZ, R21 ;  /* 0x000000ffff007224 */ /* 0x000fe200078e0015 */
[----:B------:R-:W-:Y:S01]  /*1750*/  LOP3.LUT R226, R3, 0x14a, RZ, 0xfc, !PT ;  /* 0x0000014a03e27812 */ /* 0x000fe200078efcff */
[----:B------:R-:W-:Y:S01]  /*1760*/  @!P4 IMAD.IADD R7, R7, 0x1, -R2 ;  /* 0x000000010707c824 */ /* 0x000fe200078e0a02 */
[----:B------:R-:W-:Y:S01]  /*1770*/  ISETP.GT.U32.AND P4, PT, R2, R5, PT ;  /* 0x000000050200720c */ /* 0x000fe20003f84070 */
[----:B------:R-:W-:Y:S01]  /*1780*/  IMAD.HI.U32 R4, R6, R11, RZ ;  /* 0x0000000b06047227 */ /* 0x000fe200078e00ff */
[----:B------:R-:W-:-:S02]  /*1790*/  IABS R13, R10 ;  /* 0x0000000a000d7213 */ /* 0x000fc40000000000 */
[C---:B------:R-:W-:Y:S01]  /*17a0*/  LOP3.LUT R242, R3.reuse, 0x14c, RZ, 0xfc, !PT ;  /* 0x0000014c03f27812 */ /* 0x040fe200078efcff */
[----:B------:R-:W-:Y:S01]  /*17b0*/  @!P3 IMAD.MOV R0, RZ, RZ, -R0 ;  /* 0x000000ffff00b224 */ /* 0x000fe200078e0a00 */
[----:B------:R-:W-:Y:S01]  /*17c0*/  ISETP.GT.U32.AND P3, PT, R2, R7, PT ;  /* 0x000000070200720c */ /* 0x000fe20003f64070 */
[----:B------:R-:W-:Y:S01]  /*17d0*/  IMAD.MOV R4, RZ, RZ, -R4 ;  /* 0x000000ffff047224 */ /* 0x000fe200078e0a04 */
[----:B------:R-:W-:Y:S01]  /*17e0*/  LOP3.LUT R84, R3, 0x1dc, RZ, 0xfc, !PT ;  /* 0x000001dc03547812 */ /* 0x000fe200078efcff */
[----:B------:R-:W-:Y:S01]  /*17f0*/  @!P5 IMAD.IADD R17, R17, 0x1, -R2 ;  /* 0x000000011111d824 */ /* 0x000fe200078e0a02 */
[----:B------:R-:W-:Y:S01]  /*1800*/  ISETP.GE.AND P5, PT, R8, RZ, PT ;  /* 0x000000ff0800720c */ /* 0x000fe20003fa6270 */
[----:B------:R-:W-:Y:S01]  /*1810*/  IMAD R11, R2, R4, R11 ;  /* 0x00000004020b7224 */ /* 0x000fe200078e020b */
[C---:B------:R-:W-:Y:S01]  /*1820*/  LOP3.LUT R83, R3.reuse, 0x1de, RZ, 0xfc, !PT ;  /* 0x000001de03537812 */ /* 0x040fe200078efcff */
[----:B------:R-:W-:Y:S01]  /*1830*/  IMAD.HI.U32 R4, R6, R251, RZ ;  /* 0x000000fb06047227 */ /* 0x000fe200078e00ff */
[----:B------:R-:W-:-:S02]  /*1840*/  LOP3.LUT R82, R3, 0x1e0, RZ, 0xfc, !PT ;  /* 0x000001e003527812 */ /* 0x000fc400078efcff */
[C---:B------:R-:W-:Y:S01]  /*1850*/  LOP3.LUT R90, R3.reuse, 0x1e2, RZ, 0xfc, !PT ;  /* 0x000001e2035a7812 */ /* 0x040fe200078efcff */
[----:B------:R-:W-:Y:S01]  /*1860*/  @!P1 IMAD.MOV R18, RZ, RZ, -R18 ;  /* 0x000000ffff129224 */ /* 0x000fe200078e0a12 */
[----:B------:R-:W-:Y:S01]  /*1870*/  ISETP.GT.U32.AND P1, PT, R2, R9, PT ;  /* 0x000000090200720c */ /* 0x000fe20003f24070 */
[----:B------:R-:W-:Y:S01]  /*1880*/  IMAD.MOV.U32 R15, RZ, RZ, R19 ;  /* 0x000000ffff0f7224 */ /* 0x000fe200078e0013 */
[----:B------:R-:W-:Y:S01]  /*1890*/  LOP3.LUT R89, R3, 0x1e4, RZ, 0xfc, !PT ;  /* 0x000001e403597812 */ /* 0x000fe200078efcff */
[----:B------:R-:W-:Y:S01]  /*18a0*/  @!P2 IMAD.MOV R17, RZ, RZ, -R17 ;  /* 0x000000ffff11a224 */ /* 0x000fe200078e0a11 */
[----:B------:R-:W-:Y:S01]  /*18b0*/  STL [R1+0x18], R18 ;  /* 0x0000181201007387 */ /* 0x000fe20000100800 */
[----:B------:R-:W-:Y:S01]  /*18c0*/  IMAD.HI.U32 R8, R6, R13, RZ ;  /* 0x0000000d06087227 */ /* 0x000fe200078e00ff */
[----:B------:R-:W-:Y:S02]  /*18d0*/  ISETP.GT.U32.AND P2, PT, R2, R11, PT ;  /* 0x0000000b0200720c */ /* 0x000fe40003f44070 */
[----:B------:R1:W-:Y:S01]  /*18e0*/  STL [R1+0x14], R17 ;  /* 0x0000141101007387 */ /* 0x0003e20000100800 */
[----:B------:R-:W-:Y:S01]  /*18f0*/  @!P4 IMAD.IADD R5, R5, 0x1, -R2 ;  /* 0x000000010505c824 */ /* 0x000fe200078e0a02 */
[----:B------:R-:W-:Y:S01]  /*1900*/  ISETP.GE.AND P4, PT, R14, RZ, PT ;  /* 0x000000ff0e00720c */ /* 0x000fe20003f86270 */
[----:B------:R-:W-:Y:S01]  /*1910*/  IMAD.MOV R4, RZ, RZ, -R4 ;  /* 0x000000ffff047224 */ /* 0x000fe200078e0a04 */
[C---:B------:R-:W-:Y:S01]  /*1920*/  LOP3.LUT R14, R3.reuse, 0x1e, RZ, 0xfc, !PT ;  /* 0x0000001e030e7812 */ /* 0x040fe200078efcff */
[----:B------:R-:W-:Y:S01]  /*1930*/  @!P0 IMAD.MOV R15, RZ, RZ, -R15 ;  /* 0x000000ffff0f8224 */ /* 0x000fe200078e0a0f */
[----:B------:R-:W-:Y:S01]  /*1940*/  ISETP.GE.AND P0, PT, R12, RZ, PT ;  /* 0x000000ff0c00720c */ /* 0x000fe20003f06270 */
[----:B------:R-:W-:Y:S01]  /*1950*/  IMAD.MOV R8, RZ, RZ, -R8 ;  /* 0x000000ffff087224 */ /* 0x000fe200078e0a08 */
[----:B------:R-:W-:Y:S01]  /*1960*/  LOP3.LUT R12, R3, 0x16, RZ, 0xfc, !PT ;  /* 0x00000016030c7812 */ /* 0x000fe200078efcff */
[--C-:B------:R-:W-:Y:S01]  /*1970*/  @!P3 IMAD.IADD R7, R7, 0x1, -R2.reuse ;  /* 0x000000010707b824 */ /* 0x100fe200078e0a02 */
[----:B------:R2:W-:Y:S01]  /*1980*/  STL [R1+0x10], R15 ;  /* 0x0000100f01007387 */ /* 0x0005e20000100800 */
[----:B------:R-:W-:Y:S01]  /*1990*/  IMAD R251, R2, R4, R251 ;  /* 0x0000000402fb7224 */ /* 0x000fe200078e02fb */
[----:B------:R-:W-:Y:S01]  /*19a0*/  ISETP.GE.AND P3, PT, R16, RZ, PT ;  /* 0x000000ff1000720c */ /* 0x000fe20003f66270 */
[----:B-1----:R-:W-:Y:S01]  /*19b0*/  IMAD.MOV.U32 R17, RZ, RZ, R5 ;  /* 0x000000ffff117224 */ /* 0x002fe200078e0005 */
[C---:B------:R-:W-:Y:S01]  /*19c0*/  LOP3.LUT R16, R3.reuse, 0x20, RZ, 0xfc, !PT ;  /* 0x0000002003107812 */ /* 0x040fe200078efcff */
[C---:B------:R-:W-:Y:S01]  /*19d0*/  IMAD R250, R2.reuse, R8, R13 ;  /* 0x0000000802fa7224 */ /* 0x040fe200078e020d */
[----:B------:R-:W-:Y:S01]  /*19e0*/  LOP3.LUT R8, R3, 0x14, RZ, 0xfc, !PT ;  /* 0x0000001403087812 */ /* 0x000fe200078efcff */
[----:B------:R-:W-:Y:S01]  /*19f0*/  @!P5 IMAD.MOV R17, RZ, RZ, -R17 ;  /* 0x000000ffff11d224 */ /* 0x000fe200078e0a11 */
[C---:B------:R-:W-:Y:S01]  /*1a00*/  ISETP.GT.U32.AND P5, PT, R2.reuse, R251, PT ;  /* 0x000000fb0200720c */ /* 0x040fe20003fa4070 */
[--C-:B------:R-:W-:Y:S01]  /*1a10*/  @!P1 IMAD.IADD R9, R9, 0x1, -R2.reuse ;  /* 0x0000000109099824 */ /* 0x100fe200078e0a02 */
[----:B------:R-:W-:Y:S01]  /*1a20*/  IABS R249, R8 ;  /* 0x0000000800f97213 */ /* 0x000fe20000000000 */
[----:B--2---:R-:W-:Y:S01]  /*1a30*/  IMAD.MOV.U32 R15, RZ, RZ, R7 ;  /* 0x000000ffff0f7224 */ /* 0x004fe200078e0007 */
[----:B------:R-:W-:Y:S01]  /*1a40*/  IABS R7, R12 ;  /* 0x0000000c00077213 */ /* 0x000fe20000000000 */
[--C-:B------:R-:W-:Y:S01]  /*1a50*/  @!P2 IMAD.IADD R11, R11, 0x1, -R2.reuse ;  /* 0x000000010b0ba824 */ /* 0x100fe200078e0a02 */
[C---:B------:R-:W-:Y:S01]  /*1a60*/  ISETP.GT.U32.AND P1, PT, R2.reuse, R9, PT ;  /* 0x000000090200720c */ /* 0x040fe20003f24070 */
[----:B------:R-:W-:Y:S01]  /*1a70*/  @!P6 IMAD.MOV R15, RZ, RZ, -R15 ;  /* 0x000000ffff0fe224 */ /* 0x000fe200078e0a0f */
[----:B------:R-:W-:Y:S01]  /*1a80*/  ISETP.GT.U32.AND P6, PT, R2, R250, PT ;  /* 0x000000fa0200720c */ /* 0x000fe20003fc4070 */
[----:B------:R-:W-:Y:S01]  /*1a90*/  IMAD.HI.U32 R4, R6, R249, RZ ;  /* 0x000000f906047227 */ /* 0x000fe200078e00ff */
[----:B------:R-:W-:Y:S01]  /*1aa0*/  ISETP.GT.U32.AND P2, PT, R2, R11, PT ;  /* 0x0000000b0200720c */ /* 0x000fe20003f44070 */
[----:B------:R-:W-:Y:S01]  /*1ab0*/  STL [R1+0xc], R17 ;  /* 0x00000c1101007387 */ /* 0x000fe20000100800 */
[----:B------:R-:W-:Y:S01]  /*1ac0*/  LOP3.LUT R18, R3, 0x26, RZ, 0xfc, !PT ;  /* 0x0000002603127812 */ /* 0x000fe200078efcff */
[----:B------:R-:W-:Y:S01]  /*1ad0*/  @!P5 IMAD.IADD R251, R251, 0x1, -R2 ;  /* 0x00000001fbfbd824 */ /* 0x000fe200078e0a02 */
[C---:B------:R-:W-:Y:S01]  /*1ae0*/  LOP3.LUT R88, R3.reuse, 0x1e6, RZ, 0xfc, !PT ;  /* 0x000001e603587812 */ /* 0x040fe200078efcff */
[----:B------:R-:W-:Y:S01]  /*1af0*/  IMAD.HI.U32 R5, R6, R7, RZ ;  /* 0x0000000706057227 */ /* 0x000fe200078e00ff */
[----:B------:R1:W-:Y:S01]  /*1b00*/  STL [R1+0x8], R15 ;  /* 0x0000080f01007387 */ /* 0x0003e20000100800 */
[----:B------:R-:W-:-:S02]  /*1b10*/  LOP3.LUT R87, R3, 0x1e8, RZ, 0xfc, !PT ;  /* 0x000001e803577812 */ /* 0x000fc400078efcff */
[----:B------:R-:W-:Y:S01]  /*1b20*/  ISETP.GT.U32.AND P5, PT, R2, R251, PT ;  /* 0x000000fb0200720c */ /* 0x000fe20003fa4070 */
[----:B------:R-:W-:Y:S01]  /*1b30*/  IMAD.MOV R4, RZ, RZ, -R4 ;  /* 0x000000ffff047224 */ /* 0x000fe200078e0a04 */
[C---:B------:R-:W-:Y:S01]  /*1b40*/  LOP3.LUT R94, R3.reuse, 0x1ea, RZ, 0xfc, !PT ;  /* 0x000001ea035e7812 */ /* 0x040fe200078efcff */
[--C-:B------:R-:W-:Y:S01]  /*1b50*/  @!P6 IMAD.IADD R250, R250, 0x1, -R2.reuse ;  /* 0x00000001fafae824 */ /* 0x100fe200078e0a02 */
[C---:B------:R-:W-:Y:S01]  /*1b60*/  LOP3.LUT R93, R3.reuse, 0x1ec, RZ, 0xfc, !PT ;  /* 0x000001ec035d7812 */ /* 0x040fe200078efcff */
[----:B------:R-:W-:Y:S01]  /*1b70*/  IMAD.MOV R5, RZ, RZ, -R5 ;  /* 0x000000ffff057224 */ /* 0x000fe200078e0a05 */
[----:B------:R-:W-:Y:S01]  /*1b80*/  LOP3.LUT R92, R3, 0x1ee, RZ, 0xfc, !PT ;  /* 0x000001ee035c7812 */ /* 0x000fe200078efcff */
[C---:B------:R-:W-:Y:S01]  /*1b90*/  IMAD R249, R2.reuse, R4, R249 ;  /* 0x0000000402f97224 */ /* 0x040fe200078e02f9 */
[----:B------:R-:W-:Y:S01]  /*1ba0*/  ISETP.GT.U32.AND P6, PT, R2, R250, PT ;  /* 0x000000fa0200720c */ /* 0x000fe20003fc4070 */
[--C-:B------:R-:W-:Y:S01]  /*1bb0*/  @!P1 IMAD.IADD R9, R9, 0x1, -R2.reuse ;  /* 0x0000000109099824 */ /* 0x100fe200078e0a02 */
[----:B------:R-:W-:Y:S01]  /*1bc0*/  ISETP.GE.AND P1, PT, R10, RZ, PT ;  /* 0x000000ff0a00720c */ /* 0x000fe20003f26270 */
[C---:B------:R-:W-:Y:S01]  /*1bd0*/  IMAD R248, R2.reuse, R5, R7 ;  /* 0x0000000502f87224 */ /* 0x040fe200078e0207 */
[----:B------:R-:W-:Y:S01]  /*1be0*/  LOP3.LUT R10, R3, 0x18, RZ, 0xfc, !PT ;  /* 0x00000018030a7812 */ /* 0x000fe200078efcff */
[--C-:B------:R-:W-:Y:S01]  /*1bf0*/  @!P5 IMAD.IADD R251, R251, 0x1, -R2.reuse ;  /* 0x00000001fbfbd824 */ /* 0x100fe200078e0a02 */
[----:B------:R-:W-:Y:S01]  /*1c00*/  ISETP.GT.U32.AND P5, PT, R2, R249, PT ;  /* 0x000000f90200720c */ /* 0x000fe20003fa4070 */
[----:B------:R-:W-:Y:S01]  /*1c10*/  IMAD.MOV.U32 R13, RZ, RZ, R9 ;  /* 0x000000ffff0d7224 */ /* 0x000fe200078e0009 */
[----:B------:R-:W-:Y:S01]  /*1c20*/  IABS R247, R10 ;  /* 0x0000000a00f77213 */ /* 0x000fe20000000000 */
[--C-:B------:R-:W-:Y:S01]  /*1c30*/  @!P2 IMAD.IADD R11, R11, 0x1, -R2.reuse ;  /* 0x000000010b0ba824 */ /* 0x100fe200078e0a02 */
[----:B------:R-:W-:Y:S01]  /*1c40*/  ISETP.GE.AND P2, PT, R8, RZ, PT ;  /* 0x000000ff0800720c */ /* 0x000fe20003f46270 */
[----:B------:R-:W-:Y:S01]  /*1c50*/  @!P0 IMAD.MOV R13, RZ, RZ, -R13 ;  /* 0x000000ffff0d8224 */ /* 0x000fe200078e0a0d */
[----:B------:R-:W-:Y:S01]  /*1c60*/  ISETP.GE.AND P0, PT, R12, RZ, PT ;  /* 0x000000ff0c00720c */ /* 0x000fe20003f06270 */
[--C-:B------:R-:W-:Y:S01]  /*1c70*/  @!P6 IMAD.IADD R250, R250, 0x1, -R2.reuse ;  /* 0x00000001fafae824 */ /* 0x100fe200078e0a02 */
[----:B------:R-:W-:Y:S01]  /*1c80*/  ISETP.GT.U32.AND P6, PT, R2, R248, PT ;  /* 0x000000f80200720c */ /* 0x000fe20003fc4070 */
[----:B------:R-:W-:Y:S01]  /*1c90*/  IMAD.HI.U32 R4, R6, R247, RZ ;  /* 0x000000f706047227 */ /* 0x000fe200078e00ff */
[----:B------:R-:W-:Y:S01]  /*1ca0*/  LOP3.LUT R12, R3, 0x1a, RZ, 0xfc, !PT ;  /* 0x0000001a030c7812 */ /* 0x000fe200078efcff */
[----:B------:R2:W-:Y:S01]  /*1cb0*/  STL [R1+0x4], R13 ;  /* 0x0000040d01007387 */ /* 0x0005e20000100800 */
[----:B------:R-:W-:Y:S01]  /*1cc0*/  IABS R8, R14 ;  /* 0x0000000e00087213 */ /* 0x000fe20000000000 */
[----:B------:R-:W-:Y:S01]  /*1cd0*/  @!P5 IMAD.IADD R249, R249, 0x1, -R2 ;  /* 0x00000001f9f9d824 */ /* 0x000fe200078e0a02 */
[----:B------:R-:W-:Y:S01]  /*1ce0*/  IABS R7, R12 ;  /* 0x0000000c00077213 */ /* 0x000fe20000000000 */
[----:B------:R-:W-:Y:S01]  /*1cf0*/  IMAD.MOV R4, RZ, RZ, -R4 ;  /* 0x000000ffff047224 */ /* 0x000fe200078e0a04 */
[----:B-1----:R-:W-:Y:S01]  /*1d00*/  IABS R15, R20 ;  /* 0x00000014000f7213 */ /* 0x002fe20000000000 */
[----:B------:R-:W-:Y:S01]  /*1d10*/  IMAD.MOV.U32 R9, RZ, RZ, R11 ;  /* 0x000000ffff097224 */ /* 0x000fe200078e000b */
[C---:B------:R-:W-:Y:S01]  /*1d20*/  LOP3.LUT R91, R3.reuse, 0x1f0, RZ, 0xfc, !PT ;  /* 0x000001f0035b7812 */ /* 0x040fe200078efcff */
[----:B------:R-:W-:Y:S01]  /*1d30*/  IMAD R247, R2, R4, R247 ;  /* 0x0000000402f77224 */ /* 0x000fe200078e02f7 */
[C---:B------:R-:W-:Y:S01]  /*1d40*/  LOP3.LUT R231, R3.reuse, 0x1f2, RZ, 0xfc, !PT ;  /* 0x000001f203e77812 */ /* 0x040fe200078efcff */
[----:B------:R-:W-:Y:S01]  /*1d50*/  @!P6 IMAD.IADD R248, R248, 0x1, -R2 ;  /* 0x00000001f8f8e824 */ /* 0x000fe200078e0a02 */
[----:B--2---:R-:W-:Y:S01]  /*1d60*/  LOP3.LUT R13, R3, 0x1c, RZ, 0xfc, !PT ;  /* 0x0000001c030d7812 */ /* 0x004fe200078efcff */
[----:B------:R-:W-:Y:S01]  /*1d70*/  IMAD.HI.U32 R4, R6, R7, RZ ;  /* 0x0000000706047227 */ /* 0x000fe200078e00ff */
[----:B------:R-:W-:-:S02]  /*1d80*/  ISETP.GT.U32.AND P6, PT, R2, R249, PT ;  /* 0x000000f90200720c */ /* 0x000fc40003fc4070 */
[----:B------:R-:W-:Y:S01]  /*1d90*/  IABS R245, R13 ;  /* 0x0000000d00f57213 */ /* 0x000fe20000000000 */
[----:B------:R-:W-:Y:S01]  /*1da0*/  IMAD.MOV R4, RZ, RZ, -R4 ;  /* 0x000000ffff047224 */ /* 0x000fe200078e0a04 */
[----:B------:R-:W-:Y:S01]  /*1db0*/  ISETP.GT.U32.AND P5, PT, R2, R247, PT ;  /* 0x000000f70200720c */ /* 0x000fe20003fa4070 */
[----:B------:R-:W-:Y:S01]  /*1dc0*/  @!P4 IMAD.MOV R9, RZ, RZ, -R9 ;  /* 0x000000ffff09c224 */ /* 0x000fe200078e0a09 */
[----:B------:R-:W-:Y:S01]  /*1dd0*/  ISETP.GE.AND P4, PT, R10, RZ, PT ;  /* 0x000000ff0a00720c */ /* 0x000fe20003f86270 */
[----:B------:R-:W-:Y:S01]  /*1de0*/  IMAD.HI.U32 R5, R6, R245, RZ ;  /* 0x000000f506057227 */ /* 0x000fe200078e00ff */
[C---:B------:R-:W-:Y:S02]  /*1df0*/  LOP3.LUT R216, R3.reuse, 0x1f4, RZ, 0xfc, !PT ;  /* 0x000001f403d87812 */ /* 0x040fe400078efcff */
[----:B------:R1:W-:Y:S01]  /*1e00*/  STL [R1], R9 ;  /* 0x0000000901007387 */ /* 0x0003e20000100800 */
[C---:B------:R-:W-:Y:S01]  /*1e10*/  IMAD R246, R2.reuse, R4, R7 ;  /* 0x0000000402f67224 */ /* 0x040fe200078e0207 */
[C---:B------:R-:W-:Y:S01]  /*1e20*/  LOP3.LUT R96, R3.reuse, 0x1f6, RZ, 0xfc, !PT ;  /* 0x000001f603607812 */ /* 0x040fe200078efcff */
[----:B------:R-:W-:Y:S01]  /*1e30*/  IMAD.MOV.U32 R7, RZ, RZ, R8 ;  /* 0x000000ffff077224 */ /* 0x000fe200078e0008 */
[C---:B------:R-:W-:Y:S01]  /*1e40*/  LOP3.LUT R95, R3.reuse, 0x1f8, RZ, 0xfc, !PT ;  /* 0x000001f8035f7812 */ /* 0x040fe200078efcff */
[----:B------:R-:W-:Y:S01]  /*1e50*/  IMAD.MOV R5, RZ, RZ, -R5 ;  /* 0x000000ffff057224 */ /* 0x000fe200078e0a05 */
[----:B------:R-:W-:Y:S01]  /*1e60*/  LOP3.LUT R252, R3, 0x1fc, RZ, 0xfc, !PT ;  /* 0x000001fc03fc7812 */ /* 0x000fe200078efcff */
[----:B------:R-:W-:Y:S01]  /*1e70*/  @!P6 IMAD.IADD R249, R249, 0x1, -R2 ;  /* 0x00000001f9f9e824 */ /* 0x000fe200078e0a02 */
[----:B------:R-:W-:Y:S01]  /*1e80*/  ISETP.GT.U32.AND P6, PT, R2, R246, PT ;  /* 0x000000f60200720c */ /* 0x000fe20003fc4070 */
[----:B------:R-:W-:Y:S01]  /*1e90*/  IMAD.HI.U32 R4, R6, R7, RZ ;  /* 0x0000000706047227 */ /* 0x000fe200078e00ff */
[----:B-1----:R-:W-:-:S03]  /*1ea0*/  IABS R9, R16 ;  /* 0x0000001000097213 */ /* 0x002fc60000000000 */
[----:B------:R-:W-:Y:S02]  /*1eb0*/  IMAD R245, R2, R5, R245 ;  /* 0x0000000502f57224 */ /* 0x000fe400078e02f5 */
[----:B------:R-:W-:-:S04]  /*1ec0*/  IMAD.HI.U32 R5, R6, R9, RZ ;  /* 0x0000000906057227 */ /* 0x000fc800078e00ff */
[----:B------:R-:W-:Y:S02]  /*1ed0*/  IMAD.MOV R4, RZ, RZ, -R4 ;  /* 0x000000ffff047224 */ /* 0x000fe400078e0a04 */
[----:B------:R-:W-:Y:S02]  /*1ee0*/  IMAD.MOV R8, RZ, RZ, -R5 ;  /* 0x000000ffff087224 */ /* 0x000fe400078e0a05 */
[----:B------:R-:W-:Y:S01]  /*1ef0*/  @!P3 IMAD.MOV R251, RZ, RZ, -R251 ;  /* 0x000000fffffbb224 */ /* 0x000fe200078e0afb */
[C---:B------:R-:W-:Y:S01]  /*1f00*/  ISETP.GT.U32.AND P3, PT, R2.reuse, R248, PT ;  /* 0x000000f80200720c */ /* 0x040fe20003f64070 */
[----:B------:R-:W-:Y:S02]  /*1f10*/  IMAD R5, R2, R4, R7 ;  /* 0x0000000402057224 */ /* 0x000fe400078e0207 */
[----:B------:R-:W-:Y:S01]  /*1f20*/  @!P6 IMAD.IADD R246, R246, 0x1, -R2 ;  /* 0x00000001f6f6e824 */ /* 0x000fe200078e0a02 */
[----:B------:R1:W-:Y:S01]  /*1f30*/  STL [R1+0x6bb8], R251 ;  /* 0x006bb8fb01007387 */ /* 0x0003e20000100800 */
[----:B------:R-:W-:Y:S01]  /*1f40*/  @!P1 IMAD.MOV R250, RZ, RZ, -R250 ;  /* 0x000000fffffa9224 */ /* 0x000fe200078e0afa */
[----:B------:R-:W-:Y:S01]  /*1f50*/  ISETP.GT.U32.AND P6, PT, R2, R5, PT ;  /* 0x000000050200720c */ /* 0x000fe20003fc4070 */
[--C-:B------:R-:W-:Y:S01]  /*1f60*/  @!P5 IMAD.IADD R247, R247, 0x1, -R2.reuse ;  /* 0x00000001f7f7d824 */ /* 0x100fe200078e0a02 */
[----:B------:R-:W-:Y:S01]  /*1f70*/  ISETP.GE.AND P1, PT, R12, RZ, PT ;  /* 0x000000ff0c00720c */ /* 0x000fe20003f26270 */
[C---:B------:R-:W-:Y:S01]  /*1f80*/  IMAD R7, R2.reuse, R8, R9 ;  /* 0x0000000802077224 */ /* 0x040fe200078e0209 */
[----:B------:R-:W-:Y:S01]  /*1f90*/  LOP3.LUT R12, R3, 0x22, RZ, 0xfc, !PT ;  /* 0x00000022030c7812 */ /* 0x000fe200078efcff */
[----:B------:R-:W-:Y:S01]  /*1fa0*/  @!P2 IMAD.MOV R249, RZ, RZ, -R249 ;  /* 0x000000fffff9a224 */ /* 0x000fe200078e0af9 */
[----:B------:R-:W-:Y:S01]  /*1fb0*/  ISETP.GT.U32.AND P5, PT, R2, R247, PT ;  /* 0x000000f70200720c */ /* 0x000fe20003fa4070 */
[----:B------:R-:W-:Y:S01]  /*1fc0*/  @!P3 IMAD.IADD R248, R248, 0x1, -R2 ;  /* 0x00000001f8f8b824 */ /* 0x000fe200078e0a02 */
[----:B------:R-:W-:Y:S01]  /*1fd0*/  IABS R9, R12 ;  /* 0x0000000c00097213 */ /* 0x000fe20000000000 */
[----:B------:R-:W-:Y:S01]  /*1fe0*/  IMAD.HI.U32 R10, R6, R15, RZ ;  /* 0x0000000f060a7227 */ /* 0x000fe200078e00ff */
[----:B------:R-:W-:-:S02]  /*1ff0*/  ISETP.GT.U32.AND P2, PT, R2, R245, PT ;  /* 0x000000f50200720c */ /* 0x000fc40003f44070 */
[----:B------:R-:W-:Y:S01]  /*2000*/  ISETP.GE.AND P3, PT, R13, RZ, PT ;  /* 0x000000ff0d00720c */ /* 0x000fe20003f66270 */
[----:B------:R-:W-:Y:S01]  /*2010*/  @!P0 IMAD.MOV R248, RZ, RZ, -R248 ;  /* 0x000000fffff88224 */ /* 0x000fe200078e0af8 */
[----:B------:R-:W-:Y:S01]  /*2020*/  ISETP.GT.U32.AND P0, PT, R2, R246, PT ;  /* 0x000000f60200720c */ /* 0x000fe20003f04070 */
[----:B------:R-:W-:Y:S01]  /*2030*/  @!P6 IMAD.IADD R5, R5, 0x1, -R2 ;  /* 0x000000010505e824 */ /* 0x000fe200078e0a02 */
[----:B------:R-:W-:Y:S01]  /*2040*/  IABS R13, R18 ;  /* 0x00000012000d7213 */ /* 0x000fe20000000000 */
[----:B------:R-:W-:Y:S01]  /*2050*/  IMAD.HI.U32 R4, R6, R9, RZ ;  /* 0x0000000906047227 */ /* 0x000fe200078e00ff */
[----:B-1----:R-:W-:Y:S02]  /*2060*/  LOP3.LUT R251, R3, 0x14e, RZ, 0xfc, !PT ;  /* 0x0000014e03fb7812 */ /* 0x002fe400078efcff */
[----:B------:R-:W-:Y:S01]  /*2070*/  ISETP.GT.U32.AND P6, PT, R2, R5, PT ;  /* 0x000000050200720c */ /* 0x000fe20003fc4070 */
[----:B------:R-:W-:Y:S02]  /*2080*/  IMAD.MOV R4, RZ, RZ, -R4 ;  /* 0x000000ffff047224 */ /* 0x000fe400078e0a04 */
[--C-:B------:R-:W-:Y:S01]  /*2090*/  @!P5 IMAD.IADD R247, R247, 0x1, -R2.reuse ;  /* 0x00000001f7f7d824 */ /* 0x100fe200078e0a02 */
[----:B------:R-:W-:Y:S01]  /*20a0*/  ISETP.GE.AND P5, PT, R14, RZ, PT ;  /* 0x000000ff0e00720c */ /* 0x000fe20003fa6270 */
[----:B------:R-:W-:Y:S01]  /*20b0*/  IMAD R9, R2, R4, R9 ;  /* 0x0000000402097224 */ /* 0x000fe200078e0209 */
[----:B------:R-:W-:Y:S01]  /*20c0*/  LOP3.LUT R14, R3, 0x24, RZ, 0xfc, !PT ;  /* 0x00000024030e7812 */ /* 0x000fe200078efcff */
[--C-:B------:R-:W-:Y:S01]  /*20d0*/  @!P0 IMAD.IADD R246, R246, 0x1, -R2.reuse ;  /* 0x00000001f6f68824 */ /* 0x100fe200078e0a02 */
[----:B------:R-:W-:Y:S01]  /*20e0*/  ISETP.GT.U32.AND P0, PT, R2, R7, PT ;  /* 0x000000070200720c */ /* 0x000fe20003f04070 */
[----:B------:R-:W-:Y:S01]  /*20f0*/  @!P2 IMAD.IADD R245, R245, 0x1, -R2 ;  /* 0x00000001f5f5a824 */ /* 0x000fe200078e0a02 */
[----:B------:R-:W-:Y:S01]  /*2100*/  IABS R11, R14 ;  /* 0x0000000e000b7213 */ /* 0x000fe20000000000 */
[----:B------:R-:W-:-:S03]  /*2110*/  IMAD.HI.U32 R8, R6, R13, RZ ;  /* 0x0000000d06087227 */ /* 0x000fc600078e00ff */
[C---:B------:R-:W-:Y:S01]  /*2120*/  ISETP.GT.U32.AND P2, PT, R2.reuse, R245, PT ;  /* 0x000000f50200720c */ /* 0x040fe20003f44070 */
[----:B------:R-:W-:Y:S01]  /*2130*/  @!P6 IMAD.IADD R5, R5, 0x1, -R2 ;  /* 0x000000010505e824 */ /* 0x000fe200078e0a02 */
[----:B------:R-:W-:Y:S01]  /*2140*/  ISETP.GT.U32.AND P6, PT, R2, R9, PT ;  /* 0x000000090200720c */ /* 0x000fe20003fc4070 */
[----:B------:R-:W-:-:S04]  /*2150*/  IMAD.HI.U32 R4, R6, R11, RZ ;  /* 0x0000000b06047227 */ /* 0x000fc800078e00ff */
[----:B------:R-:W-:Y:S01]  /*2160*/  @!P0 IMAD.IADD R7, R7, 0x1, -R2 ;  /* 0x0000000107078824 */ /* 0x000fe200078e0a02 */
[----:B------:R-:W-:Y:S01]  /*2170*/  ISETP.GE.AND P0, PT, R12, RZ, PT ;  /* 0x000000ff0c00720c */ /* 0x000fe20003f06270 */
[----:B------:R-:W-:Y:S02]  /*2180*/  IMAD.MOV R4, RZ, RZ, -R4 ;  /* 0x000000ffff047224 */ /* 0x000fe400078e0a04 */
[----:B------:R-:W-:Y:S02]  /*2190*/  IMAD.MOV R8, RZ, RZ, -R8 ;  /* 0x000000ffff087224 */ /* 0x000fe400078e0a08 */
[C---:B------:R-:W-:Y:S02]  /*21a0*/  IMAD R11, R2.reuse, R4, R11 ;  /* 0x00000004020b7224 */ /* 0x040fe400078e020b */
[----:B------:R-:W-:Y:S01]  /*21b0*/  @!P6 IMAD.IADD R9, R9, 0x1, -R2 ;  /* 0x000000010909e824 */ /* 0x000fe200078e0a02 */
[----:B------:R-:W-:Y:S01]  /*21c0*/  ISETP.GT.U32.AND P6, PT, R2, R7, PT ;  /* 0x000000070200720c */ /* 0x000fe20003fc4070 */
[----:B------:R-:W-:-:S02]  /*21d0*/  IMAD.MOV R10, RZ, RZ, -R10 ;  /* 0x000000ffff0a7224 */ /* 0x000fc400078e0a0a */
[----:B------:R-:W-:Y:S01]  /*21e0*/  @!P2 IMAD.IADD R245, R245, 0x1, -R2 ;  /* 0x00000001f5f5a824 */ /* 0x000fe200078e0a02 */
[----:B------:R-:W-:Y:S01]  /*21f0*/  ISETP.GE.AND P2, PT, R16, RZ, PT ;  /* 0x000000ff1000720c */ /* 0x000fe20003f46270 */
[C---:B------:R-:W-:Y:S01]  /*2200*/  IMAD R13, R2.reuse, R8, R13 ;  /* 0x00000008020d7224 */ /* 0x040fe200078e020d */
[----:B------:R-:W-:Y:S01]  /*2210*/  LOP3.LUT R8, R3, 0x2a, RZ, 0xfc, !PT ;  /* 0x0000002a03087812 */ /* 0x000fe200078efcff */
[----:B------:R-:W-:Y:S01]  /*2220*/  @!P4 IMAD.MOV R247, RZ, RZ, -R247 ;  /* 0x000000fffff7c224 */ /* 0x000fe200078e0af7 */
[C---:B------:R-:W-:Y:S01]  /*2230*/  ISETP.GT.U32.AND P4, PT, R2.reuse, R11, PT ;  /* 0x0000000b0200720c */ /* 0x040fe20003f84070 */
[----:B------:R-:W-:Y:S01]  /*2240*/  @!P1 IMAD.MOV R246, RZ, RZ, -R246 ;  /* 0x000000fffff69224 */ /* 0x000fe200078e0af6 */
[C---:B------:R-:W-:Y:S01]  /*2250*/  ISETP.GT.U32.AND P1, PT, R2.reuse, R9, PT ;  /* 0x000000090200720c */ /* 0x040fe20003f24070 */
[C---:B------:R-:W-:Y:S01]  /*2260*/  IMAD R15, R2.reuse, R10, R15 ;  /* 0x0000000a020f7224 */ /* 0x040fe200078e020f */
[----:B------:R-:W-:Y:S01]  /*2270*/  IABS R17, R8 ;  /* 0x0000000800117213 */ /* 0x000fe20000000000 */
[----:B------:R-:W-:Y:S01]  /*2280*/  @!P3 IMAD.MOV R245, RZ, RZ, -R245 ;  /* 0x000000fffff5b224 */ /* 0x000fe200078e0af5 */
[C---:B------:R-:W-:Y:S01]  /*2290*/  ISETP.GT.U32.AND P3, PT, R2.reuse, R13, PT ;  /* 0x0000000d0200720c */ /* 0x040fe20003f64070 */
[----:B------:R-:W-:Y:S01]  /*22a0*/  @!P6 IMAD.IADD R7, R7, 0x1, -R2 ;  /* 0x000000010707e824 */ /* 0x000fe200078e0a02 */
[----:B------:R-:W-:Y:S01]  /*22b0*/  ISETP.GT.U32.AND P6, PT, R2, R15, PT ;  /* 0x0000000f0200720c */ /* 0x000fe20003fc4070 */
[----:B------:R-:W-:Y:S01]  /*22c0*/  IMAD.HI.U32 R4, R6, R17, RZ ;  /* 0x0000001106047227 */ /* 0x000fe200078e00ff */
[----:B------:R-:W-:-:S03]  /*22d0*/  LOP3.LUT R10, R3, 0x2c, RZ, 0xfc, !PT ;  /* 0x0000002c030a7812 */ /* 0x000fc600078efcff */
[----:B------:R-:W-:Y:S01]  /*22e0*/  IMAD.MOV.U32 R21, RZ, RZ, R5 ;  /* 0x000000ffff157224 */ /* 0x000fe200078e0005 */
[----:B------:R-:W-:Y:S01]  /*22f0*/  IABS R19, R10 ;  /* 0x0000000a00137213 */ /* 0x000fe20000000000 */
[----:B------:R-:W-:Y:S02]  /*2300*/  IMAD.MOV R5, RZ, RZ, -R4 ;  /* 0x000000ffff057224 */ /* 0x000fe400078e0a04 */
[--C-:B------:R-:W-:Y:S01]  /*2310*/  @!P1 IMAD.IADD R9, R9, 0x1, -R2.reuse ;  /* 0x0000000109099824 */ /* 0x100fe200078e0a02 */
[----:B------:R-:W-:Y:S01]  /*2320*/  ISETP.GE.AND P1, PT, R18, RZ, PT ;  /* 0x000000ff1200720c */ /* 0x000fe20003f26270 */
[--C-:B------:R-:W-:Y:S01]  /*2330*/  @!P4 IMAD.IADD R11, R11, 0x1, -R2.reuse ;  /* 0x000000010b0bc824 */ /* 0x100fe200078e0a02 */
[----:B------:R-:W-:Y:S01]  /*2340*/  ISETP.GE.AND P4, PT, R20, RZ, PT ;  /* 0x000000ff1400720c */ /* 0x000fe20003f86270 */
[C---:B------:R-:W-:Y:S02]  /*2350*/  IMAD R5, R2.reuse, R5, R17 ;  /* 0x0000000502057224 */ /* 0x040fe400078e0211 */
[----:B------:R-:W-:Y:S01]  /*2360*/  @!P3 IMAD.IADD R13, R13, 0x1, -R2 ;  /* 0x000000010d0db824 */ /* 0x000fe200078e0a02 */
[----:B------:R-:W-:Y:S01]  /*2370*/  ISETP.GT.U32.AND P3, PT, R2, R11, PT ;  /* 0x0000000b0200720c */ /* 0x000fe20003f64070 */
[----:B------:R-:W-:-:S02]  /*2380*/  IMAD.MOV.U32 R16, RZ, RZ, R9 ;  /* 0x000000ffff107224 */ /* 0x000fc400078e0009 */
[----:B------:R-:W-:Y:S02]  /*2390*/  IMAD.MOV.U32 R12, RZ, RZ, R7 ;  /* 0x000000ffff0c7224 */ /* 0x000fe400078e0007 */
[----:B------:R-:W-:Y:S01]  /*23a0*/  @!P6 IMAD.IADD R15, R15, 0x1, -R2 ;  /* 0x000000010f0fe824 */ /* 0x000fe200078e0a02 */
[C---:B------:R-:W-:Y:S01]  /*23b0*/  ISETP.GT.U32.AND P6, PT, R2.reuse, R13, PT ;  /* 0x0000000d0200720c */ /* 0x040fe20003fc4070 */
[----:B------:R-:W-:Y:S01]  /*23c0*/  @!P0 IMAD.MOV R16, RZ, RZ, -R16 ;  /* 0x000000ffff108224 */ /* 0x000fe200078e0a10 */
[----:B------:R-:W-:Y:S01]  /*23d0*/  ISETP.GT.U32.AND P0, PT, R2, R5, PT ;  /* 0x000000050200720c */ /* 0x000fe20003f04070 */
[----:B------:R-:W-:Y:S01]  /*23e0*/  @!P5 IMAD.MOV R21, RZ, RZ, -R21 ;  /* 0x000000ffff15d224 */ /* 0x000fe200078e0a15 */
[----:B------:R-:W-:Y:S01]  /*23f0*/  ISETP.GE.AND P5, PT, R14, RZ, PT ;  /* 0x000000ff0e00720c */ /* 0x000fe20003fa6270 */
[----:B------:R-:W-:Y:S01]  /*2400*/  @!P2 IMAD.MOV R12, RZ, RZ, -R12 ;  /* 0x000000ffff0ca224 */ /* 0x000fe200078e0a0c */
[----:B------:R-:W-:Y:S01]  /*2410*/  ISETP.GT.U32.AND P2, PT, R2, R15, PT ;  /* 0x0000000f0200720c */ /* 0x000fe20003f44070 */
[----:B------:R-:W-:Y:S01]  /*2420*/  IMAD.HI.U32 R4, R6, R19, RZ ;  /* 0x0000001306047227 */ /* 0x000fe200078e00ff */
[----:B------:R-:W-:Y:S01]  /*2430*/  STL [R1+0x24], R21 ;  /* 0x0000241501007387 */ /* 0x000fe20000100800 */
[----:B------:R-:W-:-:S02]  /*2440*/  LOP3.LUT R14, R3, 0x30, RZ, 0xfc, !PT ;  /* 0x00000030030e7812 */ /* 0x000fc400078efcff */
[----:B------:R-:W-:Y:S01]  /*2450*/  IMAD.MOV R4, RZ, RZ, -R4 ;  /* 0x000000ffff047224 */ /* 0x000fe200078e0a04 */
[----:B------:R1:W-:Y:S01]  /*2460*/  STL [R1+0x20], R12 ;  /* 0x0000200c01007387 */ /* 0x0003e20000100800 */
[--C-:B------:R-:W-:Y:S01]  /*2470*/  @!P3 IMAD.IADD R11, R11, 0x1, -R2.reuse ;  /* 0x000000010b0bb824 */ /* 0x100fe200078e0a02 */
[----:B------:R-:W-:Y:S01]  /*2480*/  IABS R17, R14 ;  /* 0x0000000e00117213 */ /* 0x000fe20000000000 */
[----:B------:R-:W-:Y:S01]  /*2490*/  IMAD R7, R2, R4, R19 ;  /* 0x0000000402077224 */ /* 0x000fe200078e0213 */
[----:B------:R2:W-:Y:S01]  /*24a0*/  STL [R1+0x2c], R16 ;  /* 0x00002c1001007387 */ /* 0x0005e20000100800 */
[--C-:B------:R-:W-:Y:S01]  /*24b0*/  @!P0 IMAD.IADD R5, R5, 0x1, -R2.reuse ;  /* 0x0000000105058824 */ /* 0x100fe200078e0a02 */
[----:B------:R-:W-:Y:S01]  /*24c0*/  ISETP.GE.AND P3, PT, R8, RZ, PT ;  /* 0x000000ff0800720c */ /* 0x000fe20003f66270 */
[--C-:B------:R-:W-:Y:S01]  /*24d0*/  @!P6 IMAD.IADD R13, R13, 0x1, -R2.reuse ;  /* 0x000000010d0de824 */ /* 0x100fe200078e0a02 */
[----:B------:R-:W-:Y:S01]  /*24e0*/  ISETP.GT.U32.AND P6, PT, R2, R7, PT ;  /* 0x000000070200720c */ /* 0x000fe20003fc4070 */
[----:B------:R-:W-:Y:S01]  /*24f0*/  @!P2 IMAD.IADD R15, R15, 0x1, -R2 ;  /* 0x000000010f0fa824 */ /* 0x000fe200078e0a02 */
[----:B-1----:R-:W-:Y:S01]  /*2500*/  LOP3.LUT R12, R3, 0x2e, RZ, 0xfc, !PT ;  /* 0x0000002e030c7812 */ /* 0x002fe200078efcff */
[----:B------:R-:W-:Y:S01]  /*2510*/  IMAD.HI.U32 R8, R6, R17, RZ ;  /* 0x0000001106087227 */ /* 0x000fe200078e00ff */
[----:B------:R-:W-:-:S02]  /*2520*/  ISETP.GE.AND P2, PT, R10, RZ, PT ;  /* 0x000000ff0a00720c */ /* 0x000fc40003f46270 */
[----:B------:R-:W-:Y:S01]  /*2530*/  IABS R9, R12 ;  /* 0x0000000c00097213 */ /* 0x000fe20000000000 */
[----:B--2---:R-:W-:Y:S01]  /*2540*/  IMAD.MOV.U32 R16, RZ, RZ, R11 ;  /* 0x000000ffff107224 */ /* 0x004fe200078e000b */
[----:B------:R-:W-:Y:S01]  /*2550*/  LOP3.LUT R10, R3, 0x32, RZ, 0xfc, !PT ;  /* 0x00000032030a7812 */ /* 0x000fe200078efcff */
[----:B------:R-:W-:Y:S01]  /*2560*/  @!P1 IMAD.MOV R13, RZ, RZ, -R13 ;  /* 0x000000ffff0d9224 */ /* 0x000fe200078e0a0d */
[----:B------:R-:W-:Y:S01]  /*2570*/  ISETP.GE.AND P0, PT, R12, RZ, PT ;  /* 0x000000ff0c00720c */ /* 0x000fe20003f06270 */
[----:B------:R-:W-:Y:S01]  /*2580*/  @!P5 IMAD.MOV R16, RZ, RZ, -R16 ;  /* 0x000000ffff10d224 */ /* 0x000fe200078e0a10 */
[----:B------:R-:W-:Y:S01]  /*2590*/  ISETP.GT.U32.AND P5, PT, R2, R5, PT ;  /* 0x000000050200720c */ /* 0x000fe20003fa4070 */
[----:B------:R-:W-:Y:S01]  /*25a0*/  IMAD.HI.U32 R4, R6, R9, RZ ;  /* 0x0000000906047227 */ /* 0x000fe200078e00ff */
[----:B------:R-:W-:Y:S02]  /*25b0*/  IABS R19, R10 ;  /* 0x0000000a00137213 */ /* 0x000fe40000000000 */
[----:B------:R-:W-:Y:S01]  /*25c0*/  STL [R1+0x28], R16 ;  /* 0x0000281001007387 */ /* 0x000fe20000100800 */
[----:B------:R-:W-:-:S02]  /*25d0*/  IMAD.MOV R4, RZ, RZ, -R4 ;  /* 0x000000ffff047224 */ /* 0x000fc400078e0a04 */
[----:B------:R-:W-:Y:S01]  /*25e0*/  @!P6 IMAD.IADD R7, R7, 0x1, -R2 ;  /* 0x000000010707e824 */ /* 0x000fe200078e0a02 */
[----:B------:R1:W-:Y:S01]  /*25f0*/  STL [R1+0x34], R13 ;  /* 0x0000340d01007387 */ /* 0x0003e20000100800 */
[----:B------:R-:W-:Y:S02]  /*2600*/  IMAD R9, R2, R4, R9 ;  /* 0x0000000402097224 */ /* 0x000fe400078e0209 */
[----:B------:R-:W-:Y:S01]  /*2610*/  IMAD.HI.U32 R4, R6, R19, RZ ;  /* 0x0000001306047227 */ /* 0x000fe200078e00ff */
[C---:B------:R-:W-:Y:S02]  /*2620*/  ISETP.GT.U32.AND P6, PT, R2.reuse, R7, PT ;  /* 0x000000070200720c */ /* 0x040fe40003fc4070 */
[----:B------:R-:W-:Y:S01]  /*2630*/  ISETP.GT.U32.AND P1, PT, R2, R9, PT ;  /* 0x000000090200720c */ /* 0x000fe20003f24070 */
[----:B------:R-:W-:Y:S02]  /*2640*/  IMAD.MOV R8, RZ, RZ, -R8 ;  /* 0x000000ffff087224 */ /* 0x000fe400078e0a08 */
[----:B------:R-:W-:-:S02]  /*2650*/  IMAD.MOV R4, RZ, RZ, -R4 ;  /* 0x000000ffff047224 */ /* 0x000fc400078e0a04 */
[----:B------:R-:W-:Y:S02]  /*2660*/  @!P5 IMAD.IADD R5, R5, 0x1, -R2 ;  /* 0x000000010505d824 */ /* 0x000fe400078e0a02 */
[C---:B------:R-:W-:Y:S01]  /*2670*/  IMAD R11, R2.reuse, R8, R17 ;  /* 0x00000008020b7224 */ /* 0x040fe200078e0211 */
[----:B------:R-:W-:Y:S01]  /*2680*/  LOP3.LUT R8, R3, 0x34, RZ, 0xfc, !PT ;  /* 0x0000003403087812 */ /* 0x000fe200078efcff */
[C---:B-1----:R-:W-:Y:S02]  /*2690*/  IMAD R13, R2.reuse, R4, R19 ;  /* 0x00000004020d7224 */ /* 0x042fe400078e0213 */
[----:B------:R-:W-:Y:S01]  /*26a0*/  IMAD.MOV.U32 R18, RZ, RZ, R5 ;  /* 0x000000ffff127224 */ /* 0x000fe200078e0005 */
[C---:B------:R-:W-:Y:S01]  /*26b0*/  ISETP.GT.U32.AND P5, PT, R2.reuse, R11, PT ;  /* 0x0000000b0200720c */ /* 0x040fe20003fa4070 */
[----:B------:R-:W-:Y:S01]  /*26c0*/  IMAD.MOV.U32 R12, RZ, RZ, R15 ;  /* 0x000000ffff0c7224 */ /* 0x000fe200078e000f */
[----:B------:R-:W-:Y:S01]  /*26d0*/  IABS R15, R8 ;  /* 0x00000008000f7213 */ /* 0x000fe20000000000 */
[----:B------:R-:W-:Y:S01]  /*26e0*/  @!P3 IMAD.MOV R18, RZ, RZ, -R18 ;  /* 0x000000ffff12b224 */ /* 0x000fe200078e0a12 */
[----:B------:R-:W-:Y:S01]  /*26f0*/  ISETP.GT.U32.AND P3, PT, R2, R13, PT ;  /* 0x0000000d0200720c */ /* 0x000fe20003f64070 */
[----:B------:R-:W-:-:S02]  /*2700*/  @!P1 IMAD.IADD R9, R9, 0x1, -R2 ;  /* 0x0000000109099824 */ /* 0x000fc400078e0a02 */
[----:B------:R-:W-:Y:S01]  /*2710*/  @!P4 IMAD.MOV R12, RZ, RZ, -R12 ;  /* 0x000000ffff0cc224 */ /* 0x000fe200078e0a0c */
[----:B------:R-:W-:Y:S01]  /*2720*/  ISETP.GE.AND P4, PT, R14, RZ, PT ;  /* 0x000000ff0e00720c */ /* 0x000fe20003f86270 */
[--C-:B------:R-:W-:Y:S01]  /*2730*/  @!P6 IMAD.IADD R7, R7, 0x1, -R2.reuse ;  /* 0x000000010707e824 */ /* 0x100fe200078e0a02 */
[----:B------:R-:W-:Y:S01]  /*2740*/  ISETP.GE.AND P6, PT, R10, RZ, PT ;  /* 0x000000ff0a00720c */ /* 0x000fe20003fc6270 */
[----:B------:R-:W-:Y:S01]  /*2750*/  IMAD.HI.U32 R4, R6, R15, RZ ;  /* 0x0000000f06047227 */ /* 0x000fe200078e00ff */
[----:B------:R-:W-:Y:S01]  /*2760*/  LOP3.LUT R10, R3, 0x36, RZ, 0xfc, !PT ;  /* 0x00000036030a7812 */ /* 0x000fe200078efcff */
[----:B------:R1:W-:Y:S01]  /*2770*/  STL [R1+0x30], R12 ;  /* 0x0000300c01007387 */ /* 0x0003e20000100800 */
[C---:B------:R-:W-:Y:S01]  /*2780*/  ISETP.GT.U32.AND P1, PT, R2.reuse, R9, PT ;  /* 0x000000090200720c */ /* 0x040fe20003f24070 */
[--C-:B------:R-:W-:Y:S01]  /*2790*/  @!P5 IMAD.IADD R11, R11, 0x1, -R2.reuse ;  /* 0x000000010b0bd824 */ /* 0x100fe200078e0a02 */
[----:B------:R-:W-:Y:S01]  /*27a0*/  IABS R17, R10 ;  /* 0x0000000a00117213 */ /* 0x000fe20000000000 */
[----:B------:R-:W-:Y:S01]  /*27b0*/  @!P3 IMAD.IADD R13, R13, 0x1, -R2 ;  /* 0x000000010d0db824 */ /* 0x000fe200078e0a02 */
[----:B------:R2:W-:Y:S01]  /*27c0*/  STL [R1+0x3c], R18 ;  /* 0x00003c1201007387 */ /* 0x0005e20000100800 */
[----:B------:R-:W-:Y:S01]  /*27d0*/  IMAD.MOV.U32 R16, RZ, RZ, R7 ;  /* 0x000000ffff107224 */ /* 0x000fe200078e0007 */
[----:B------:R-:W-:Y:S01]  /*27e0*/  ISETP.GT.U32.AND P5, PT, R2, R11, PT ;  /* 0x0000000b0200720c */ /* 0x000fe20003fa4070 */
[----:B------:R-:W-:Y:S01]  /*27f0*/  IMAD.HI.U32 R5, R6, R17, RZ ;  /* 0x0000001106057227 */ /* 0x000fe200078e00ff */
[----:B------:R-:W-:-:S02]  /*2800*/  ISETP.GT.U32.AND P3, PT, R2, R13, PT ;  /* 0x0000000d0200720c */ /* 0x000fc40003f64070 */
[----:B-1----:R-:W-:Y:S01]  /*2810*/  LOP3.LUT R12, R3, 0x38, RZ, 0xfc, !PT ;  /* 0x00000038030c7812 */ /* 0x002fe200078efcff */
[----:B------:R-:W-:Y:S01]  /*2820*/  @!P2 IMAD.MOV R16, RZ, RZ, -R16 ;  /* 0x000000ffff10a224 */ /* 0x000fe200078e0a10 */
[----:B------:R-:W-:Y:S01]  /*2830*/  ISETP.GE.AND P2, PT, R8, RZ, PT ;  /* 0x000000ff0800720c */ /* 0x000fe20003f46270 */
[----:B------:R-:W-:Y:S01]  /*2840*/  IMAD.MOV R8, RZ, RZ, -R5 ;  /* 0x000000ffff087224 */ /* 0x000fe200078e0a05 */
[----:B------:R-:W-:Y:S01]  /*2850*/  IABS R19, R12 ;  /* 0x0000000c00137213 */ /* 0x000fe20000000000 */
[----:B------:R-:W-:Y:S01]  /*2860*/  @!P1 IMAD.IADD R9, R9, 0x1, -R2 ;  /* 0x0000000109099824 */ /* 0x000fe200078e0a02 */
[----:B------:R-:W-:Y:S01]  /*2870*/  ISETP.GE.AND P1, PT, R10, RZ, PT ;  /* 0x000000ff0a00720c */ /* 0x000fe20003f26270 */
[----:B------:R-:W-:Y:S01]  /*2880*/  IMAD.MOV R4, RZ, RZ, -R4 ;  /* 0x000000ffff047224 */ /* 0x000fe200078e0a04 */
[----:B------:R1:W-:Y:S01]  /*2890*/  STL [R1+0x38], R16 ;  /* 0x0000381001007387 */ /* 0x0003e20000100800 */
[----:B------:R-:W-:-:S04]  /*28a0*/  IMAD.HI.U32 R7, R6, R19, RZ ;  /* 0x0000001306077227 */ /* 0x000fc800078e00ff */
[----:B------:R-:W-:Y:S02]  /*28b0*/  IMAD.MOV R10, RZ, RZ, -R7 ;  /* 0x000000ffff0a7224 */ /* 0x000fe400078e0a07 */
[----:B------:R-:W-:Y:S02]  /*28c0*/  IMAD R7, R2, R8, R17 ;  /* 0x0000000802077224 */ /* 0x000fe400078e0211 */
[--C-:B------:R-:W-:Y:S01]  /*28d0*/  @!P5 IMAD.IADD R11, R11, 0x1, -R2.reuse ;  /* 0x000000010b0bd824 */ /* 0x100fe200078e0a02 */
[----:B------:R-:W-:Y:S01]  /*28e0*/  ISETP.GE.AND P5, PT, R12, RZ, PT ;  /* 0x000000ff0c00720c */ /* 0x000fe20003fa6270 */
[----:B------:R-:W-:Y:S01]  /*28f0*/  @!P3 IMAD.IADD R13, R13, 0x1, -R2 ;  /* 0x000000010d0db824 */ /* 0x000fe200078e0a02 */
[C---:B------:R-:W-:Y:S01]  /*2900*/  ISETP.GT.U32.AND P3, PT, R2.reuse, R7, PT ;  /* 0x000000070200720c */ /* 0x040fe20003f64070 */
[----:B------:R-:W-:Y:S01]  /*2910*/  IMAD.MOV.U32 R14, RZ, RZ, R9 ;  /* 0x000000ffff0e7224 */ /* 0x000fe200078e0009 */
[C---:B------:R-:W-:Y:S01]  /*2920*/  LOP3.LUT R12, R3.reuse, 0x3c, RZ, 0xfc, !PT ;  /* 0x0000003c030c7812 */ /* 0x040fe200078efcff */
[----:B--2---:R-:W-:Y:S01]  /*2930*/  IMAD.MOV.U32 R18, RZ, RZ, R11 ;  /* 0x000000ffff127224 */ /* 0x004fe200078e000b */
[C---:B-1----:R-:W-:Y:S01]  /*2940*/  LOP3.LUT R16, R3.reuse, 0x40, RZ, 0xfc, !PT ;  /* 0x0000004003107812 */ /* 0x042fe200078efcff */
[C---:B------:R-:W-:Y:S01]  /*2950*/  IMAD R5, R2.reuse, R4, R15 ;  /* 0x0000000402057224 */ /* 0x040fe200078e020f */
[----:B------:R-:W-:Y:S01]  /*2960*/  LOP3.LUT R4, R3, 0x3a, RZ, 0xfc, !PT ;  /* 0x0000003a03047812 */ /* 0x000fe200078efcff */
[----:B------:R-:W-:Y:S01]  /*2970*/  @!P0 IMAD.MOV R14, RZ, RZ, -R14 ;  /* 0x000000ffff0e8224 */ /* 0x000fe200078e0a0e */
[----:B------:R-:W-:Y:S01]  /*2980*/  IABS R17, R12 ;  /* 0x0000000c00117213 */ /* 0x000fe20000000000 */
[----:B------:R-:W-:Y:S01]  /*2990*/  @!P4 IMAD.MOV R18, RZ, RZ, -R18 ;  /* 0x000000ffff12c224 */ /* 0x000fe200078e0a12 */
[C---:B------:R-:W-:Y:S01]  /*29a0*/  ISETP.GT.U32.AND P0, PT, R2.reuse, R5, PT ;  /* 0x000000050200720c */ /* 0x040fe20003f04070 */
[----:B------:R-:W-:Y:S01]  /*29b0*/  IMAD R15, R2, R10, R19 ;  /* 0x0000000a020f7224 */ /* 0x000fe200078e0213 */
[----:B------:R1:W-:Y:S01]  /*29c0*/  STL [R1+0x44], R14 ;  /* 0x0000440e01007387 */ /* 0x0003e20000100800 */
[----:B------:R-:W-:Y:S01]  /*29d0*/  IABS R11, R4 ;  /* 0x00000004000b7213 */ /* 0x000fe20000000000 */
[----:B------:R-:W-:Y:S01]  /*29e0*/  @!P3 IMAD.IADD R7, R7, 0x1, -R2 ;  /* 0x000000010707b824 */ /* 0x000fe200078e0a02 */
[----:B------:R-:W-:Y:S01]  /*29f0*/  ISETP.GE.AND P4, PT, R4, RZ, PT ;  /* 0x000000ff0400720c */ /* 0x000fe20003f86270 */
[----:B------:R2:W-:Y:S01]  /*2a00*/  STL [R1+0x40], R18 ;  /* 0x0000401201007387 */ /* 0x0005e20000100800 */
[----:B------:R-:W-:Y:S01]  /*2a10*/  IMAD.HI.U32 R8, R6, R17, RZ ;  /* 0x0000001106087227 */ /* 0x000fe200078e00ff */
[----:B------:R-:W-:-:S02]  /*2a20*/  IABS R21, R16 ;  /* 0x0000001000157213 */ /* 0x000fc40000000000 */
[----:B------:R-:W-:Y:S01]  /*2a30*/  ISETP.GT.U32.AND P3, PT, R2, R7, PT ;  /* 0x000000070200720c */ /* 0x000fe20003f64070 */
[----:B------:R-:W-:Y:S01]  /*2a40*/  IMAD.HI.U32 R4, R6, R11, RZ ;  /* 0x0000000b06047227 */ /* 0x000fe200078e00ff */
[----:B-1----:R-:W-:-:S03]  /*2a50*/  LOP3.LUT R14, R3, 0x3e, RZ, 0xfc, !PT ;  /* 0x0000003e030e7812 */ /* 0x002fc600078efcff */
[----:B------:R-:W-:Y:S01]  /*2a60*/  IMAD.MOV R4, RZ, RZ, -R4 ;  /* 0x000000ffff047224 */ /* 0x000fe200078e0a04 */
[----:B------:R-:W-:Y:S01]  /*2a70*/  IABS R19, R14 ;  /* 0x0000000e00137213 */ /* 0x000fe20000000000 */
[----:B--2---:R-:W-:Y:S02]  /*2a80*/  IMAD.MOV.U32 R18, RZ, RZ, R13 ;  /* 0x000000ffff127224 */ /* 0x004fe400078e000d */
[----:B------:R-:W-:Y:S02]  /*2a90*/  @!P0 IMAD.IADD R5, R5, 0x1, -R2 ;  /* 0x0000000105058824 */ /* 0x000fe400078e0a02 */
[----:B------:R-:W-:Y:S01]  /*2aa0*/  @!P6 IMAD.MOV R18, RZ, RZ, -R18 ;  /* 0x000000ffff12e224 */ /* 0x000fe200078e0a12 */
[----:B------:R-:W-:Y:S01]  /*2ab0*/  ISETP.GT.U32.AND P6, PT, R2, R15, PT ;  /* 0x0000000f0200720c */ /* 0x000fe20003fc4070 */
[----:B------:R-:W-:Y:S01]  /*2ac0*/  IMAD.HI.U32 R9, R6, R19, RZ ;  /* 0x0000001306097227 */ /* 0x000fe200078e00ff */
[----:B------:R-:W-:Y:S02]  /*2ad0*/  ISETP.GT.U32.AND P0, PT, R2, R5, PT ;  /* 0x000000050200720c */ /* 0x000fe40003f04070 */
[----:B------:R1:W-:Y:S01]  /*2ae0*/  STL [R1+0x4c], R18 ;  /* 0x00004c1201007387 */ /* 0x0003e20000100800 */
[----:B------:R-:W-:-:S02]  /*2af0*/  IMAD.MOV R8, RZ, RZ, -R8 ;  /* 0x000000ffff087224 */ /* 0x000fc400078e0a08 */
[----:B------:R-:W-:Y:S02]  /*2b00*/  IMAD.MOV R13, RZ, RZ, -R9 ;  /* 0x000000ffff0d7224 */ /* 0x000fe400078e0a09 */
[C---:B------:R-:W-:Y:S02]  /*2b10*/  IMAD R9, R2.reuse, R4, R11 ;  /* 0x0000000402097224 */ /* 0x040fe400078e020b */
[C---:B------:R-:W-:Y:S01]  /*2b20*/  IMAD R11, R2.reuse, R8, R17 ;  /* 0x00000008020b7224 */ /* 0x040fe200078e0211 */
[----:B------:R-:W-:Y:S01]  /*2b30*/  LOP3.LUT R8, R3, 0x42, RZ, 0xfc, !PT ;  /* 0x0000004203087812 */ /* 0x000fe200078efcff */
[--C-:B------:R-:W-:Y:S01]  /*2b40*/  @!P3 IMAD.IADD R7, R7, 0x1, -R2.reuse ;  /* 0x000000010707b824 */ /* 0x100fe200078e0a02 */
[C---:B------:R-:W-:Y:S01]  /*2b50*/  ISETP.GT.U32.AND P3, PT, R2.reuse, R9, PT ;  /* 0x000000090200720c */ /* 0x040fe20003f64070 */
[----:B------:R-:W-:Y:S01]  /*2b60*/  @!P6 IMAD.IADD R15, R15, 0x1, -R2 ;  /* 0x000000010f0fe824 */ /* 0x000fe200078e0a02 */
[----:B------:R-:W-:Y:S01]  /*2b70*/  ISETP.GT.U32.AND P6, PT, R2, R11, PT ;  /* 0x0000000b0200720c */ /* 0x000fe20003fc4070 */
[----:B------:R-:W-:Y:S01]  /*2b80*/  IMAD.HI.U32 R10, R6, R21, RZ ;  /* 0x00000015060a7227 */ /* 0x000fe200078e00ff */
[----:B------:R-:W-:-:S02]  /*2b90*/  IABS R97, R8 ;  /* 0x0000000800617213 */ /* 0x000fc40000000000 */
[----:B-1----:R-:W-:Y:S01]  /*2ba0*/  LOP3.LUT R18, R3, 0x48, RZ, 0xfc, !PT ;  /* 0x0000004803127812 */ /* 0x002fe200078efcff */
[----:B------:R-:W-:Y:S02]  /*2bb0*/  IMAD.MOV R10, RZ, RZ, -R10 ;  /* 0x000000ffff0a7224 */ /* 0x000fe400078e0a0a */
[--C-:B------:R-:W-:Y:S01]  /*2bc0*/  @!P0 IMAD.IADD R5, R5, 0x1, -R2.reuse ;  /* 0x0000000105058824 */ /* 0x100fe200078e0a02 */
[----:B------:R-:W-:Y:S01]  /*2bd0*/  ISETP.GE.AND P0, PT, R12, RZ, PT ;  /* 0x000000ff0c00720c */ /* 0x000fe20003f06270 */
[C---:B------:R-:W-:Y:S01]  /*2be0*/  IMAD R244, R2.reuse, R10, R21 ;  /* 0x0000000a02f47224 */ /* 0x040fe200078e0215 */
[----:B------:R-:W-:Y:S01]  /*2bf0*/  LOP3.LUT R10, R3, 0x44, RZ, 0xfc, !PT ;  /* 0x00000044030a7812 */ /* 0x000fe200078efcff */
[--C-:B------:R-:W-:Y:S01]  /*2c00*/  @!P3 IMAD.IADD R9, R9, 0x1, -R2.reuse ;  /* 0x000000010909b824 */ /* 0x100fe200078e0a02 */
[C---:B------:R-:W-:Y:S01]  /*2c10*/  ISETP.GT.U32.AND P3, PT, R2.reuse, R15, PT ;  /* 0x0000000f0200720c */ /* 0x040fe20003f64070 */
[----:B------:R-:W-:Y:S01]  /*2c20*/  IMAD.MOV.U32 R20, RZ, RZ, R5 ;  /* 0x000000ffff147224 */ /* 0x000fe200078e0005 */
[----:B------:R-:W-:Y:S01]  /*2c30*/  IABS R17, R10 ;  /* 0x0000000a00117213 */ /* 0x000fe20000000000 */
[----:B------:R-:W-:Y:S01]  /*2c40*/  @!P6 IMAD.IADD R11, R11, 0x1, -R2 ;  /* 0x000000010b0be824 */ /* 0x000fe200078e0a02 */
[----:B------:R-:W-:Y:S01]  /*2c50*/  LOP3.LUT R12, R3, 0x46, RZ, 0xfc, !PT ;  /* 0x00000046030c7812 */ /* 0x000fe200078efcff */
[----:B------:R-:W-:Y:S01]  /*2c60*/  @!P2 IMAD.MOV R20, RZ, RZ, -R20 ;  /* 0x000000ffff14a224 */ /* 0x000fe200078e0a14 */
[----:B------:R-:W-:Y:S01]  /*2c70*/  ISETP.GT.U32.AND P2, PT, R2, R9, PT ;  /* 0x000000090200720c */ /* 0x000fe20003f44070 */
[----:B------:R-:W-:Y:S01]  /*2c80*/  IMAD.HI.U32 R4, R6, R97, RZ ;  /* 0x0000006106047227 */ /* 0x000fe200078e00ff */
[----:B------:R-:W-:-:S02]  /*2c90*/  ISETP.GT.U32.AND P6, PT, R2, R11, PT ;  /* 0x0000000b0200720c */ /* 0x000fc40003fc4070 */
[----:B------:R-:W-:Y:S01]  /*2ca0*/  IABS R99, R12 ;  /* 0x0000000c00637213 */ /* 0x000fe20000000000 */
[----:B------:R-:W-:Y:S01]  /*2cb0*/  IMAD.HI.U32 R5, R6, R17, RZ ;  /* 0x0000001106057227 */ /* 0x000fe200078e00ff */
[----:B------:R1:W-:Y:S01]  /*2cc0*/  STL [R1+0x48], R20 ;  /* 0x0000481401007387 */ /* 0x0003e20000100800 */
[----:B------:R-:W-:Y:S02]  /*2cd0*/  LOP3.LUT R21, R3, 0x132, RZ, 0xfc, !PT ;  /* 0x0000013203157812 */ /* 0x000fe400078efcff */
[C---:B------:R-:W-:Y:S01]  /*2ce0*/  IMAD R13, R2.reuse, R13, R19 ;  /* 0x0000000d020d7224 */ /* 0x040fe200078e0213 */
[----:B------:R-:W-:Y:S01]  /*2cf0*/  IABS R19, R18 ;  /* 0x0000001200137213 */ /* 0x000fe20000000000 */
[----:B------:R-:W-:Y:S01]  /*2d00*/  IMAD.MOV R4, RZ, RZ, -R4 ;  /* 0x000000ffff047224 */ /* 0x000fe200078e0a04 */
[----:B------:R-:W-:Y:S01]  /*2d10*/  IABS R233, R21 ;  /* 0x0000001500e97213 */ /* 0x000fe20000000000 */
[----:B------:R-:W-:Y:S02]  /*2d20*/  IMAD.MOV R98, RZ, RZ, -R5 ;  /* 0x000000ffff627224 */ /* 0x000fe400078e0a05 */
[----:B------:R-:W-:Y:S01]  /*2d30*/  @!P1 IMAD.MOV R7, RZ, RZ, -R7 ;  /* 0x000000ffff079224 */ /* 0x000fe200078e0a07 */
[C---:B------:R-:W-:Y:S01]  /*2d40*/  ISETP.GT.U32.AND P1, PT, R2.reuse, R13, PT ;  /* 0x0000000d0200720c */ /* 0x040fe20003f24070 */
[--C-:B------:R-:W-:Y:S01]  /*2d50*/  @!P3 IMAD.IADD R15, R15, 0x1, -R2.reuse ;  /* 0x000000010f0fb824 */ /* 0x100fe200078e0a02 */
[C---:B------:R-:W-:Y:S01]  /*2d60*/  ISETP.GT.U32.AND P3, PT, R2.reuse, R244, PT ;  /* 0x000000f40200720c */ /* 0x040fe20003f64070 */
[C---:B------:R-:W-:Y:S01]  /*2d70*/  IMAD R97, R2.reuse, R4, R97 ;  /* 0x0000000402617224 */ /* 0x040fe200078e0261 */
[----:B------:R2:W-:Y:S01]  /*2d80*/  STL [R1+0x54], R7 ;  /* 0x0000540701007387 */ /* 0x0005e20000100800 */
[C---:B------:R-:W-:Y:S01]  /*2d90*/  IMAD R98, R2.reuse, R98, R17 ;  /* 0x0000006202627224 */ /* 0x040fe200078e0211 */
[----:B------:R-:W-:Y:S01]  /*2da0*/  LOP3.LUT R17, R3, 0x12c, RZ, 0xfc, !PT ;  /* 0x0000012c03117812 */ /* 0x000fe200078efcff */
[--C-:B------:R-:W-:Y:S01]  /*2db0*/  @!P2 IMAD.IADD R9, R9, 0x1, -R2.reuse ;  /* 0x000000010909a824 */ /* 0x100fe200078e0a02 */
[C---:B------:R-:W-:Y:S01]  /*2dc0*/  ISETP.GT.U32.AND P2, PT, R2.reuse, R97, PT ;  /* 0x000000610200720c */ /* 0x040fe20003f44070 */
[----:B------:R-:W-:Y:S01]  /*2dd0*/  @!P6 IMAD.IADD R11, R11, 0x1, -R2 ;  /* 0x000000010b0be824 */ /* 0x000fe200078e0a02 */
[----:B------:R-:W-:Y:S01]  /*2de0*/  ISETP.GT.U32.AND P6, PT, R2, R98, PT ;  /* 0x000000620200720c */ /* 0x000fe20003fc4070 */
[----:B------:R-:W-:-:S04]  /*2df0*/  IMAD.HI.U32 R4, R6, R99, RZ ;  /* 0x0000006306047227 */ /* 0x000fc800078e00ff */
[--C-:B------:R-:W-:Y:S01]  /*2e00*/  @!P1 IMAD.IADD R13, R13, 0x1, -R2.reuse ;  /* 0x000000010d0d9824 */ /* 0x100fe200078e0a02 */
[----:B------:R-:W-:Y:S01]  /*2e10*/  ISETP.GE.AND P1, PT, R14, RZ, PT ;  /* 0x000000ff0e00720c */ /* 0x000fe20003f26270 */
[--C-:B------:R-:W-:Y:S01]  /*2e20*/  @!P3 IMAD.IADD R244, R244, 0x1, -R2.reuse ;  /* 0x00000001f4f4b824 */ /* 0x100fe200078e0a02 */
[----:B------:R-:W-:Y:S01]  /*2e30*/  LOP3.LUT R14, R3, 0x4a, RZ, 0xfc, !PT ;  /* 0x0000004a030e7812 */ /* 0x000fe200078efcff */
[----:B-1----:R-:W-:Y:S01]  /*2e40*/  IMAD.MOV.U32 R20, RZ, RZ, R15 ;  /* 0x000000ffff147224 */ /* 0x002fe200078e000f */
[----:B------:R-:W-:Y:S01]  /*2e50*/  ISETP.GE.AND P3, PT, R16, RZ, PT ;  /* 0x000000ff1000720c */ /* 0x000fe20003f66270 */
[--C-:B------:R-:W-:Y:S01]  /*2e60*/  @!P2 IMAD.IADD R97, R97, 0x1, -R2.reuse ;  /* 0x000000016161a824 */ /* 0x100fe200078e0a02 */
[----:B------:R-:W-:Y:S01]  /*2e70*/  ISETP.GT.U32.AND P2, PT, R2, R13, PT ;  /* 0x0000000d0200720c */ /* 0x000fe20003f44070 */
[----:B------:R-:W-:Y:S01]  /*2e80*/  @!P6 IMAD.IADD R98, R98, 0x1, -R2 ;  /* 0x000000016262e824 */ /* 0x000fe200078e0a02 */
[----:B------:R-:W-:Y:S01]  /*2e90*/  ISETP.GT.U32.AND P6, PT, R2, R244, PT ;  /* 0x000000f40200720c */ /* 0x000fe20003fc4070 */
[----:B------:R-:W-:Y:S01]  /*2ea0*/  IMAD.MOV R4, RZ, RZ, -R4 ;  /* 0x000000ffff047224 */ /* 0x000fe200078e0a04 */
[----:B------:R-:W-:Y:S01]  /*2eb0*/  LOP3.LUT R16, R3, 0x4c, RZ, 0xfc, !PT ;  /* 0x0000004c03107812 */ /* 0x000fe200078efcff */
[----:B------:R-:W-:Y:S01]  /*2ec0*/  IMAD.HI.U32 R5, R6, R19, RZ ;  /* 0x0000001306057227 */ /* 0x000fe200078e00ff */
[----:B------:R-:W-:-:S02]  /*2ed0*/  IABS R101, R14 ;  /* 0x0000000e00657213 */ /* 0x000fc40000000000 */
[C---:B------:R-:W-:Y:S01]  /*2ee0*/  LOP3.LUT R15, R3.reuse, 0x9c, RZ, 0xfc, !PT ;  /* 0x0000009c030f7812 */ /* 0x040fe200078efcff */
[----:B------:R-:W-:Y:S01]  /*2ef0*/  @!P5 IMAD.MOV R20, RZ, RZ, -R20 ;  /* 0x000000ffff14d224 */ /* 0x000fe200078e0a14 */
[C---:B------:R-:W-:Y:S01]  /*2f00*/  ISETP.GT.U32.AND P5, PT, R2.reuse, R97, PT ;  /* 0x000000610200720c */ /* 0x040fe20003fa4070 */
[C---:B------:R-:W-:Y:S02]  /*2f10*/  IMAD R99, R2.reuse, R4, R99 ;  /* 0x0000000402637224 */ /* 0x040fe400078e0263 */
[----:B--2---:R-:W-:Y:S01]  /*2f20*/  IMAD.MOV.U32 R7, RZ, RZ, R9 ;  /* 0x000000ffff077224 */ /* 0x004fe200078e0009 */
[----:B------:R-:W-:Y:S01]  /*2f30*/  STL [R1+0x50], R20 ;  /* 0x0000501401007387 */ /* 0x000fe20000100800 */
[----:B------:R-:W-:Y:S02]  /*2f40*/  IMAD.MOV R5, RZ, RZ, -R5 ;  /* 0x000000ffff057224 */ /* 0x000fe400078e0a05 */
[----:B------:R-:W-:Y:S01]  /*2f50*/  IMAD.MOV.U32 R4, RZ, RZ, R11 ;  /* 0x000000ffff047224 */ /* 0x000fe200078e000b */
[----:B------:R-:W-:Y:S01]  /*2f60*/  LOP3.LUT R11, R3, 0x5e, RZ, 0xfc, !PT ;  /* 0x0000005e030b7812 */ /* 0x000fe200078efcff */
[----:B------:R-:W-:Y:S01]  /*2f70*/  @!P4 IMAD.MOV R7, RZ, RZ, -R7 ;  /* 0x000000ffff07c224 */ /* 0x000fe200078e0a07 */
[C---:B------:R-:W-:Y:S01]  /*2f80*/  ISETP.GT.U32.AND P4, PT, R2.reuse, R98, PT ;  /* 0x000000620200720c */ /* 0x040fe20003f84070 */
[----:B------:R-:W-:Y:S01]  /*2f90*/  IMAD R100, R2, R5, R19 ;  /* 0x0000000502647224 */ /* 0x000fe200078e0213 */
[----:B------:R-:W-:Y:S01]  /*2fa0*/  IABS R111, R11 ;  /* 0x0000000b006f7213 */ /* 0x000fe20000000000 */
[----:B------:R-:W-:Y:S01]  /*2fb0*/  @!P0 IMAD.MOV R4, RZ, RZ, -R4 ;  /* 0x000000ffff048224 */ /* 0x000fe200078e0a04 */
[----:B------:R1:W-:Y:S01]  /*2fc0*/  STL [R1+0x5c], R7 ;  /* 0x00005c0701007387 */ /* 0x0003e20000100800 */
[--C-:B------:R-:W-:Y:S01]  /*2fd0*/  @!P2 IMAD.IADD R13, R13, 0x1, -R2.reuse ;  /* 0x000000010d0da824 */ /* 0x100fe200078e0a02 */
[----:B------:R-:W-:Y:S01]  /*2fe0*/  ISETP.GE.AND P2, PT, R8, RZ, PT ;  /* 0x000000ff0800720c */ /* 0x000fe20003f46270 */
[--C-:B------:R-:W-:Y:S01]  /*2ff0*/  @!P6 IMAD.IADD R244, R244, 0x1, -R2.reuse ;  /* 0x00000001f4f4e824 */ /* 0x100fe200078e0a02 */
[----:B------:R2:W-:Y:S01]  /*3000*/  STL [R1+0x58], R4 ;  /* 0x0000580401007387 */ /* 0x0005e20000100800 */
[----:B------:R-:W-:Y:S01]  /*3010*/  ISETP.GT.U32.AND P6, PT, R2, R100, PT ;  /* 0x000000640200720c */ /* 0x000fe20003fc4070 */
[----:B------:R-:W-:Y:S01]  /*3020*/  @!P5 IMAD.IADD R97, R97, 0x1, -R2 ;  /* 0x000000016161d824 */ /* 0x000fe200078e0a02 */
[----:B------:R-:W-:Y:S01]  /*3030*/  ISETP.GE.AND P5, PT, R10, RZ, PT ;  /* 0x000000ff0a00720c */ /* 0x000fe20003fa6270 */
[----:B------:R-:W-:Y:S01]  /*3040*/  @!P3 IMAD.MOV R244, RZ, RZ, -R244 ;  /* 0x000000fffff4b224 */ /* 0x000fe200078e0af4 */
[----:B------:R-:W-:Y:S01]  /*3050*/  ISETP.GT.U32.AND P0, PT, R2, R99, PT ;  /* 0x000000630200720c */ /* 0x000fe20003f04070 */
[----:B------:R-:W-:Y:S01]  /*3060*/  @!P4 IMAD.IADD R98, R98, 0x1, -R2 ;  /* 0x000000016262c824 */ /* 0x000fe200078e0a02 */
[----:B-1----:R-:W-:Y:S01]  /*3070*/  IABS R7, R16 ;  /* 0x0000001000077213 */ /* 0x002fe20000000000 */
[----:B------:R-:W-:Y:S01]  /*3080*/  IMAD.MOV.U32 R9, RZ, RZ, R13 ;  /* 0x000000ffff097224 */ /* 0x000fe200078e000d */
[----:B------:R-:W-:Y:S01]  /*3090*/  ISETP.GE.AND P4, PT, R12, RZ, PT ;  /* 0x000000ff0c00720c */ /* 0x000fe20003f86270 */
[C---:B--2---:R-:W-:Y:S01]  /*30a0*/  IMAD.HI.U32 R4, R6.reuse, R101, RZ ;  /* 0x0000006506047227 */ /* 0x044fe200078e00ff */
[C---:B------:R-:W-:Y:S01]  /*30b0*/  LOP3.LUT R8, R3.reuse, 0x52, RZ, 0xfc, !PT ;  /* 0x0000005203087812 */ /* 0x040fe200078efcff */
[----:B------:R-:W-:Y:S01]  /*30c0*/  STL [R1+0x6b94], R244 ;  /* 0x006b94f401007387 */ /* 0x000fe20000100800 */
[----:B------:R-:W-:Y:S01]  /*30d0*/  LOP3.LUT R10, R3, 0x58, RZ, 0xfc, !PT ;  /* 0x00000058030a7812 */ /* 0x000fe200078efcff */
[----:B------:R-:W-:Y:S01]  /*30e0*/  IMAD.HI.U32 R5, R6, R7, RZ ;  /* 0x0000000706057227 */ /* 0x000fe200078e00ff */
[----:B------:R-:W-:-:S02]  /*30f0*/  IABS R105, R8 ;  /* 0x0000000800697213 */ /* 0x000fc40000000000 */
[C---:B------:R-:W-:Y:S01]  /*3100*/  LOP3.LUT R12, R3.reuse, 0x60, RZ, 0xfc, !PT ;  /* 0x00000060030c7812 */ /* 0x040fe200078efcff */
[----:B------:R-:W-:Y:S01]  /*3110*/  IMAD.MOV R4, RZ, RZ, -R4 ;  /* 0x000000ffff047224 */ /* 0x000fe200078e0a04 */
[C---:B------:R-:W-:Y:S01]  /*3120*/  LOP3.LUT R13, R3.reuse, 0x98, RZ, 0xfc, !PT ;  /* 0x00000098030d7812 */ /* 0x040fe200078efcff */
[----:B------:R-:W-:Y:S01]  /*3130*/  IMAD.MOV R5, RZ, RZ, -R5 ;  /* 0x000000ffff057224 */ /* 0x000fe200078e0a05 */
[C---:B------:R-:W-:Y:S01]  /*3140*/  LOP3.LUT R20, R3.reuse, 0x130, RZ, 0xfc, !PT ;  /* 0x0000013003147812 */ /* 0x040fe200078efcff */
[----:B------:R-:W-:Y:S01]  /*3150*/  IMAD R101, R2, R4, R101 ;  /* 0x0000000402657224 */ /* 0x000fe200078e0265 */
[----:B------:R-:W-:Y:S01]  /*3160*/  LOP3.LUT R4, R3, 0x4e, RZ, 0xfc, !PT ;  /* 0x0000004e03047812 */ /* 0x000fe200078efcff */
[----:B------:R-:W-:Y:S01]  /*3170*/  @!P6 IMAD.IADD R100, R100, 0x1, -R2 ;  /* 0x000000016464e824 */ /* 0x000fe200078e0a02 */
[----:B------:R-:W-:Y:S01]  /*3180*/  ISETP.GE.AND P6, PT, R14, RZ, PT ;  /* 0x000000ff0e00720c */ /* 0x000fe20003fc6270 */
[C---:B------:R-:W-:Y:S01]  /*3190*/  IMAD R102, R2.reuse, R5, R7 ;  /* 0x0000000502667224 */ /* 0x040fe200078e0207 */
[----:B------:R-:W-:Y:S01]  /*31a0*/  IABS R103, R4 ;  /* 0x0000000400677213 */ /* 0x000fe20000000000 */
[----:B------:R-:W-:Y:S01]  /*31b0*/  @!P2 IMAD.MOV R97, RZ, RZ, -R97 ;  /* 0x000000ffff61a224 */ /* 0x000fe200078e0a61 */
[C---:B------:R-:W-:Y:S01]  /*31c0*/  ISETP.GT.U32.AND P2, PT, R2.reuse, R101, PT ;  /* 0x000000650200720c */ /* 0x040fe20003f44070 */
[----:B------:R-:W-:Y:S01]  /*31d0*/  @!P5 IMAD.MOV R98, RZ, RZ, -R98 ;  /* 0x000000ffff62d224 */ /* 0x000fe200078e0a62 */
[C---:B------:R-:W-:Y:S01]  /*31e0*/  ISETP.GT.U32.AND P3, PT, R2.reuse, R100, PT ;  /* 0x000000640200720c */ /* 0x040fe20003f64070 */
[----:B------:R-:W-:Y:S01]  /*31f0*/  @!P0 IMAD.IADD R99, R99, 0x1, -R2 ;  /* 0x0000000163638824 */ /* 0x000fe200078e0a02 */
[----:B------:R-:W-:Y:S01]  /*3200*/  ISETP.GT.U32.AND P5, PT, R2, R102, PT ;  /* 0x000000660200720c */ /* 0x000fe20003fa4070 */
[----:B------:R-:W-:Y:S01]  /*3210*/  @!P1 IMAD.MOV R9, RZ, RZ, -R9 ;  /* 0x000000ffff099224 */ /* 0x000fe200078e0a09 */
[----:B------:R-:W-:-:S02]  /*3220*/  LOP3.LUT R5, R3, 0x50, RZ, 0xfc, !PT ;  /* 0x0000005003057812 */ /* 0x000fc400078efcff */
[----:B------:R-:W-:Y:S02]  /*3230*/  ISETP.GT.U32.AND P1, PT, R2, R99, PT ;  /* 0x000000630200720c */ /* 0x000fe40003f24070 */
[----:B------:R-:W-:Y:S01]  /*3240*/  IABS R7, R5 ;  /* 0x0000000500077213 */ /* 0x000fe20000000000 */
[----:B------:R1:W-:Y:S01]  /*3250*/  STL [R1+0x60], R9 ;  /* 0x0000600901007387 */ /* 0x0003e20000100800 */
[----:B------:R-:W-:Y:S01]  /*3260*/  ISETP.GE.AND P0, PT, R18, RZ, PT ;  /* 0x000000ff1200720c */ /* 0x000fe20003f06270 */
[--C-:B------:R-:W-:Y:S01]  /*3270*/  @!P2 IMAD.IADD R101, R101, 0x1, -R2.reuse ;  /* 0x000000016565a824 */ /* 0x100fe200078e0a02 */
[----:B------:R-:W-:Y:S01]  /*3280*/  ISETP.GE.AND P2, PT, R5, RZ, PT ;  /* 0x000000ff0500720c */ /* 0x000fe20003f46270 */
[--C-:B------:R-:W-:Y:S01]  /*3290*/  @!P3 IMAD.IADD R100, R100, 0x1, -R2.reuse ;  /* 0x000000016464b824 */ /* 0x100fe200078e0a02 */
[----:B------:R-:W-:Y:S01]  /*32a0*/  ISETP.GE.AND P3, PT, R4, RZ, PT ;  /* 0x000000ff0400720c */ /* 0x000fe20003f66270 */
[----:B------:R-:W-:Y:S01]  /*32b0*/  @!P5 IMAD.IADD R102, R102, 0x1, -R2 ;  /* 0x000000016666d824 */ /* 0x000fe200078e0a02 */
[----:B------:R-:W-:Y:S01]  /*32c0*/  ISETP.GT.U32.AND P5, PT, R2, R101, PT ;  /* 0x000000650200720c */ /* 0x000fe20003fa4070 */
[----:B------:R-:W-:Y:S01]  /*32d0*/  IMAD.HI.U32 R4, R6, R103, RZ ;  /* 0x0000006706047227 */ /* 0x000fe200078e00ff */
[----:B------:R-:W-:Y:S01]  /*32e0*/  LOP3.LUT R14, R3, 0x9a, RZ, 0xfc, !PT ;  /* 0x0000009a030e7812 */ /* 0x000fe200078efcff */
[----:B------:R-:W-:Y:S01]  /*32f0*/  STL [R1+0x6b98], R97 ;  /* 0x006b986101007387 */ /* 0x000fe20000100800 */
[----:B-1----:R-:W-:Y:S01]  /*3300*/  IABS R9, R10 ;  /* 0x0000000a00097213 */ /* 0x002fe20000000000 */
[----:B------:R-:W-:Y:S01]  /*3310*/  IMAD.MOV R4, RZ, RZ, -R4 ;  /* 0x000000ffff047224 */ /* 0x000fe200078e0a04 */
[----:B------:R-:W-:Y:S01]  /*3320*/  IABS R141, R14 ;  /* 0x0000000e008d7213 */ /* 0x000fe20000000000 */
[--C-:B------:R-:W-:Y:S01]  /*3330*/  @!P1 IMAD.IADD R99, R99, 0x1, -R2.reuse ;  /* 0x0000000163639824 */ /* 0x100fe200078e0a02 */
[----:B------:R-:W-:Y:S01]  /*3340*/  ISETP.GE.AND P1, PT, R16, RZ, PT ;  /* 0x000000ff1000720c */ /* 0x000fe20003f26270 */
[----:B------:R-:W-:Y:S01]  /*3350*/  IMAD R103, R2, R4, R103 ;  /* 0x0000000402677224 */ /* 0x000fe200078e0267 */
[C---:B------:R-:W-:Y:S01]  /*3360*/  LOP3.LUT R4, R3.reuse, 0x54, RZ, 0xfc, !PT ;  /* 0x0000005403047812 */ /* 0x040fe200078efcff */
[----:B------:R-:W-:Y:S01]  /*3370*/  IMAD.HI.U32 R5, R6, R7, RZ ;  /* 0x0000000706057227 */ /* 0x000fe200078e00ff */
[C---:B------:R-:W-:Y:S01]  /*3380*/  LOP3.LUT R16, R3.reuse, 0x12a, RZ, 0xfc, !PT ;  /* 0x0000012a03107812 */ /* 0x040fe200078efcff */
[----:B------:R-:W-:Y:S01]  /*3390*/  STL [R1+0x6b90], R98 ;  /* 0x006b906201007387 */ /* 0x000fe20000100800 */
[----:B------:R-:W-:Y:S01]  /*33a0*/  LOP3.LUT R18, R3, 0x12e, RZ, 0xfc, !PT ;  /* 0x0000012e03127812 */ /* 0x000fe200078efcff */
[----:B------:R-:W-:Y:S01]  /*33b0*/  @!P4 IMAD.MOV R99, RZ, RZ, -R99 ;  /* 0x000000ffff63c224 */ /* 0x000fe200078e0a63 */
[C---:B------:R-:W-:Y:S01]  /*33c0*/  ISETP.GT.U32.AND P4, PT, R2.reuse, R102, PT ;  /* 0x000000660200720c */ /* 0x040fe20003f84070 */
[----:B------:R-:W-:Y:S01]  /*33d0*/  @!P5 IMAD.IADD R101, R101, 0x1, -R2 ;  /* 0x000000016565d824 */ /* 0x000fe200078e0a02 */
[C---:B------:R-:W-:Y:S01]  /*33e0*/  ISETP.GT.U32.AND P5, PT, R2.reuse, R103, PT ;  /* 0x000000670200720c */ /* 0x040fe20003fa4070 */
[----:B------:R-:W-:Y:S01]  /*33f0*/  IMAD.MOV R5, RZ, RZ, -R5 ;  /* 0x000000ffff057224 */ /* 0x000fe200078e0a05 */
[----:B------:R-:W-:Y:S01]  /*3400*/  IABS R213, R16 ;  /* 0x0000001000d57213 */ /* 0x000fe20000000000 */
[----:B------:R-:W-:Y:S01]  /*3410*/  @!P6 IMAD.MOV R101, RZ, RZ, -R101 ;  /* 0x000000ffff65e224 */ /* 0x000fe200078e0a65 */
[----:B------:R-:W-:Y:S01]  /*3420*/  IABS R215, R18 ;  /* 0x0000001200d77213 */ /* 0x000fe20000000000 */
[----:B------:R-:W-:Y:S01]  /*3430*/  IMAD R104, R2, R5, R7 ;  /* 0x0000000502687224 */ /* 0x000fe200078e0207 */
[----:B------:R-:W-:Y:S01]  /*3440*/  IABS R7, R4 ;  /* 0x0000000400077213 */ /* 0x000fe20000000000 */
[----:B------:R-:W-:Y:S01]  /*3450*/  @!P0 IMAD.MOV R100, RZ, RZ, -R100 ;  /* 0x000000ffff648224 */ /* 0x000fe200078e0a64 */
[----:B------:R-:W-:Y:S01]  /*3460*/  ISETP.GE.AND P0, PT, R8, RZ, PT ;  /* 0x000000ff0800720c */ /* 0x000fe20003f06270 */
[----:B------:R1:W-:Y:S01]  /*3470*/  STL [R1+0x6b9c], R99 ;  /* 0x006b9c6301007387 */ /* 0x0003e20000100800 */
[----:B------:R-:W-:Y:S01]  /*3480*/  ISETP.GT.U32.AND P6, PT, R2, R104, PT ;  /* 0x000000680200720c */ /* 0x000fe20003fc4070 */
[--C-:B------:R-:W-:Y:S01]  /*3490*/  @!P4 IMAD.IADD R102, R102, 0x1, -R2.reuse ;  /* 0x000000016666c824 */ /* 0x100fe200078e0a02 */
[----:B------:R-:W-:Y:S01]  /*34a0*/  ISETP.GE.AND P4, PT, R4, RZ, PT ;  /* 0x000000ff0400720c */ /* 0x000fe20003f86270 */
[----:B------:R-:W-:Y:S01]  /*34b0*/  @!P5 IMAD.IADD R103, R103, 0x1, -R2 ;  /* 0x000000016767d824 */ /* 0x000fe200078e0a02 */
[C---:B------:R-:W-:Y:S01]  /*34c0*/  LOP3.LUT R8, R3.reuse, 0x56, RZ, 0xfc, !PT ;  /* 0x0000005603087812 */ /* 0x040fe200078efcff */
[----:B------:R-:W-:Y:S01]  /*34d0*/  IMAD.HI.U32 R4, R6, R105, RZ ;  /* 0x0000006906047227 */ /* 0x000fe200078e00ff */
[C---:B------:R-:W-:Y:S01]  /*34e0*/  LOP3.LUT R19, R3.reuse, 0x13a, RZ, 0xfc, !PT ;  /* 0x0000013a03137812 */ /* 0x040fe200078efcff */
[----:B------:R-:W-:Y:S01]  /*34f0*/  STL [R1+0x6b8c], R100 ;  /* 0x006b8c6401007387 */ /* 0x000fe20000100800 */
[----:B------:R-:W-:Y:S01]  /*3500*/  ISETP.GT.U32.AND P5, PT, R2, R103, PT ;  /* 0x000000670200720c */ /* 0x000fe20003fa4070 */
[----:B------:R-:W-:Y:S01]  /*3510*/  IMAD.MOV R5, RZ, RZ, -R4 ;  /* 0x000000ffff057224 */ /* 0x000fe200078e0a04 */
[----:B------:R-:W-:Y:S01]  /*3520*/  IABS R107, R8 ;  /* 0x00000008006b7213 */ /* 0x000fe20000000000 */
[----:B------:R-:W-:Y:S01]  /*3530*/  IMAD.HI.U32 R4, R6, R7, RZ ;  /* 0x0000000706047227 */ /* 0x000fe200078e00ff */
[----:B------:R-:W-:Y:S01]  /*3540*/  IABS R237, R19 ;  /* 0x0000001300ed7213 */ /* 0x000fe20000000000 */
[----:B------:R2:W-:Y:S01]  /*3550*/  STL [R1+0x6ba0], R101 ;  /* 0x006ba06501007387 */ /* 0x0005e20000100800 */
[C---:B-1----:R-:W-:Y:S01]  /*3560*/  LOP3.LUT R99, R3.reuse, 0x15c, RZ, 0xfc, !PT ;  /* 0x0000015c03637812 */ /* 0x042fe200078efcff */
[----:B------:R-:W-:Y:S01]  /*3570*/  @!P6 IMAD.IADD R104, R104, 0x1, -R2 ;  /* 0x000000016868e824 */ /* 0x000fe200078e0a02 */
[C---:B------:R-:W-:Y:S01]  /*3580*/  LOP3.LUT R97, R3.reuse, 0x15e, RZ, 0xfc, !PT ;  /* 0x0000015e03617812 */ /* 0x040fe200078efcff */
[----:B------:R-:W-:Y:S01]  /*3590*/  IMAD.MOV R4, RZ, RZ, -R4 ;  /* 0x000000ffff047224 */ /* 0x000fe200078e0a04 */
[----:B------:R-:W-:Y:S01]  /*35a0*/  IABS R23, R99 ;  /* 0x0000006300177213 */ /* 0x000fe20000000000 */
[C---:B------:R-:W-:Y:S01]  /*35b0*/  IMAD R105, R2.reuse, R5, R105 ;  /* 0x0000000502697224 */ /* 0x040fe200078e0269 */
[C---:B------:R-:W-:Y:S01]  /*35c0*/  ISETP.GT.U32.AND P6, PT, R2.reuse, R104, PT ;  /* 0x000000680200720c */ /* 0x040fe20003fc4070 */
[----:B------:R-:W-:Y:S01]  /*35d0*/  IMAD R106, R2, R4, R7 ;  /* 0x00000004026a7224 */ /* 0x000fe200078e0207 */
[----:B------:R-:W-:Y:S01]  /*35e0*/  IABS R7, R12 ;  /* 0x0000000c00077213 */ /* 0x000fe20000000000 */
[----:B------:R-:W-:Y:S01]  /*35f0*/  IMAD.HI.U32 R4, R6, R107, RZ ;  /* 0x0000006b06047227 */ /* 0x000fe200078e00ff */
[----:B--2---:R-:W-:-:S02]  /*3600*/  LOP3.LUT R101, R3, 0x15a, RZ, 0xfc, !PT ;  /* 0x0000015a03657812 */ /* 0x004fc400078efcff */
[----:B------:R-:W-:Y:S01]  /*3610*/  LOP3.LUT R244, R3, 0x160, RZ, 0xfc, !PT ;  /* 0x0000016003f47812 */ /* 0x000fe200078efcff */
[----:B------:R-:W-:Y:S01]  /*3620*/  @!P5 IMAD.IADD R103, R103, 0x1, -R2 ;  /* 0x000000016767d824 */ /* 0x000fe200078e0a02 */
[----:B------:R-:W-:Y:S01]  /*3630*/  ISETP.GT.U32.AND P5, PT, R2, R105, PT ;  /* 0x000000690200720c */ /* 0x000fe20003fa4070 */
[----:B------:R-:W-:Y:S01]  /*3640*/  IMAD.HI.U32 R5, R6, R9, RZ ;  /* 0x0000000906057227 */ /* 0x000fe200078e00ff */
[C---:B------:R-:W-:Y:S02]  /*3650*/  LOP3.LUT R98, R3.reuse, 0x162, RZ, 0xfc, !PT ;  /* 0x0000016203627812 */ /* 0x040fe400078efcff */
[----:B------:R-:W-:Y:S01]  /*3660*/  LOP3.LUT R100, R3, 0x164, RZ, 0xfc, !PT ;  /* 0x0000016403647812 */ /* 0x000fe200078efcff */
[----:B------:R-:W-:Y:S01]  /*3670*/  IMAD.MOV R4, RZ, RZ, -R4 ;  /* 0x000000ffff047224 */ /* 0x000fe200078e0a04 */
[----:B------:R-:W-:Y:S01]  /*3680*/  IABS R25, R98 ;  /* 0x0000006200197213 */ /* 0x000fe20000000000 */
[----:B------:R-:W-:Y:S02]  /*3690*/  IMAD.MOV R5, RZ, RZ, -R5 ;  /* 0x000000ffff057224 */ /* 0x000fe400078e0a05 */
[----:B------:R-:W-:-:S02]  /*36a0*/  IMAD R107, R2, R4, R107 ;  /* 0x00000004026b7224 */ /* 0x000fc400078e026b */
[----:B------:R-:W-:Y:S01]  /*36b0*/  @!P1 IMAD.MOV R102, RZ, RZ, -R102 ;  /* 0x000000ffff669224 */ /* 0x000fe200078e0a66 */
[----:B------:R-:W-:Y:S01]  /*36c0*/  ISETP.GE.AND P1, PT, R8, RZ, PT ;  /* 0x000000ff0800720c */ /* 0x000fe20003f26270 */
[----:B------:R-:W-:Y:S01]  /*36d0*/  IMAD R108, R2, R5, R9 ;  /* 0x00000005026c7224 */ /* 0x000fe200078e0209 */
[----:B------:R-:W-:Y:S01]  /*36e0*/  LOP3.LUT R8, R3, 0x5a, RZ, 0xfc, !PT ;  /* 0x0000005a03087812 */ /* 0x000fe200078efcff */
[--C-:B------:R-:W-:Y:S01]  /*36f0*/  @!P6 IMAD.IADD R104, R104, 0x1, -R2.reuse ;  /* 0x000000016868e824 */ /* 0x100fe200078e0a02 */
[C---:B------:R-:W-:Y:S01]  /*3700*/  ISETP.GT.U32.AND P6, PT, R2.reuse, R107, PT ;  /* 0x0000006b0200720c */ /* 0x040fe20003fc4070 */
[----:B------:R-:W-:Y:S01]  /*3710*/  @!P5 IMAD.IADD R105, R105, 0x1, -R2 ;  /* 0x000000016969d824 */ /* 0x000fe200078e0a02 */
[C---:B------:R-:W-:Y:S01]  /*3720*/  ISETP.GT.U32.AND P5, PT, R2.reuse, R108, PT ;  /* 0x0000006c0200720c */ /* 0x040fe20003fa4070 */
[----:B------:R-:W-:Y:S01]  /*3730*/  @!P3 IMAD.MOV R103, RZ, RZ, -R103 ;  /* 0x000000ffff67b224 */ /* 0x000fe200078e0a67 */
[----:B------:R-:W-:Y:S01]  /*3740*/  IABS R109, R8 ;  /* 0x00000008006d7213 */ /* 0x000fe20000000000 */
[----:B------:R-:W-:Y:S01]  /*3750*/  @!P2 IMAD.MOV R104, RZ, RZ, -R104 ;  /* 0x000000ffff68a224 */ /* 0x000fe200078e0a68 */
[----:B------:R-:W-:Y:S01]  /*3760*/  ISETP.GT.U32.AND P3, PT, R2, R106, PT ;  /* 0x0000006a0200720c */ /* 0x000fe20003f64070 */
[----:B------:R1:W-:Y:S01]  /*3770*/  STL [R1+0x6b88], R102 ;  /* 0x006b886601007387 */ /* 0x0003e20000100800 */
[----:B------:R-:W-:Y:S01]  /*3780*/  LOP3.LUT R9, R3, 0x5c, RZ, 0xfc, !PT ;  /* 0x0000005c03097812 */ /* 0x000fe200078efcff */
[----:B------:R-:W-:-:S02]  /*3790*/  IMAD.HI.U32 R4, R6, R109, RZ ;  /* 0x0000006d06047227 */ /* 0x000fc400078e00ff */
[----:B------:R2:W-:Y:S01]  /*37a0*/  STL [R1+0x6ba4], R103 ;  /* 0x006ba46701007387 */ /* 0x0005e20000100800 */
[----:B------:R-:W-:Y:S01]  /*37b0*/  IABS R5, R9 ;  /* 0x0000000900057213 */ /* 0x000fe20000000000 */
[----:B------:R-:W-:Y:S02]  /*37c0*/  @!P6 IMAD.IADD R107, R107, 0x1, -R2 ;  /* 0x000000016b6be824 */ /* 0x000fe400078e0a02 */
[----:B------:R-:W-:Y:S01]  /*37d0*/  IMAD.MOV R4, RZ, RZ, -R4 ;  /* 0x000000ffff047224 */ /* 0x000fe200078e0a04 */
[----:B------:R3:W-:Y:S01]  /*37e0*/  STL [R1+0x6b84], R104 ;  /* 0x006b846801007387 */ /* 0x0007e20000100800 */
[----:B------:R-:W-:Y:S01]  /*37f0*/  @!P5 IMAD.IADD R108, R108, 0x1, -R2 ;  /* 0x000000016c6cd824 */ /* 0x000fe200078e0a02 */
[C---:B------:R-:W-:Y:S01]  /*3800*/  ISETP.GT.U32.AND P5, PT, R2.reuse, R107, PT ;  /* 0x0000006b0200720c */ /* 0x040fe20003fa4070 */
[----:B------:R-:W-:Y:S01]  /*3810*/  IMAD R109, R2, R4, R109 ;  /* 0x00000004026d7224 */ /* 0x000fe200078e026d */
[----:B-1----:R-:W-:Y:S01]  /*3820*/  LOP3.LUT R102, R3, 0x166, RZ, 0xfc, !PT ;  /* 0x0000016603667812 */ /* 0x002fe200078efcff */
[----:B------:R-:W-:Y:S01]  /*3830*/  IMAD.HI.U32 R4, R6, R5, RZ ;  /* 0x0000000506047227 */ /* 0x000fe200078e00ff */
[----:B------:R-:W-:-:S02]  /*3840*/  ISETP.GT.U32.AND P2, PT, R2, R108, PT ;  /* 0x0000006c0200720c */ /* 0x000fc40003f44070 */
[C---:B--2---:R-:W-:Y:S01]  /*3850*/  LOP3.LUT R103, R3.reuse, 0x158, RZ, 0xfc, !PT ;  /* 0x0000015803677812 */ /* 0x044fe200078efcff */
[----:B------:R-:W-:Y:S01]  /*3860*/  @!P3 IMAD.IADD R106, R106, 0x1, -R2 ;  /* 0x000000016a6ab824 */ /* 0x000fe200078e0a02 */
[C---:B------:R-:W-:Y:S01]  /*3870*/  ISETP.GT.U32.AND P3, PT, R2.reuse, R105, PT ;  /* 0x000000690200720c */ /* 0x040fe20003f64070 */
[----:B------:R-:W-:Y:S01]  /*3880*/  IMAD.MOV R4, RZ, RZ, -R4 ;  /* 0x000000ffff047224 */ /* 0x000fe200078e0a04 */
[----:B---3--:R-:W-:Y:S02]  /*3890*/  LOP3.LUT R104, R3, 0x168, RZ, 0xfc, !PT ;  /* 0x0000016803687812 */ /* 0x008fe400078efcff */
[C---:B------:R-:W-:Y:S01]  /*38a0*/  ISETP.GT.U32.AND P6, PT, R2.reuse, R106, PT ;  /* 0x0000006a0200720c */ /* 0x040fe20003fc4070 */
[----:B------:R-:W-:Y:S01]  /*38b0*/  IMAD R110, R2, R4, R5 ;  /* 0x00000004026e7224 */ /* 0x000fe200078e0205 */
[----:B------:R-:W-:Y:S01]  /*38c0*/  IABS R27, R104 ;  /* 0x00000068001b7213 */ /* 0x000fe20000000000 */
[----:B------:R-:W-:Y:S02]  /*38d0*/  @!P5 IMAD.IADD R107, R107, 0x1, -R2 ;  /* 0x000000016b6bd824 */ /* 0x000fe400078e0a02 */
[----:B------:R-:W-:Y:S01]  /*38e0*/  IMAD.HI.U32 R4, R6, R111, RZ ;  /* 0x0000006f06047227 */ /* 0x000fe200078e00ff */
[----:B------:R-:W-:-:S03]  /*38f0*/  ISETP.GT.U32.AND P5, PT, R2, R110, PT ;  /* 0x0000006e0200720c */ /* 0x000fc60003fa4070 */
[----:B------:R-:W-:Y:S02]  /*3900*/  IMAD.MOV R4, RZ, RZ, -R4 ;  /* 0x000000ffff047224 */ /* 0x000fe400078e0a04 */
[--C-:B------:R-:W-:Y:S01]  /*3910*/  @!P3 IMAD.IADD R105, R105, 0x1, -R2.reuse ;  /* 0x000000016969b824 */ /* 0x100fe200078e0a02 */
[----:B------:R-:W-:Y:S01]  /*3920*/  ISETP.GT.U32.AND P3, PT, R2, R109, PT ;  /* 0x0000006d0200720c */ /* 0x000fe20003f64070 */
[----:B------:R-:W-:Y:S01]  /*3930*/  @!P6 IMAD.IADD R106, R106, 0x1, -R2 ;  /* 0x000000016a6ae824 */ /* 0x000fe200078e0a02 */
[----:B------:R-:W-:Y:S01]  /*3940*/  ISETP.GE.AND P6, PT, R10, RZ, PT ;  /* 0x000000ff0a00720c */ /* 0x000fe20003fc6270 */
[----:B------:R-:W-:Y:S01]  /*3950*/  IMAD R111, R2, R4, R111 ;  /* 0x00000004026f7224 */ /* 0x000fe200078e026f */
[----:B------:R-:W-:Y:S01]  /*3960*/  LOP3.LUT R10, R3, 0x62, RZ, 0xfc, !PT ;  /* 0x00000062030a7812 */ /* 0x000fe200078efcff */
[----:B------:R-:W-:-:S03]  /*3970*/  IMAD.HI.U32 R5, R6, R7, RZ ;  /* 0x0000000706057227 */ /* 0x000fc600078e00ff */
[----:B------:R-:W-:Y:S01]  /*3980*/  IABS R113, R10 ;  /* 0x0000000a00717213 */ /* 0x000fe20000000000 */
[----:B------:R-:W-:Y:S02]  /*3990*/  @!P5 IMAD.IADD R110, R110, 0x1, -R2 ;  /* 0x000000016e6ed824 */ /* 0x000fe400078e0a02 */
[----:B------:R-:W-:Y:S02]  /*39a0*/  IMAD.MOV R5, RZ, RZ, -R5 ;  /* 0x000000ffff057224 */ /* 0x000fe400078e0a05 */
[----:B------:R-:W-:Y:S01]  /*39b0*/  IMAD.HI.U32 R4, R6, R113, RZ ;  /* 0x0000007106047227 */ /* 0x000fe200078e00ff */
[----:B------:R-:W-:-:S03]  /*39c0*/  ISETP.GT.U32.AND P5, PT, R2, R110, PT ;  /* 0x0000006e0200720c */ /* 0x000fc60003fa4070 */
[----:B------:R-:W-:Y:S02]  /*39d0*/  IMAD.MOV R4, RZ, RZ, -R4 ;  /* 0x000000ffff047224 */ /* 0x000fe400078e0a04 */
[--C-:B------:R-:W-:Y:S01]  /*39e0*/  @!P2 IMAD.IADD R108, R108, 0x1, -R2.reuse ;  /* 0x000000016c6ca824 */ /* 0x100fe200078e0a02 */
[----:B------:R-:W-:Y:S01]  /*39f0*/  ISETP.GE.AND P2, PT, R8, RZ, PT ;  /* 0x000000ff0800720c */ /* 0x000fe20003f46270 */
[C---:B------:R-:W-:Y:S01]  /*3a00*/  IMAD R113, R2.reuse, R4, R113 ;  /* 0x0000000402717224 */ /* 0x040fe200078e0271 */
[----:B------:R-:W-:Y:S01]  /*3a10*/  LOP3.LUT R8, R3, 0x64, RZ, 0xfc, !PT ;  /* 0x0000006403087812 */ /* 0x000fe200078efcff */
[--C-:B------:R-:W-:Y:S01]  /*3a20*/  @!P3 IMAD.IADD R109, R109, 0x1, -R2.reuse ;  /* 0x000000016d6db824 */ /* 0x100fe200078e0a02 */
[----:B------:R-:W-:Y:S01]  /*3a30*/  ISETP.GE.AND P3, PT, R9, RZ, PT ;  /* 0x000000ff0900720c */ /* 0x000fe20003f66270 */
[----:B------:R-:W-:Y:S01]  /*3a40*/  IMAD R112, R2, R5, R7 ;  /* 0x0000000502707224 */ /* 0x000fe200078e0207 */
[----:B------:R-:W-:Y:S01]  /*3a50*/  IABS R5, R8 ;  /* 0x0000000800057213 */ /* 0x000fe20000000000 */
[----:B------:R-:W-:Y:S01]  /*3a60*/  @!P5 IMAD.IADD R110, R110, 0x1, -R2 ;  /* 0x000000016e6ed824 */ /* 0x000fe200078e0a02 */
[C---:B------:R-:W-:Y:S01]  /*3a70*/  ISETP.GT.U32.AND P5, PT, R2.reuse, R113, PT ;  /* 0x000000710200720c */ /* 0x040fe20003fa4070 */
[----:B------:R-:W-:Y:S01]  /*3a80*/  @!P0 IMAD.MOV R105, RZ, RZ, -R105 ;  /* 0x000000ffff698224 */ /* 0x000fe200078e0a69 */
[C---:B------:R-:W-:Y:S01]  /*3a90*/  ISETP.GT.U32.AND P0, PT, R2.reuse, R109, PT ;  /* 0x0000006d0200720c */ /* 0x040fe20003f04070 */
[----:B------:R-:W-:Y:S01]  /*3aa0*/  @!P1 IMAD.MOV R107, RZ, RZ, -R107 ;  /* 0x000000ffff6b9224 */ /* 0x000fe200078e0a6b */
[----:B------:R-:W-:Y:S01]  /*3ab0*/  ISETP.GE.AND P1, PT, R11, RZ, PT ;  /* 0x000000ff0b00720c */ /* 0x000fe20003f26270 */
[----:B------:R-:W-:Y:S01]  /*3ac0*/  @!P6 IMAD.MOV R108, RZ, RZ, -R108 ;  /* 0x000000ffff6ce224 */ /* 0x000fe200078e0a6c */
[----:B------:R-:W-:Y:S01]  /*3ad0*/  ISETP.GT.U32.AND P6, PT, R2, R112, PT ;  /* 0x000000700200720c */ /* 0x000fe20003fc4070 */
[----:B------:R-:W-:Y:S01]  /*3ae0*/  IMAD.HI.U32 R4, R6, R5, RZ ;  /* 0x0000000506047227 */ /* 0x000fe200078e00ff */
[----:B------:R-:W-:Y:S01]  /*3af0*/  LOP3.LUT R11, R3, 0x66, RZ, 0xfc, !PT ;  /* 0x00000066030b7812 */ /* 0x000fe200078efcff */
[----:B------:R-:W-:Y:S02]  /*3b00*/  STL [R1+0x6ba8], R105 ;  /* 0x006ba86901007387 */ /* 0x000fe40000100800 */
[----:B------:R-:W-:Y:S01]  /*3b10*/  @!P4 IMAD.MOV R106, RZ, RZ, -R106 ;  /* 0x000000ffff6ac224 */ /* 0x000fe200078e0a6a */
[----:B------:R-:W-:Y:S01]  /*3b20*/  IABS R115, R11 ;  /* 0x0000000b00737213 */ /* 0x000fe20000000000 */
[----:B------:R-:W-:Y:S01]  /*3b30*/  @!P5 IMAD.IADD R113, R113, 0x1, -R2 ;  /* 0x000000017171d824 */ /* 0x000fe200078e0a02 */
[----:B------:R-:W-:Y:S01]  /*3b40*/  ISETP.GT.U32.AND P4, PT, R2, R111, PT ;  /* 0x0000006f0200720c */ /* 0x000fe20003f84070 */
[----:B------:R-:W-:Y:S01]  /*3b50*/  IMAD.MOV R114, RZ, RZ, -R4 ;  /* 0x000000ffff727224 */ /* 0x000fe200078e0a04 */
[----:B------:R-:W-:Y:S01]  /*3b60*/  STL [R1+0x6b80], R106 ;  /* 0x006b806a01007387 */ /* 0x000fe20000100800 */
[----:B------:R-:W-:Y:S01]  /*3b70*/  IMAD.HI.U32 R4, R6, R115, RZ ;  /* 0x0000007306047227 */ /* 0x000fe200078e00ff */
[----:B------:R-:W-:-:S02]  /*3b80*/  ISETP.GT.U32.AND P5, PT, R2, R113, PT ;  /* 0x000000710200720c */ /* 0x000fc40003fa4070 */
[----:B------:R1:W-:Y:S01]  /*3b90*/  STL [R1+0x6bac], R107 ;  /* 0x006bac6b01007387 */ /* 0x0003e20000100800 */
[--C-:B------:R-:W-:Y:S01]  /*3ba0*/  @!P0 IMAD.IADD R109, R109, 0x1, -R2.reuse ;  /* 0x000000016d6d8824 */ /* 0x100fe200078e0a02 */
[----:B------:R-:W-:Y:S01]  /*3bb0*/  ISETP.GE.AND P0, PT, R12, RZ, PT ;  /* 0x000000ff0c00720c */ /* 0x000fe20003f06270 */
[----:B------:R-:W-:Y:S01]  /*3bc0*/  @!P6 IMAD.IADD R112, R112, 0x1, -R2 ;  /* 0x000000017070e824 */ /* 0x000fe200078e0a02 */
[----:B------:R-:W-:Y:S01]  /*3bd0*/  LOP3.LUT R12, R3, 0x6a, RZ, 0xfc, !PT ;  /* 0x0000006a030c7812 */ /* 0x000fe200078efcff */
[----:B------:R-:W-:Y:S01]  /*3be0*/  IMAD.MOV R4, RZ, RZ, -R4 ;  /* 0x000000ffff047224 */ /* 0x000fe200078e0a04 */
[----:B------:R-:W-:Y:S01]  /*3bf0*/  STL [R1+0x6b7c], R108 ;  /* 0x006b7c6c01007387 */ /* 0x000fe20000100800 */
[----:B------:R-:W-:Y:S01]  /*3c00*/  @!P2 IMAD.MOV R109, RZ, RZ, -R109 ;  /* 0x000000ffff6da224 */ /* 0x000fe200078e0a6d */
[C---:B------:R-:W-:Y:S01]  /*3c10*/  ISETP.GT.U32.AND P2, PT, R2.reuse, R112, PT ;  /* 0x000000700200720c */ /* 0x040fe20003f44070 */
[----:B------:R-:W-:Y:S01]  /*3c20*/  IMAD R115, R2, R4, R115 ;  /* 0x0000000402737224 */ /* 0x000fe200078e0273 */
[----:B------:R-:W-:Y:S01]  /*3c30*/  IABS R117, R12 ;  /* 0x0000000c00757213 */ /* 0x000fe20000000000 */
[--C-:B------:R-:W-:Y:S01]  /*3c40*/  @!P4 IMAD.IADD R111, R111, 0x1, -R2.reuse ;  /* 0x000000016f6fc824 */ /* 0x100fe200078e0a02 */
[----:B------:R-:W-:Y:S01]  /*3c50*/  ISETP.GE.AND P4, PT, R10, RZ, PT ;  /* 0x000000ff0a00720c */ /* 0x000fe20003f86270 */
[----:B------:R-:W-:Y:S01]  /*3c60*/  @!P5 IMAD.IADD R113, R113, 0x1, -R2 ;  /* 0x000000017171d824 */ /* 0x000fe200078e0a02 */
[C---:B------:R-:W-:Y:S01]  /*3c70*/  ISETP.GT.U32.AND P5, PT, R2.reuse, R115, PT ;  /* 0x000000730200720c */ /* 0x040fe20003fa4070 */
[C---:B------:R-:W-:Y:S01]  /*3c80*/  IMAD R114, R2.reuse, R114, R5 ;  /* 0x0000007202727224 */ /* 0x040fe200078e0205 */
[C---:B------:R-:W-:Y:S01]  /*3c90*/  LOP3.LUT R10, R3.reuse, 0x68, RZ, 0xfc, !PT ;  /* 0x00000068030a7812 */ /* 0x040fe200078efcff */
[----:B------:R-:W-:Y:S01]  /*3ca0*/  @!P3 IMAD.MOV R110, RZ, RZ, -R110 ;  /* 0x000000ffff6eb224 */ /* 0x000fe200078e0a6e */
[----:B------:R-:W-:Y:S01]  /*3cb0*/  ISETP.GT.U32.AND P6, PT, R2, R111, PT ;  /* 0x0000006f0200720c */ /* 0x000fe20003fc4070 */
[----:B------:R-:W-:Y:S01]  /*3cc0*/  IMAD.HI.U32 R5, R6, R117, RZ ;  /* 0x0000007506057227 */ /* 0x000fe200078e00ff */
[----:B------:R-:W-:Y:S01]  /*3cd0*/  IABS R7, R10 ;  /* 0x0000000a00077213 */ /* 0x000fe20000000000 */
[----:B------:R2:W-:Y:S01]  /*3ce0*/  STL [R1+0x6bb0], R109 ;  /* 0x006bb06d01007387 */ /* 0x0005e20000100800 */
[C---:B-1----:R-:W-:Y:S01]  /*3cf0*/  LOP3.LUT R107, R3.reuse, 0x154, RZ, 0xfc, !PT ;  /* 0x00000154036b7812 */ /* 0x042fe200078efcff */
[--C-:B------:R-:W-:Y:S01]  /*3d00*/  @!P2 IMAD.IADD R112, R112, 0x1, -R2.reuse ;  /* 0x000000017070a824 */ /* 0x100fe200078e0a02 */
[----:B------:R-:W-:Y:S01]  /*3d10*/  ISETP.GE.AND P2, PT, R8, RZ, PT ;  /* 0x000000ff0800720c */ /* 0x000fe20003f46270 */
[----:B------:R-:W-:Y:S01]  /*3d20*/  IMAD.HI.U32 R4, R6, R7, RZ ;  /* 0x0000000706047227 */ /* 0x000fe200078e00ff */
[C---:B------:R-:W-:Y:S01]  /*3d30*/  LOP3.LUT R8, R3.reuse, 0x6c, RZ, 0xfc, !PT ;  /* 0x0000006c03087812 */ /* 0x040fe200078efcff */
[----:B------:R-:W-:Y:S01]  /*3d40*/  STL [R1+0x6b78], R110 ;  /* 0x006b786e01007387 */ /* 0x000fe20000100800 */
[----:B------:R-:W-:Y:S01]  /*3d50*/  LOP3.LUT R105, R3, 0x156, RZ, 0xfc, !PT ;  /* 0x0000015603697812 */ /* 0x000fe200078efcff */
[----:B------:R-:W-:Y:S01]  /*3d60*/  @!P5 IMAD.IADD R115, R115, 0x1, -R2 ;  /* 0x000000017373d824 */ /* 0x000fe200078e0a02 */
[----:B------:R-:W-:Y:S01]  /*3d70*/  IABS R9, R8 ;  /* 0x0000000800097213 */ /* 0x000fe20000000000 */
[----:B------:R-:W-:Y:S01]  /*3d80*/  IMAD.MOV R4, RZ, RZ, -R4 ;  /* 0x000000ffff047224 */ /* 0x000fe200078e0a04 */
[----:B--2---:R-:W-:Y:S01]  /*3d90*/  LOP3.LUT R109, R3, 0x152, RZ, 0xfc, !PT ;  /* 0x00000152036d7812 */ /* 0x004fe200078efcff */
[----:B------:R-:W-:Y:S01]  /*3da0*/  @!P6 IMAD.IADD R111, R111, 0x1, -R2 ;  /* 0x000000016f6fe824 */ /* 0x000fe200078e0a02 */
[C---:B------:R-:W-:Y:S01]  /*3db0*/  ISETP.GT.U32.AND P6, PT, R2.reuse, R114, PT ;  /* 0x000000720200720c */ /* 0x040fe20003fc4070 */
[C---:B------:R-:W-:Y:S01]  /*3dc0*/  IMAD R116, R2.reuse, R4, R7 ;  /* 0x0000000402747224 */ /* 0x040fe200078e0207 */
[----:B------:R-:W-:Y:S01]  /*3dd0*/  ISETP.GT.U32.AND P3, PT, R2, R115, PT ;  /* 0x000000730200720c */ /* 0x000fe20003f64070 */
[----:B------:R-:W-:Y:S01]  /*3de0*/  IMAD.HI.U32 R4, R6, R9, RZ ;  /* 0x0000000906047227 */ /* 0x000fe200078e00ff */
[----:B------:R-:W-:-:S02]  /*3df0*/  LOP3.LUT R7, R3, 0x70, RZ, 0xfc, !PT ;  /* 0x0000007003077812 */ /* 0x000fc400078efcff */
[C---:B------:R-:W-:Y:S01]  /*3e00*/  LOP3.LUT R106, R3.reuse, 0x16a, RZ, 0xfc, !PT ;  /* 0x0000016a036a7812 */ /* 0x040fe200078efcff */
[----:B------:R-:W-:Y:S01]  /*3e10*/  IMAD.MOV R4, RZ, RZ, -R4 ;  /* 0x000000ffff047224 */ /* 0x000fe200078e0a04 */
[C---:B------:R-:W-:Y:S01]  /*3e20*/  LOP3.LUT R108, R3.reuse, 0x16c, RZ, 0xfc, !PT ;  /* 0x0000016c036c7812 */ /* 0x040fe200078efcff */
[----:B------:R-:W-:Y:S01]  /*3e30*/  @!P1 IMAD.MOV R111, RZ, RZ, -R111 ;  /* 0x000000ffff6f9224 */ /* 0x000fe200078e0a6f */
[C---:B------:R-:W-:Y:S01]  /*3e40*/  ISETP.GT.U32.AND P1, PT, R2.reuse, R116, PT ;  /* 0x000000740200720c */ /* 0x040fe20003f24070 */
[----:B------:R-:W-:Y:S01]  /*3e50*/  IMAD R118, R2, R4, R9 ;  /* 0x0000000402767224 */ /* 0x000fe200078e0209 */
[----:B------:R-:W-:Y:S01]  /*3e60*/  LOP3.LUT R9, R3, 0x74, RZ, 0xfc, !PT ;  /* 0x0000007403097812 */ /* 0x000fe200078efcff */
[--C-:B------:R-:W-:Y:S01]  /*3e70*/  @!P6 IMAD.IADD R114, R114, 0x1, -R2.reuse ;  /* 0x000000017272e824 */ /* 0x100fe200078e0a02 */
[----:B------:R-:W-:Y:S01]  /*3e80*/  ISETP.GE.AND P6, PT, R11, RZ, PT ;  /* 0x000000ff0b00720c */ /* 0x000fe20003fc6270 */
[--C-:B------:R-:W-:Y:S01]  /*3e90*/  @!P3 IMAD.IADD R115, R115, 0x1, -R2.reuse ;  /* 0x000000017373b824 */ /* 0x100fe200078e0a02 */
[C---:B------:R-:W-:Y:S01]  /*3ea0*/  ISETP.GT.U32.AND P3, PT, R2.reuse, R118, PT ;  /* 0x000000760200720c */ /* 0x040fe20003f64070 */
[----:B------:R-:W-:Y:S01]  /*3eb0*/  IMAD.MOV R5, RZ, RZ, -R5 ;  /* 0x000000ffff057224 */ /* 0x000fe200078e0a05 */
[C---:B------:R-:W-:Y:S01]  /*3ec0*/  LOP3.LUT R11, R3.reuse, 0x6e, RZ, 0xfc, !PT ;  /* 0x0000006e030b7812 */ /* 0x040fe200078efcff */
[----:B------:R-:W-:Y:S01]  /*3ed0*/  @!P4 IMAD.MOV R113, RZ, RZ, -R113 ;  /* 0x000000ffff71c224 */ /* 0x000fe200078e0a71 */
[C---:B------:R-:W-:Y:S01]  /*3ee0*/  ISETP.GT.U32.AND P5, PT, R2.reuse, R114, PT ;  /* 0x000000720200720c */ /* 0x040fe20003fa4070 */
[----:B------:R-:W-:Y:S01]  /*3ef0*/  IMAD R117, R2, R5, R117 ;  /* 0x0000000502757224 */ /* 0x000fe200078e0275 */
[----:B------:R-:W-:Y:S01]  /*3f00*/  IABS R119, R11 ;  /* 0x0000000b00777213 */ /* 0x000fe20000000000 */
[----:B------:R-:W-:Y:S01]  /*3f10*/  @!P1 IMAD.IADD R116, R116, 0x1, -R2 ;  /* 0x0000000174749824 */ /* 0x000fe200078e0a02 */
[----:B------:R-:W-:Y:S01]  /*3f20*/  IABS R5, R7 ;  /* 0x0000000700057213 */ /* 0x000fe20000000000 */
[----:B------:R-:W-:Y:S01]  /*3f30*/  @!P0 IMAD.MOV R112, RZ, RZ, -R112 ;  /* 0x000000ffff708224 */ /* 0x000fe200078e0a70 */
[----:B------:R-:W-:Y:S01]  /*3f40*/  ISETP.GT.U32.AND P4, PT, R2, R117, PT ;  /* 0x000000750200720c */ /* 0x000fe20003f84070 */
[----:B------:R-:W-:Y:S01]  /*3f50*/  IMAD.HI.U32 R4, R6, R119, RZ ;  /* 0x0000007706047227 */ /* 0x000fe200078e00ff */
[----:B------:R-:W-:Y:S01]  /*3f60*/  ISETP.GE.AND P1, PT, R8, RZ, PT ;  /* 0x000000ff0800720c */ /* 0x000fe20003f26270 */
[----:B------:R1:W-:Y:S01]  /*3f70*/  STL [R1+0x6bb4], R111 ;  /* 0x006bb46f01007387 */ /* 0x0003e20000100800 */
[C---:B------:R-:W-:Y:S01]  /*3f80*/  LOP3.LUT R8, R3.reuse, 0x72, RZ, 0xfc, !PT ;  /* 0x0000007203087812 */ /* 0x040fe200078efcff */
[----:B------:R-:W-:Y:S01]  /*3f90*/  @!P3 IMAD.IADD R118, R118, 0x1, -R2 ;  /* 0x000000017676b824 */ /* 0x000fe200078e0a02 */
[----:B------:R-:W-:Y:S01]  /*3fa0*/  ISETP.GE.AND P0, PT, R10, RZ, PT ;  /* 0x000000ff0a00720c */ /* 0x000fe20003f06270 */
[----:B------:R-:W-:Y:S01]  /*3fb0*/  IMAD.MOV R4, RZ, RZ, -R4 ;  /* 0x000000ffff047224 */ /* 0x000fe200078e0a04 */
[----:B------:R-:W-:Y:S01]  /*3fc0*/  IABS R121, R8 ;  /* 0x0000000800797213 */ /* 0x000fe20000000000 */
[----:B------:R-:W-:Y:S01]  /*3fd0*/  @!P5 IMAD.IADD R114, R114, 0x1, -R2 ;  /* 0x000000017272d824 */ /* 0x000fe200078e0a02 */
[C---:B------:R-:W-:Y:S01]  /*3fe0*/  ISETP.GT.U32.AND P3, PT, R2.reuse, R118, PT ;  /* 0x000000760200720c */ /* 0x040fe20003f64070 */
[----:B------:R-:W-:Y:S01]  /*3ff0*/  IMAD R119, R2, R4, R119 ;  /* 0x0000000402777224 */ /* 0x000fe200078e0277 */
[----:B------:R-:W-:Y:S01]  /*4000*/  ISETP.GE.AND P5, PT, R12, RZ, PT ;  /* 0x000000ff0c00720c */ /* 0x000fe20003fa6270 */
[----:B------:R-:W-:Y:S01]  /*4010*/  @!P2 IMAD.MOV R114, RZ, RZ, -R114 ;  /* 0x000000ffff72a224 */ /* 0x000fe200078e0a72 */
[----:B------:R-:W-:Y:S01]  /*4020*/  ISETP.GT.U32.AND P2, PT, R2, R116, PT ;  /* 0x000000740200720c */ /* 0x000fe20003f44070 */
[----:B------:R-:W-:Y:S01]  /*4030*/  IMAD.HI.U32 R4, R6, R5, RZ ;  /* 0x0000000506047227 */ /* 0x000fe200078e00ff */
[C---:B------:R-:W-:Y:S01]  /*4040*/  LOP3.LUT R10, R3.reuse, 0x76, RZ, 0xfc, !PT ;  /* 0x00000076030a7812 */ /* 0x040fe200078efcff */
[----:B------:R2:W-:Y:S01]  /*4050*/  STL [R1+0x6b74], R112 ;  /* 0x006b747001007387 */ /* 0x0005e20000100800 */
[----:B------:R-:W-:Y:S01]  /*4060*/  LOP3.LUT R12, R3, 0x84, RZ, 0xfc, !PT ;  /* 0x00000084030c7812 */ /* 0x000fe200078efcff */
[----:B------:R-:W-:Y:S01]  /*4070*/  IMAD.MOV R4, RZ, RZ, -R4 ;  /* 0x000000ffff047224 */ /* 0x000fe200078e0a04 */
[----:B------:R-:W-:Y:S01]  /*4080*/  IABS R123, R10 ;  /* 0x0000000a007b7213 */ /* 0x000fe20000000000 */
[--C-:B------:R-:W-:Y:S01]  /*4090*/  @!P4 IMAD.IADD R117, R117, 0x1, -R2.reuse ;  /* 0x000000017575c824 */ /* 0x100fe200078e0a02 */
[C---:B-1----:R-:W-:Y:S01]  /*40a0*/  LOP3.LUT R111, R3.reuse, 0x150, RZ, 0xfc, !PT ;  /* 0x00000150036f7812 */ /* 0x042fe200078efcff */
[----:B------:R-:W-:Y:S01]  /*40b0*/  IMAD R120, R2, R4, R5 ;  /* 0x0000000402787224 */ /* 0x000fe200078e0205 */
[----:B------:R-:W-:Y:S01]  /*40c0*/  IABS R29, R106 ;  /* 0x0000006a001d7213 */ /* 0x000fe20000000000 */
[--C-:B------:R-:W-:Y:S01]  /*40d0*/  @!P3 IMAD.IADD R118, R118, 0x1, -R2.reuse ;  /* 0x000000017676b824 */ /* 0x100fe200078e0a02 */
[----:B------:R-:W-:Y:S01]  /*40e0*/  ISETP.GT.U32.AND P4, PT, R2, R117, PT ;  /* 0x000000750200720c */ /* 0x000fe20003f84070 */
[----:B------:R-:W-:Y:S01]  /*40f0*/  @!P2 IMAD.IADD R116, R116, 0x1, -R2 ;  /* 0x000000017474a824 */ /* 0x000fe200078e0a02 */
[----:B------:R-:W-:Y:S01]  /*4100*/  ISETP.GT.U32.AND P3, PT, R2, R120, PT ;  /* 0x000000780200720c */ /* 0x000fe20003f64070 */
[----:B------:R-:W-:Y:S01]  /*4110*/  IMAD.HI.U32 R4, R6, R121, RZ ;  /* 0x0000007906047227 */ /* 0x000fe200078e00ff */
[C---:B------:R-:W-:Y:S01]  /*4120*/  ISETP.GT.U32.AND P2, PT, R2.reuse, R119, PT ;  /* 0x000000770200720c */ /* 0x040fe20003f44070 */
[----:B------:R1:W-:Y:S01]  /*4130*/  STL [R1+0x6b70], R114 ;  /* 0x006b707201007387 */ /* 0x0003e20000100800 */
[----:B------:R-:W-:Y:S01]  /*4140*/  IABS R31, R108 ;  /* 0x0000006c001f7213 */ /* 0x000fe20000000000 */
[----:B------:R-:W-:Y:S01]  /*4150*/  IMAD.MOV R4, RZ, RZ, -R4 ;  /* 0x000000ffff047224 */ /* 0x000fe200078e0a04 */
[C---:B------:R-:W-:Y:S01]  /*4160*/  LOP3.LUT R110, R3.reuse, 0x16e, RZ, 0xfc, !PT ;  /* 0x0000016e036e7812 */ /* 0x040fe200078efcff */
[----:B------:R-:W-:Y:S01]  /*4170*/  @!P0 IMAD.MOV R116, RZ, RZ, -R116 ;  /* 0x000000ffff748224 */ /* 0x000fe200078e0a74 */
[----:B--2---:R-:W-:Y:S01]  /*4180*/  LOP3.LUT R112, R3, 0x170, RZ, 0xfc, !PT ;  /* 0x0000017003707812 */ /* 0x004fe200078efcff */
[----:B------:R-:W-:Y:S01]  /*4190*/  IMAD R121, R2, R4, R121 ;  /* 0x0000000402797224 */ /* 0x000fe200078e0279 */
[----:B------:R-:W-:Y:S01]  /*41a0*/  IABS R33, R110 ;  /* 0x0000006e00217213 */ /* 0x000fe20000000000 */
[--C-:B------:R-:W-:Y:S01]  /*41b0*/  @!P4 IMAD.IADD R117, R117, 0x1, -R2.reuse ;  /* 0x000000017575c824 */ /* 0x100fe200078e0a02 */
[----:B------:R-:W-:Y:S01]  /*41c0*/  ISETP.GE.AND P4, PT, R7, RZ, PT ;  /* 0x000000ff0700720c */ /* 0x000fe20003f86270 */
[--C-:B------:R-:W-:Y:S01]  /*41d0*/  @!P3 IMAD.IADD R120, R120, 0x1, -R2.reuse ;  /* 0x000000017878b824 */ /* 0x100fe200078e0a02 */
[----:B------:R-:W-:Y:S01]  /*41e0*/  IABS R7, R9 ;  /* 0x0000000900077213 */ /* 0x000fe20000000000 */
[----:B------:R-:W-:Y:S01]  /*41f0*/  @!P2 IMAD.IADD R119, R119, 0x1, -R2 ;  /* 0x000000017777a824 */ /* 0x000fe200078e0a02 */
[----:B------:R-:W-:Y:S01]  /*4200*/  ISETP.GE.AND P2, PT, R8, RZ, PT ;  /* 0x000000ff0800720c */ /* 0x000fe20003f46270 */
[----:B------:R-:W-:Y:S01]  /*4210*/  @!P6 IMAD.MOV R115, RZ, RZ, -R115 ;  /* 0x000000ffff73e224 */ /* 0x000fe200078e0a73 */
[----:B------:R-:W-:Y:S01]  /*4220*/  ISETP.GT.U32.AND P3, PT, R2, R120, PT ;  /* 0x000000780200720c */ /* 0x000fe20003f64070 */
[----:B------:R-:W-:Y:S01]  /*4230*/  IMAD.HI.U32 R4, R6, R7, RZ ;  /* 0x0000000706047227 */ /* 0x000fe200078e00ff */
[----:B------:R-:W-:Y:S01]  /*4240*/  ISETP.GT.U32.AND P0, PT, R2, R119, PT ;  /* 0x000000770200720c */ /* 0x000fe20003f04070 */
[----:B------:R2:W-:Y:S01]  /*4250*/  STL [R1+0x6b6c], R116 ;  /* 0x006b6c7401007387 */ /* 0x0005e20000100800 */
[----:B------:R-:W-:Y:S01]  /*4260*/  ISETP.GE.AND P6, PT, R11, RZ, PT ;  /* 0x000000ff0b00720c */ /* 0x000fe20003fc6270 */
[----:B------:R-:W-:Y:S01]  /*4270*/  IMAD.MOV R4, RZ, RZ, -R4 ;  /* 0x000000ffff047224 */ /* 0x000fe200078e0a04 */
[----:B------:R-:W-:Y:S01]  /*4280*/  LOP3.LUT R8, R3, 0x78, RZ, 0xfc, !PT ;  /* 0x0000007803087812 */ /* 0x000fe200078efcff */
[----:B------:R-:W-:Y:S01]  /*4290*/  IMAD.HI.U32 R5, R6, R123, RZ ;  /* 0x0000007b06057227 */ /* 0x000fe200078e00ff */
[----:B------:R-:W-:-:S02]  /*42a0*/  IABS R11, R12 ;  /* 0x0000000c000b7213 */ /* 0x000fc40000000000 */
[C---:B-1----:R-:W-:Y:S01]  /*42b0*/  LOP3.LUT R114, R3.reuse, 0x172, RZ, 0xfc, !PT ;  /* 0x0000017203727812 */ /* 0x042fe200078efcff */
[----:B------:R-:W-:Y:S01]  /*42c0*/  @!P5 IMAD.MOV R117, RZ, RZ, -R117 ;  /* 0x000000ffff75d224 */ /* 0x000fe200078e0a75 */
[C---:B------:R-:W-:Y:S01]  /*42d0*/  ISETP.GT.U32.AND P5, PT, R2.reuse, R121, PT ;  /* 0x000000790200720c */ /* 0x040fe20003fa4070 */
[----:B------:R-:W-:Y:S01]  /*42e0*/  IMAD R122, R2, R4, R7 ;  /* 0x00000004027a7224 */ /* 0x000fe200078e0207 */
[----:B------:R-:W-:Y:S01]  /*42f0*/  IABS R7, R8 ;  /* 0x0000000800077213 */ /* 0x000fe20000000000 */
[----:B------:R-:W-:Y:S01]  /*4300*/  IMAD.MOV R5, RZ, RZ, -R5 ;  /* 0x000000ffff057224 */ /* 0x000fe200078e0a05 */
[----:B--2---:R-:W-:Y:S01]  /*4310*/  LOP3.LUT R116, R3, 0x174, RZ, 0xfc, !PT ;  /* 0x0000017403747812 */ /* 0x004fe200078efcff */
[--C-:B------:R-:W-:Y:S01]  /*4320*/  @!P3 IMAD.IADD R120, R120, 0x1, -R2.reuse ;  /* 0x000000017878b824 */ /* 0x100fe200078e0a02 */
[----:B------:R-:W-:Y:S01]  /*4330*/  ISETP.GT.U32.AND P3, PT, R2, R122, PT ;  /* 0x0000007a0200720c */ /* 0x000fe20003f64070 */
[--C-:B------:R-:W-:Y:S01]  /*4340*/  @!P0 IMAD.IADD R119, R119, 0x1, -R2.reuse ;  /* 0x0000000177778824 */ /* 0x100fe200078e0a02 */
[----:B------:R-:W-:Y:S01]  /*4350*/  ISETP.GE.AND P0, PT, R10, RZ, PT ;  /* 0x000000ff0a00720c */ /* 0x000fe20003f06270 */
[C---:B------:R-:W-:Y:S01]  /*4360*/  IMAD R123, R2.reuse, R5, R123 ;  /* 0x00000005027b7224 */ /* 0x040fe200078e027b */
[C---:B------:R-:W-:Y:S01]  /*4370*/  LOP3.LUT R10, R3.reuse, 0x7c, RZ, 0xfc, !PT ;  /* 0x0000007c030a7812 */ /* 0x040fe200078efcff */
[----:B------:R-:W-:Y:S01]  /*4380*/  @!P6 IMAD.MOV R119, RZ, RZ, -R119 ;  /* 0x000000ffff77e224 */ /* 0x000fe200078e0a77 */
[----:B------:R-:W-:Y:S01]  /*4390*/  LOP3.LUT R5, R3, 0x7a, RZ, 0xfc, !PT ;  /* 0x0000007a03057812 */ /* 0x000fe200078efcff */
[----:B------:R-:W-:Y:S01]  /*43a0*/  @!P5 IMAD.IADD R121, R121, 0x1, -R2 ;  /* 0x000000017979d824 */ /* 0x000fe200078e0a02 */
[----:B------:R-:W-:Y:S01]  /*43b0*/  ISETP.GT.U32.AND P6, PT, R2, R123, PT ;  /* 0x0000007b0200720c */ /* 0x000fe20003fc4070 */
[----:B------:R-:W-:Y:S01]  /*43c0*/  IMAD.HI.U32 R4, R6, R7, RZ ;  /* 0x0000000706047227 */ /* 0x000fe200078e00ff */
[----:B------:R-:W-:-:S02]  /*43d0*/  IABS R125, R5 ;  /* 0x00000005007d7213 */ /* 0x000fc40000000000 */
[----:B------:R-:W-:Y:S01]  /*43e0*/  ISETP.GT.U32.AND P5, PT, R2, R121, PT ;  /* 0x000000790200720c */ /* 0x000fe20003fa4070 */
[----:B------:R-:W-:Y:S01]  /*43f0*/  @!P3 IMAD.IADD R122, R122, 0x1, -R2 ;  /* 0x000000017a7ab824 */ /* 0x000fe200078e0a02 */
[----:B------:R-:W-:Y:S01]  /*4400*/  IABS R35, R116 ;  /* 0x0000007400237213 */ /* 0x000fe20000000000 */
[----:B------:R-:W-:Y:S01]  /*4410*/  @!P1 IMAD.MOV R118, RZ, RZ, -R118 ;  /* 0x000000ffff769224 */ /* 0x000fe200078e0a76 */
[----:B------:R-:W-:Y:S01]  /*4420*/  ISETP.GE.AND P1, PT, R9, RZ, PT ;  /* 0x000000ff0900720c */ /* 0x000fe20003f26270 */
[----:B------:R-:W-:Y:S01]  /*4430*/  IMAD.MOV R124, RZ, RZ, -R4 ;  /* 0x000000ffff7c7224 */ /* 0x000fe200078e0a04 */
[----:B------:R-:W-:Y:S01]  /*4440*/  ISETP.GT.U32.AND P3, PT, R2, R122, PT ;  /* 0x0000007a0200720c */ /* 0x000fe20003f64070 */
[----:B------:R-:W-:Y:S01]  /*4450*/  IMAD.HI.U32 R4, R6, R125, RZ ;  /* 0x0000007d06047227 */ /* 0x000fe200078e00ff */
[----:B------:R-:W-:Y:S01]  /*4460*/  IABS R9, R10 ;  /* 0x0000000a00097213 */ /* 0x000fe20000000000 */
[----:B------:R1:W-:Y:S02]  /*4470*/  STL [R1+0x6b68], R118 ;  /* 0x006b687601007387 */ /* 0x0003e40000100800 */
[----:B------:R-:W-:-:S02]  /*4480*/  @!P6 IMAD.IADD R123, R123, 0x1, -R2 ;  /* 0x000000017b7be824 */ /* 0x000fc400078e0a02 */
[----:B------:R-:W-:Y:S01]  /*4490*/  @!P5 IMAD.IADD R121, R121, 0x1, -R2 ;  /* 0x000000017979d824 */ /* 0x000fe200078e0a02 */
[----:B------:R-:W-:Y:S01]  /*44a0*/  ISETP.GE.AND P5, PT, R5, RZ, PT ;  /* 0x000000ff0500720c */ /* 0x000fe20003fa6270 */
[C---:B------:R-:W-:Y:S01]  /*44b0*/  IMAD R124, R2.reuse, R124, R7 ;  /* 0x0000007c027c7224 */ /* 0x040fe200078e0207 */
[----:B------:R-:W-:Y:S01]  /*44c0*/  ISETP.GT.U32.AND P6, PT, R2, R123, PT ;  /* 0x0000007b0200720c */ /* 0x000fe20003fc4070 */
[----:B------:R-:W-:Y:S01]  /*44d0*/  IMAD.HI.U32 R5, R6, R9, RZ ;  /* 0x0000000906057227 */ /* 0x000fe200078e00ff */
[----:B-1----:R-:W-:-:S03]  /*44e0*/  LOP3.LUT R118, R3, 0x176, RZ, 0xfc, !PT ;  /* 0x0000017603767812 */ /* 0x002fc600078efcff */
[----:B------:R-:W-:Y:S01]  /*44f0*/  @!P3 IMAD.IADD R122, R122, 0x1, -R2 ;  /* 0x000000017a7ab824 */ /* 0x000fe200078e0a02 */
[----:B------:R-:W-:Y:S01]  /*4500*/  ISETP.GT.U32.AND P3, PT, R2, R124, PT ;  /* 0x0000007c0200720c */ /* 0x000fe20003f64070 */
[----:B------:R-:W-:Y:S02]  /*4510*/  IMAD.MOV R5, RZ, RZ, -R5 ;  /* 0x000000ffff057224 */ /* 0x000fe400078e0a05 */
[----:B------:R-:W-:Y:S01]  /*4520*/  @!P4 IMAD.MOV R120, RZ, RZ, -R120 ;  /* 0x000000ffff78c224 */ /* 0x000fe200078e0a78 */
[----:B------:R-:W-:Y:S01]  /*4530*/  ISETP.GE.AND P4, PT, R8, RZ, PT ;  /* 0x000000ff0800720c */ /* 0x000fe20003f86270 */
[C---:B------:R-:W-:Y:S01]  /*4540*/  IMAD R126, R2.reuse, R5, R9 ;  /* 0x00000005027e7224 */ /* 0x040fe200078e0209 */
[----:B------:R-:W-:Y:S01]  /*4550*/  LOP3.LUT R8, R3, 0x80, RZ, 0xfc, !PT ;  /* 0x0000008003087812 */ /* 0x000fe200078efcff */
[----:B------:R-:W-:Y:S01]  /*4560*/  @!P6 IMAD.IADD R123, R123, 0x1, -R2 ;  /* 0x000000017b7be824 */ /* 0x000fe200078e0a02 */
[----:B------:R1:W-:Y:S01]  /*4570*/  STL [R1+0x6b64], R120 ;  /* 0x006b647801007387 */ /* 0x0003e20000100800 */
[----:B------:R-:W-:Y:S01]  /*4580*/  IMAD.MOV R4, RZ, RZ, -R4 ;  /* 0x000000ffff047224 */ /* 0x000fe200078e0a04 */
[----:B------:R-:W-:Y:S01]  /*4590*/  IABS R9, R8 ;  /* 0x0000000800097213 */ /* 0x000fe20000000000 */
[----:B------:R-:W-:Y:S01]  /*45a0*/  @!P0 IMAD.MOV R123, RZ, RZ, -R123 ;  /* 0x000000ffff7b8224 */ /* 0x000fe200078e0a7b */
[----:B------:R-:W-:Y:S01]  /*45b0*/  ISETP.GT.U32.AND P0, PT, R2, R126, PT ;  /* 0x0000007e0200720c */ /* 0x000fe20003f04070 */
[----:B------:R-:W-:-:S02]  /*45c0*/  @!P3 IMAD.IADD R124, R124, 0x1, -R2 ;  /* 0x000000017c7cb824 */ /* 0x000fc400078e0a02 */
[C---:B------:R-:W-:Y:S01]  /*45d0*/  IMAD R125, R2.reuse, R4, R125 ;  /* 0x00000004027d7224 */ /* 0x040fe200078e027d */
[C---:B------:R-:W-:Y:S01]  /*45e0*/  LOP3.LUT R4, R3.reuse, 0x7e, RZ, 0xfc, !PT ;  /* 0x0000007e03047812 */ /* 0x040fe200078efcff */
[----:B------:R-:W-:Y:S01]  /*45f0*/  @!P1 IMAD.MOV R122, RZ, RZ, -R122 ;  /* 0x000000ffff7a9224 */ /* 0x000fe200078e0a7a */
[----:B------:R-:W-:Y:S01]  /*4600*/  ISETP.GT.U32.AND P3, PT, R2, R124, PT ;  /* 0x0000007c0200720c */ /* 0x000fe20003f64070 */
[----:B------:R-:W-:Y:S01]  /*4610*/  IMAD.HI.U32 R5, R6, R9, RZ ;  /* 0x0000000906057227 */ /* 0x000fe200078e00ff */
[----:B------:R-:W-:Y:S02]  /*4620*/  ISETP.GT.U32.AND P1, PT, R2, R125, PT ;  /* 0x0000007d0200720c */ /* 0x000fe40003f24070 */
[----:B------:R-:W-:Y:S01]  /*4630*/  IABS R127, R4 ;  /* 0x00000004007f7213 */ /* 0x000fe20000000000 */
[----:B------:R-:W-:Y:S01]  /*4640*/  IMAD.MOV R5, RZ, RZ, -R5 ;  /* 0x000000ffff057224 */ /* 0x000fe200078e0a05 */
[----:B------:R-:W-:Y:S01]  /*4650*/  ISETP.GE.AND P6, PT, R4, RZ, PT ;  /* 0x000000ff0400720c */ /* 0x000fe20003fc6270 */
[--C-:B------:R-:W-:Y:S01]  /*4660*/  @!P0 IMAD.IADD R126, R126, 0x1, -R2.reuse ;  /* 0x000000017e7e8824 */ /* 0x100fe200078e0a02 */
[C---:B-1----:R-:W-:Y:S01]  /*4670*/  LOP3.LUT R120, R3.reuse, 0x178, RZ, 0xfc, !PT ;  /* 0x0000017803787812 */ /* 0x042fe200078efcff */
[----:B------:R-:W-:Y:S01]  /*4680*/  @!P2 IMAD.MOV R121, RZ, RZ, -R121 ;  /* 0x000000ffff79a224 */ /* 0x000fe200078e0a79 */
[----:B------:R-:W-:Y:S01]  /*4690*/  ISETP.GE.AND P2, PT, R10, RZ, PT ;  /* 0x000000ff0a00720c */ /* 0x000fe20003f46270 */
[C---:B------:R-:W-:Y:S01]  /*46a0*/  IMAD R128, R2.reuse, R5, R9 ;  /* 0x0000000502807224 */ /* 0x040fe200078e0209 */
[----:B------:R-:W-:Y:S01]  /*46b0*/  ISETP.GT.U32.AND P0, PT, R2, R126, PT ;  /* 0x0000007e0200720c */ /* 0x000fe20003f04070 */
[--C-:B------:R-:W-:Y:S01]  /*46c0*/  @!P3 IMAD.IADD R124, R124, 0x1, -R2.reuse ;  /* 0x000000017c7cb824 */ /* 0x100fe200078e0a02 */
[----:B------:R-:W-:Y:S01]  /*46d0*/  LOP3.LUT R10, R3, 0x82, RZ, 0xfc, !PT ;  /* 0x00000082030a7812 */ /* 0x000fe200078efcff */
[----:B------:R-:W-:Y:S01]  /*46e0*/  IMAD.HI.U32 R5, R6, R11, RZ ;  /* 0x0000000b06057227 */ /* 0x000fe200078e00ff */
[----:B------:R-:W-:Y:S01]  /*46f0*/  ISETP.GE.AND P3, PT, R8, RZ, PT ;  /* 0x000000ff0800720c */ /* 0x000fe20003f66270 */
[----:B------:R1:W-:Y:S01]  /*4700*/  STL [R1+0x6b60], R122 ;  /* 0x006b607a01007387 */ /* 0x0003e20000100800 */
[----:B------:R-:W-:Y:S01]  /*4710*/  IABS R129, R10 ;  /* 0x0000000a00817213 */ /* 0x000fe20000000000 */
[----:B------:R-:W-:Y:S01]  /*4720*/  @!P1 IMAD.IADD R125, R125, 0x1, -R2 ;  /* 0x000000017d7d9824 */ /* 0x000fe200078e0a02 */
[C---:B------:R-:W-:Y:S01]  /*4730*/  LOP3.LUT R8, R3.reuse, 0x86, RZ, 0xfc, !PT ;  /* 0x0000008603087812 */ /* 0x040fe200078efcff */
[----:B------:R-:W-:Y:S01]  /*4740*/  @!P4 IMAD.MOV R124, RZ, RZ, -R124 ;  /* 0x000000ffff7cc224 */ /* 0x000fe200078e0a7c */
[C---:B------:R-:W-:Y:S01]  /*4750*/  ISETP.GT.U32.AND P4, PT, R2.reuse, R128, PT ;  /* 0x000000800200720c */ /* 0x040fe20003f84070 */
[----:B------:R-:W-:Y:S01]  /*4760*/  IMAD.MOV R5, RZ, RZ, -R5 ;  /* 0x000000ffff057224 */ /* 0x000fe200078e0a05 */
[----:B------:R-:W-:Y:S01]  /*4770*/  ISETP.GT.U32.AND P1, PT, R2, R125, PT ;  /* 0x0000007d0200720c */ /* 0x000fe20003f24070 */
[----:B------:R-:W-:Y:S01]  /*4780*/  IMAD.HI.U32 R4, R6, R127, RZ ;  /* 0x0000007f06047227 */ /* 0x000fe200078e00ff */
[----:B------:R-:W-:Y:S01]  /*4790*/  IABS R131, R8 ;  /* 0x0000000800837213 */ /* 0x000fe20000000000 */
[----:B------:R2:W-:Y:S01]  /*47a0*/  STL [R1+0x6b5c], R124 ;  /* 0x006b5c7c01007387 */ /* 0x0005e20000100800 */
[C---:B------:R-:W-:Y:S01]  /*47b0*/  LOP3.LUT R9, R3.reuse, 0x88, RZ, 0xfc, !PT ;  /* 0x0000008803097812 */ /* 0x040fe200078efcff */
[----:B------:R-:W-:Y:S01]  /*47c0*/  IMAD R130, R2, R5, R11 ;  /* 0x0000000502827224 */ /* 0x000fe200078e020b */
[----:B------:R-:W-:Y:S01]  /*47d0*/  IABS R11, R15 ;  /* 0x0000000f000b7213 */ /* 0x000fe20000000000 */
[----:B------:R-:W-:Y:S01]  /*47e0*/  @!P0 IMAD.IADD R126, R126, 0x1, -R2 ;  /* 0x000000017e7e8824 */ /* 0x000fe200078e0a02 */
[----:B-1----:R-:W-:Y:S01]  /*47f0*/  LOP3.LUT R122, R3, 0x17a, RZ, 0xfc, !PT ;  /* 0x0000017a037a7812 */ /* 0x002fe200078efcff */
[----:B------:R-:W-:-:S02]  /*4800*/  IMAD.MOV R7, RZ, RZ, -R4 ;  /* 0x000000ffff077224 */ /* 0x000fc400078e0a04 */
[----:B------:R-:W-:Y:S01]  /*4810*/  @!P2 IMAD.MOV R126, RZ, RZ, -R126 ;  /* 0x000000ffff7ea224 */ /* 0x000fe200078e0a7e */
[----:B------:R-:W-:Y:S01]  /*4820*/  ISETP.GT.U32.AND P2, PT, R2, R130, PT ;  /* 0x000000820200720c */ /* 0x000fe20003f44070 */
[----:B------:R-:W-:Y:S01]  /*4830*/  IMAD.HI.U32 R4, R6, R129, RZ ;  /* 0x0000008106047227 */ /* 0x000fe200078e00ff */
[----:B--2---:R-:W-:Y:S02]  /*4840*/  LOP3.LUT R124, R3, 0x17c, RZ, 0xfc, !PT ;  /* 0x0000017c037c7812 */ /* 0x004fe400078efcff */
[----:B------:R1:W-:Y:S01]  /*4850*/  STL [R1+0x6b58], R126 ;  /* 0x006b587e01007387 */ /* 0x0003e20000100800 */
[----:B------:R-:W-:Y:S01]  /*4860*/  IMAD R127, R2, R7, R127 ;  /* 0x00000007027f7224 */ /* 0x000fe200078e027f */
[----:B------:R-:W-:Y:S01]  /*4870*/  IABS R7, R9 ;  /* 0x0000000900077213 */ /* 0x000fe20000000000 */
[----:B------:R-:W-:Y:S02]  /*4880*/  @!P4 IMAD.IADD R128, R128, 0x1, -R2 ;  /* 0x000000018080c824 */ /* 0x000fe400078e0a02 */
[----:B------:R-:W-:-:S02]  /*4890*/  IMAD.MOV R4, RZ, RZ, -R4 ;  /* 0x000000ffff047224 */ /* 0x000fc400078e0a04 */
[----:B------:R-:W-:Y:S01]  /*48a0*/  @!P1 IMAD.IADD R125, R125, 0x1, -R2 ;  /* 0x000000017d7d9824 */ /* 0x000fe200078e0a02 */
[C---:B------:R-:W-:Y:S01]  /*48b0*/  ISETP.GT.U32.AND P1, PT, R2.reuse, R127, PT ;  /* 0x0000007f0200720c */ /* 0x040fe20003f24070 */
[C---:B------:R-:W-:Y:S01]  /*48c0*/  IMAD R129, R2.reuse, R4, R129 ;  /* 0x0000000402817224 */ /* 0x040fe200078e0281 */
[----:B------:R-:W-:Y:S01]  /*48d0*/  ISETP.GT.U32.AND P4, PT, R2, R128, PT ;  /* 0x000000800200720c */ /* 0x000fe20003f84070 */
[----:B------:R-:W-:Y:S01]  /*48e0*/  IMAD.HI.U32 R4, R6, R131, RZ ;  /* 0x0000008306047227 */ /* 0x000fe200078e00ff */
[----:B-1----:R-:W-:Y:S02]  /*48f0*/  LOP3.LUT R126, R3, 0x17e, RZ, 0xfc, !PT ;  /* 0x0000017e037e7812 */ /* 0x002fe400078efcff */
[----:B------:R-:W-:Y:S01]  /*4900*/  ISETP.GT.U32.AND P0, PT, R2, R129, PT ;  /* 0x000000810200720c */ /* 0x000fe20003f04070 */
[----:B------:R-:W-:Y:S02]  /*4910*/  IMAD.MOV R4, RZ, RZ, -R4 ;  /* 0x000000ffff047224 */ /* 0x000fe400078e0a04 */
[----:B------:R-:W-:-:S02]  /*4920*/  @!P2 IMAD.IADD R130, R130, 0x1, -R2 ;  /* 0x000000018282a824 */ /* 0x000fc400078e0a02 */
[----:B------:R-:W-:Y:S02]  /*4930*/  IMAD R131, R2, R4, R131 ;  /* 0x0000000402837224 */ /* 0x000fe400078e0283 */
[----:B------:R-:W-:Y:S01]  /*4940*/  IMAD.HI.U32 R4, R6, R7, RZ ;  /* 0x0000000706047227 */ /* 0x000fe200078e00ff */
[----:B------:R-:W-:-:S03]  /*4950*/  ISETP.GT.U32.AND P2, PT, R2, R130, PT ;  /* 0x000000820200720c */ /* 0x000fc60003f44070 */
[--C-:B------:R-:W-:Y:S02]  /*4960*/  @!P1 IMAD.IADD R127, R127, 0x1, -R2.reuse ;  /* 0x000000017f7f9824 */ /* 0x100fe400078e0a02 */
[----:B------:R-:W-:Y:S01]  /*4970*/  @!P4 IMAD.IADD R128, R128, 0x1, -R2 ;  /* 0x000000018080c824 */ /* 0x000fe200078e0a02 */
[C---:B------:R-:W-:Y:S01]  /*4980*/  ISETP.GT.U32.AND P4, PT, R2.reuse, R131, PT ;  /* 0x000000830200720c */ /* 0x040fe20003f84070 */
[----:B------:R-:W-:Y:S01]  /*4990*/  IMAD.MOV R4, RZ, RZ, -R4 ;  /* 0x000000ffff047224 */ /* 0x000fe200078e0a04 */
[----:B------:R-:W-:Y:S01]  /*49a0*/  ISETP.GT.U32.AND P1, PT, R2, R127, PT ;  /* 0x0000007f0200720c */ /* 0x000fe20003f24070 */
[----:B------:R-:W-:Y:S01]  /*49b0*/  @!P5 IMAD.MOV R125, RZ, RZ, -R125 ;  /* 0x000000ffff7dd224 */ /* 0x000fe200078e0a7d */
[----:B------:R-:W-:Y:S01]  /*49c0*/  ISETP.GE.AND P5, PT, R10, RZ, PT ;  /* 0x000000ff0a00720c */ /* 0x000fe20003fa6270 */
[--C-:B------:R-:W-:Y:S01]  /*49d0*/  @!P0 IMAD.IADD R129, R129, 0x1, -R2.reuse ;  /* 0x0000000181818824 */ /* 0x100fe200078e0a02 */
[C---:B------:R-:W-:Y:S01]  /*49e0*/  LOP3.LUT R10, R3.reuse, 0x8a, RZ, 0xfc, !PT ;  /* 0x0000008a030a7812 */ /* 0x040fe200078efcff */
[----:B------:R-:W-:Y:S01]  /*49f0*/  IMAD R132, R2, R4, R7 ;  /* 0x0000000402847224 */ /* 0x000fe200078e0207 */
[----:B------:R-:W-:Y:S01]  /*4a00*/  LOP3.LUT R4, R3, 0x8c, RZ, 0xfc, !PT ;  /* 0x0000008c03047812 */ /* 0x000fe200078efcff */
[----:B------:R-:W-:Y:S01]  /*4a10*/  @!P2 IMAD.IADD R130, R130, 0x1, -R2 ;  /* 0x000000018282a824 */ /* 0x000fe200078e0a02 */
[----:B------:R-:W-:Y:S01]  /*4a20*/  IABS R133, R10 ;  /* 0x0000000a00857213 */ /* 0x000fe20000000000 */
[----:B------:R-:W-:Y:S01]  /*4a30*/  @!P3 IMAD.MOV R128, RZ, RZ, -R128 ;  /* 0x000000ffff80b224 */ /* 0x000fe200078e0a80 */
[C---:B------:R-:W-:Y:S01]  /*4a40*/  ISETP.GT.U32.AND P0, PT, R2.reuse, R129, PT ;  /* 0x000000810200720c */ /* 0x040fe20003f04070 */
[--C-:B------:R-:W-:Y:S01]  /*4a50*/  @!P4 IMAD.IADD R131, R131, 0x1, -R2.reuse ;  /* 0x000000018383c824 */ /* 0x100fe200078e0a02 */
[----:B------:R-:W-:Y:S01]  /*4a60*/  ISETP.GT.U32.AND P2, PT, R2, R132, PT ;  /* 0x000000840200720c */ /* 0x000fe20003f44070 */
[----:B------:R-:W-:Y:S01]  /*4a70*/  IMAD.HI.U32 R5, R6, R133, RZ ;  /* 0x0000008506057227 */ /* 0x000fe200078e00ff */
[----:B------:R-:W-:Y:S01]  /*4a80*/  IABS R7, R4 ;  /* 0x0000000400077213 */ /* 0x000fe20000000000 */
[----:B------:R1:W-:Y:S01]  /*4a90*/  STL [R1+0x6b54], R128 ;  /* 0x006b548001007387 */ /* 0x0003e20000100800 */
[----:B------:R-:W-:Y:S01]  /*4aa0*/  ISETP.GT.U32.AND P4, PT, R2, R131, PT ;  /* 0x000000830200720c */ /* 0x000fe20003f84070 */
[--C-:B------:R-:W-:Y:S01]  /*4ab0*/  @!P1 IMAD.IADD R127, R127, 0x1, -R2.reuse ;  /* 0x000000017f7f9824 */ /* 0x100fe200078e0a02 */
[----:B------:R-:W-:Y:S01]  /*4ac0*/  ISETP.GE.AND P1, PT, R12, RZ, PT ;  /* 0x000000ff0c00720c */ /* 0x000fe20003f26270 */
[----:B------:R-:W-:Y:S01]  /*4ad0*/  IMAD.MOV R5, RZ, RZ, -R5 ;  /* 0x000000ffff057224 */ /* 0x000fe200078e0a05 */
[----:B------:R-:W-:Y:S01]  /*4ae0*/  ISETP.GE.AND P3, PT, R9, RZ, PT ;  /* 0x000000ff0900720c */ /* 0x000fe20003f66270 */
[----:B------:R-:W-:Y:S01]  /*4af0*/  @!P6 IMAD.MOV R127, RZ, RZ, -R127 ;  /* 0x000000ffff7fe224 */ /* 0x000fe200078e0a7f */
[----:B------:R-:W-:Y:S01]  /*4b00*/  ISETP.GE.AND P6, PT, R8, RZ, PT ;  /* 0x000000ff0800720c */ /* 0x000fe20003fc6270 */
[--C-:B------:R-:W-:Y:S01]  /*4b10*/  @!P0 IMAD.IADD R129, R129, 0x1, -R2.reuse ;  /* 0x0000000181818824 */ /* 0x100fe200078e0a02 */
[C---:B------:R-:W-:Y:S01]  /*4b20*/  LOP3.LUT R8, R3.reuse, 0x90, RZ, 0xfc, !PT ;  /* 0x0000009003087812 */ /* 0x040fe200078efcff */
[----:B------:R-:W-:Y:S01]  /*4b30*/  IMAD R133, R2, R5, R133 ;  /* 0x0000000502857224 */ /* 0x000fe200078e0285 */
[----:B------:R-:W-:Y:S01]  /*4b40*/  LOP3.LUT R5, R3, 0x8e, RZ, 0xfc, !PT ;  /* 0x0000008e03057812 */ /* 0x000fe200078efcff */
[----:B------:R-:W-:Y:S01]  /*4b50*/  @!P2 IMAD.IADD R132, R132, 0x1, -R2 ;  /* 0x000000018484a824 */ /* 0x000fe200078e0a02 */
[----:B------:R-:W-:Y:S01]  /*4b60*/  ISETP.GE.AND P0, PT, R10, RZ, PT ;  /* 0x000000ff0a00720c */ /* 0x000fe20003f06270 */
[----:B------:R-:W-:Y:S01]  /*4b70*/  @!P5 IMAD.MOV R129, RZ, RZ, -R129 ;  /* 0x000000ffff81d224 */ /* 0x000fe200078e0a81 */
[----:B------:R-:W-:Y:S01]  /*4b80*/  ISETP.GE.AND P5, PT, R4, RZ, PT ;  /* 0x000000ff0400720c */ /* 0x000fe20003fa6270 */
[----:B------:R-:W-:Y:S01]  /*4b90*/  IMAD.HI.U32 R4, R6, R7, RZ ;  /* 0x0000000706047227 */ /* 0x000fe200078e00ff */
[----:B------:R-:W-:-:S02]  /*4ba0*/  IABS R135, R5 ;  /* 0x0000000500877213 */ /* 0x000fc40000000000 */
[C---:B------:R-:W-:Y:S01]  /*4bb0*/  ISETP.GT.U32.AND P2, PT, R2.reuse, R132, PT ;  /* 0x000000840200720c */ /* 0x040fe20003f44070 */
[----:B------:R-:W-:Y:S01]  /*4bc0*/  @!P1 IMAD.MOV R130, RZ, RZ, -R130 ;  /* 0x000000ffff829224 */ /* 0x000fe200078e0a82 */
[----:B------:R-:W-:Y:S01]  /*4bd0*/  ISETP.GE.AND P1, PT, R5, RZ, PT ;  /* 0x000000ff0500720c */ /* 0x000fe20003f26270 */
[----:B------:R-:W-:Y:S01]  /*4be0*/  @!P4 IMAD.IADD R131, R131, 0x1, -R2 ;  /* 0x000000018383c824 */ /* 0x000fe200078e0a02 */
[----:B------:R-:W-:Y:S01]  /*4bf0*/  ISETP.GT.U32.AND P4, PT, R2, R133, PT ;  /* 0x000000850200720c */ /* 0x000fe20003f84070 */
[----:B------:R-:W-:Y:S01]  /*4c00*/  IMAD.HI.U32 R5, R6, R135, RZ ;  /* 0x0000008706057227 */ /* 0x000fe200078e00ff */
[C---:B------:R-:W-:Y:S01]  /*4c10*/  LOP3.LUT R10, R3.reuse, 0x92, RZ, 0xfc, !PT ;  /* 0x00000092030a7812 */ /* 0x040fe200078efcff */
[----:B------:R2:W-:Y:S01]  /*4c20*/  STL [R1+0x6b50], R130 ;  /* 0x006b508201007387 */ /* 0x0005e20000100800 */
[----:B------:R-:W-:Y:S01]  /*4c30*/  IABS R9, R8 ;  /* 0x0000000800097213 */ /* 0x000fe20000000000 */
[----:B------:R-:W-:Y:S01]  /*4c40*/  IMAD.MOV R4, RZ, RZ, -R4 ;  /* 0x000000ffff047224 */ /* 0x000fe200078e0a04 */
[----:B------:R-:W-:Y:S01]  /*4c50*/  IABS R137, R10 ;  /* 0x0000000a00897213 */ /* 0x000fe20000000000 */
[----:B------:R-:W-:Y:S01]  /*4c60*/  IMAD.MOV R5, RZ, RZ, -R5 ;  /* 0x000000ffff057224 */ /* 0x000fe200078e0a05 */
[C---:B------:R-:W-:Y:S01]  /*4c70*/  LOP3.LUT R12, R3.reuse, 0x96, RZ, 0xfc, !PT ;  /* 0x00000096030c7812 */ /* 0x040fe200078efcff */
[C---:B------:R-:W-:Y:S01]  /*4c80*/  IMAD R134, R2.reuse, R4, R7 ;  /* 0x0000000402867224 */ /* 0x040fe200078e0207 */
[----:B-1----:R-:W-:Y:S01]  /*4c90*/  LOP3.LUT R128, R3, 0x180, RZ, 0xfc, !PT ;  /* 0x0000018003807812 */ /* 0x002fe200078efcff */
[----:B------:R-:W-:Y:S01]  /*4ca0*/  IMAD R135, R2, R5, R135 ;  /* 0x0000000502877224 */ /* 0x000fe200078e0287 */
[----:B------:R-:W-:Y:S01]  /*4cb0*/  IABS R139, R12 ;  /* 0x0000000c008b7213 */ /* 0x000fe20000000000 */
[--C-:B------:R-:W-:Y:S01]  /*4cc0*/  @!P2 IMAD.IADD R132, R132, 0x1, -R2.reuse ;  /* 0x000000018484a824 */ /* 0x100fe200078e0a02 */
[C---:B------:R-:W-:Y:S01]  /*4cd0*/  ISETP.GT.U32.AND P2, PT, R2.reuse, R134, PT ;  /* 0x000000860200720c */ /* 0x040fe20003f44070 */
[----:B------:R-:W-:Y:S01]  /*4ce0*/  @!P4 IMAD.IADD R133, R133, 0x1, -R2 ;  /* 0x000000018585c824 */ /* 0x000fe200078e0a02 */
[----:B--2---:R-:W-:Y:S01]  /*4cf0*/  LOP3.LUT R130, R3, 0x182, RZ, 0xfc, !PT ;  /* 0x0000018203827812 */ /* 0x004fe200078efcff */
[----:B------:R-:W-:Y:S01]  /*4d00*/  @!P6 IMAD.MOV R131, RZ, RZ, -R131 ;  /* 0x000000ffff83e224 */ /* 0x000fe200078e0a83 */
[----:B------:R-:W-:Y:S01]  /*4d10*/  ISETP.GT.U32.AND P6, PT, R2, R135, PT ;  /* 0x000000870200720c */ /* 0x000fe20003fc4070 */
[----:B------:R-:W-:Y:S01]  /*4d20*/  IMAD.HI.U32 R4, R6, R9, RZ ;  /* 0x0000000906047227 */ /* 0x000fe200078e00ff */
[----:B------:R-:W-:-:S03]  /*4d30*/  ISETP.GT.U32.AND P4, PT, R2, R133, PT ;  /* 0x000000850200720c */ /* 0x000fc60003f84070 */
[----:B------:R-:W-:-:S04]  /*4d40*/  IMAD.HI.U32 R5, R6, R137, RZ ;  /* 0x0000008906057227 */ /* 0x000fc800078e00ff */
[----:B------:R-:W-:Y:S02]  /*4d50*/  @!P2 IMAD.IADD R134, R134, 0x1, -R2 ;  /* 0x000000018686a824 */ /* 0x000fe400078e0a02 */
[----:B------:R-:W-:Y:S02]  /*4d60*/  IMAD.MOV R4, RZ, RZ, -R4 ;  /* 0x000000ffff047224 */ /* 0x000fe400078e0a04 */
[--C-:B------:R-:W-:Y:S01]  /*4d70*/  @!P6 IMAD.IADD R135, R135, 0x1, -R2.reuse ;  /* 0x000000018787e824 */ /* 0x100fe200078e0a02 */
[----:B------:R-:W-:Y:S01]  /*4d80*/  ISETP.GT.U32.AND P2, PT, R2, R134, PT ;  /* 0x000000860200720c */ /* 0x000fe20003f44070 */
[----:B------:R-:W-:Y:S01]  /*4d90*/  @!P4 IMAD.IADD R133, R133, 0x1, -R2 ;  /* 0x000000018585c824 */ /* 0x000fe200078e0a02 */
[----:B------:R-:W-:Y:S01]  /*4da0*/  ISETP.GE.AND P4, PT, R10, RZ, PT ;  /* 0x000000ff0a00720c */ /* 0x000fe20003f86270 */
[----:B------:R-:W-:Y:S01]  /*4db0*/  IMAD.MOV R5, RZ, RZ, -R5 ;  /* 0x000000ffff057224 */ /* 0x000fe200078e0a05 */
[C---:B------:R-:W-:Y:S01]  /*4dc0*/  ISETP.GT.U32.AND P6, PT, R2.reuse, R135, PT ;  /* 0x000000870200720c */ /* 0x040fe20003fc4070 */
[C---:B------:R-:W-:Y:S01]  /*4dd0*/  IMAD R136, R2.reuse, R4, R9 ;  /* 0x0000000402887224 */ /* 0x040fe200078e0209 */
[----:B------:R-:W-:Y:S01]  /*4de0*/  LOP3.LUT R10, R3, 0x94, RZ, 0xfc, !PT ;  /* 0x00000094030a7812 */ /* 0x000fe200078efcff */
[----:B------:R-:W-:Y:S01]  /*4df0*/  IMAD R137, R2, R5, R137 ;  /* 0x0000000502897224 */ /* 0x000fe200078e0289 */
[----:B------:R-:W-:Y:S01]  /*4e00*/  IABS R9, R13 ;  /* 0x0000000d00097213 */ /* 0x000fe20000000000 */
[----:B------:R-:W-:Y:S01]  /*4e10*/  @!P3 IMAD.MOV R132, RZ, RZ, -R132 ;  /* 0x000000ffff84b224 */ /* 0x000fe200078e0a84 */
[----:B------:R-:W-:Y:S01]  /*4e20*/  IABS R7, R10 ;  /* 0x0000000a00077213 */ /* 0x000fe20000000000 */
[----:B------:R-:W-:Y:S01]  /*4e30*/  @!P0 IMAD.MOV R133, RZ, RZ, -R133 ;  /* 0x000000ffff858224 */ /* 0x000fe200078e0a85 */
[----:B------:R-:W-:Y:S01]  /*4e40*/  ISETP.GE.AND P3, PT, R8, RZ, PT ;  /* 0x000000ff0800720c */ /* 0x000fe20003f66270 */
[--C-:B------:R-:W-:Y:S01]  /*4e50*/  @!P2 IMAD.IADD R134, R134, 0x1, -R2.reuse ;  /* 0x000000018686a824 */ /* 0x100fe200078e0a02 */
[----:B------:R-:W-:Y:S01]  /*4e60*/  ISETP.GT.U32.AND P2, PT, R2, R136, PT ;  /* 0x000000880200720c */ /* 0x000fe20003f44070 */
[----:B------:R-:W-:Y:S01]  /*4e70*/  IMAD.HI.U32 R4, R6, R7, RZ ;  /* 0x0000000706047227 */ /* 0x000fe200078e00ff */
[----:B------:R1:W-:Y:S03]  /*4e80*/  STL [R1+0x6b4c], R132 ;  /* 0x006b4c8401007387 */ /* 0x0003e60000100800 */
[----:B------:R-:W-:Y:S01]  /*4e90*/  @!P6 IMAD.IADD R135, R135, 0x1, -R2 ;  /* 0x000000018787e824 */ /* 0x000fe200078e0a02 */
[----:B------:R-:W-:Y:S01]  /*4ea0*/  ISETP.GT.U32.AND P6, PT, R2, R137, PT ;  /* 0x000000890200720c */ /* 0x000fe20003fc4070 */
[----:B------:R-:W-:-:S02]  /*4eb0*/  IMAD.MOV R138, RZ, RZ, -R4 ;  /* 0x000000ffff8a7224 */ /* 0x000fc400078e0a04 */
[----:B------:R-:W-:Y:S01]  /*4ec0*/  IMAD.HI.U32 R4, R6, R139, RZ ;  /* 0x0000008b06047227 */ /* 0x000fe200078e00ff */
[----:B-1----:R-:W-:-:S03]  /*4ed0*/  LOP3.LUT R132, R3, 0x184, RZ, 0xfc, !PT ;  /* 0x0000018403847812 */ /* 0x002fc600078efcff */
[----:B------:R-:W-:Y:S02]  /*4ee0*/  IMAD R138, R2, R138, R7 ;  /* 0x0000008a028a7224 */ /* 0x000fe400078e0207 */
[----:B------:R-:W-:Y:S02]  /*4ef0*/  IMAD.MOV R8, RZ, RZ, -R4 ;  /* 0x000000ffff087224 */ /* 0x000fe400078e0a04 */
[--C-:B------:R-:W-:Y:S01]  /*4f00*/  @!P2 IMAD.IADD R136, R136, 0x1, -R2.reuse ;  /* 0x000000018888a824 */ /* 0x100fe200078e0a02 */
[C---:B------:R-:W-:Y:S01]  /*4f10*/  ISETP.GT.U32.AND P2, PT, R2.reuse, R138, PT ;  /* 0x0000008a0200720c */ /* 0x040fe20003f44070 */
[----:B------:R-:W-:Y:S01]  /*4f20*/  IMAD R139, R2, R8, R139 ;  /* 0x00000008028b7224 */ /* 0x000fe200078e028b */
[----:B------:R-:W-:Y:S01]  /*4f30*/  LOP3.LUT R8, R3, 0x9e, RZ, 0xfc, !PT ;  /* 0x0000009e03087812 */ /* 0x000fe200078efcff */
[----:B------:R-:W-:Y:S02]  /*4f40*/  @!P6 IMAD.IADD R137, R137, 0x1, -R2 ;  /* 0x000000018989e824 */ /* 0x000fe400078e0a02 */
[----:B------:R-:W-:Y:S01]  /*4f50*/  IMAD.HI.U32 R5, R6, R9, RZ ;  /* 0x0000000906057227 */ /* 0x000fe200078e00ff */
[----:B------:R-:W-:-:S02]  /*4f60*/  ISETP.GT.U32.AND P6, PT, R2, R139, PT ;  /* 0x0000008b0200720c */ /* 0x000fc40003fc4070 */
[----:B------:R-:W-:Y:S01]  /*4f70*/  ISETP.GT.U32.AND P0, PT, R2, R137, PT ;  /* 0x000000890200720c */ /* 0x000fe20003f04070 */
[----:B------:R-:W-:Y:S01]  /*4f80*/  IMAD.HI.U32 R4, R6, R11, RZ ;  /* 0x0000000b06047227 */ /* 0x000fe200078e00ff */
[----:B------:R-:W-:-:S03]  /*4f90*/  IABS R143, R8 ;  /* 0x00000008008f7213 */ /* 0x000fc60000000000 */
[----:B------:R-:W-:Y:S01]  /*4fa0*/  @!P2 IMAD.IADD R138, R138, 0x1, -R2 ;  /* 0x000000018a8aa824 */ /* 0x000fe200078e0a02 */
[----:B------:R-:W-:Y:S01]  /*4fb0*/  ISETP.GT.U32.AND P2, PT, R2, R136, PT ;  /* 0x000000880200720c */ /* 0x000fe20003f44070 */
[----:B------:R-:W-:-:S04]  /*4fc0*/  IMAD.HI.U32 R7, R6, R141, RZ ;  /* 0x0000008d06077227 */ /* 0x000fc800078e00ff */
[----:B------:R-:W-:Y:S01]  /*4fd0*/  @!P6 IMAD.IADD R139, R139, 0x1, -R2 ;  /* 0x000000018b8be824 */ /* 0x000fe200078e0a02 */
[C---:B------:R-:W-:Y:S01]  /*4fe0*/  ISETP.GT.U32.AND P6, PT, R2.reuse, R138, PT ;  /* 0x0000008a0200720c */ /* 0x040fe20003fc4070 */
[----:B------:R-:W-:Y:S02]  /*4ff0*/  IMAD.MOV R5, RZ, RZ, -R5 ;  /* 0x000000ffff057224 */ /* 0x000fe400078e0a05 */
[----:B------:R-:W-:Y:S02]  /*5000*/  IMAD.MOV R4, RZ, RZ, -R4 ;  /* 0x000000ffff047224 */ /* 0x000fe400078e0a04 */
[----:B------:R-:W-:Y:S01]  /*5010*/  @!P5 IMAD.MOV R134, RZ, RZ, -R134 ;  /* 0x000000ffff86d224 */ /* 0x000fe200078e0a86 */
[C---:B------:R-:W-:Y:S01]  /*5020*/  ISETP.GT.U32.AND P5, PT, R2.reuse, R139, PT ;  /* 0x0000008b0200720c */ /* 0x040fe20003fa4070 */
[----:B------:R-:W-:Y:S02]  /*5030*/  IMAD.MOV R7, RZ, RZ, -R7 ;  /* 0x000000ffff077224 */ /* 0x000fe400078e0a07 */
[C---:B------:R-:W-:Y:S01]  /*5040*/  IMAD R140, R2.reuse, R5, R9 ;  /* 0x00000005028c7224 */ /* 0x040fe200078e0209 */
[C---:B------:R-:W-:Y:S01]  /*5050*/  LOP3.LUT R9, R3.reuse, 0xa0, RZ, 0xfc, !PT ;  /* 0x000000a003097812 */ /* 0x040fe200078efcff */
[C---:B------:R-:W-:Y:S01]  /*5060*/  IMAD R142, R2.reuse, R4, R11 ;  /* 0x00000004028e7224 */ /* 0x040fe200078e020b */
[----:B------:R-:W-:Y:S01]  /*5070*/  LOP3.LUT R11, R3, 0xb0, RZ, 0xfc, !PT ;  /* 0x000000b0030b7812 */ /* 0x000fe200078efcff */
[C---:B------:R-:W-:Y:S01]  /*5080*/  IMAD R141, R2.reuse, R7, R141 ;  /* 0x00000007028d7224 */ /* 0x040fe200078e028d */
[----:B------:R-:W-:Y:S01]  /*5090*/  IABS R7, R9 ;  /* 0x0000000900077213 */ /* 0x000fe20000000000 */
[----:B------:R-:W-:Y:S01]  /*50a0*/  @!P1 IMAD.MOV R135, RZ, RZ, -R135 ;  /* 0x000000ffff879224 */ /* 0x000fe200078e0a87 */
[----:B------:R-:W-:Y:S01]  /*50b0*/  ISETP.GT.U32.AND P1, PT, R2, R140, PT ;  /* 0x0000008c0200720c */ /* 0x000fe20003f24070 */
[--C-:B------:R-:W-:Y:S01]  /*50c0*/  @!P6 IMAD.IADD R138, R138, 0x1, -R2.reuse ;  /* 0x000000018a8ae824 */ /* 0x100fe200078e0a02 */
[----:B------:R-:W-:Y:S01]  /*50d0*/  ISETP.GT.U32.AND P6, PT, R2, R142, PT ;  /* 0x0000008e0200720c */ /* 0x000fe20003fc4070 */
[----:B------:R-:W-:Y:S01]  /*50e0*/  @!P0 IMAD.IADD R137, R137, 0x1, -R2 ;  /* 0x0000000189898824 */ /* 0x000fe200078e0a02 */
[----:B------:R-:W-:Y:S01]  /*50f0*/  ISETP.GE.AND P0, PT, R10, RZ, PT ;  /* 0x000000ff0a00720c */ /* 0x000fe20003f06270 */
[C---:B------:R-:W-:Y:S01]  /*5100*/  IMAD.HI.U32 R4, R6.reuse, R143, RZ ;  /* 0x0000008f06047227 */ /* 0x040fe200078e00ff */
[----:B------:R-:W-:Y:S01]  /*5110*/  LOP3.LUT R10, R3, 0xa4, RZ, 0xfc, !PT ;  /* 0x000000a4030a7812 */ /* 0x000fe200078efcff */
[----:B------:R1:W-:Y:S02]  /*5120*/  STL [R1+0x6b48], R134 ;  /* 0x006b488601007387 */ /* 0x0003e40000100800 */
[----:B------:R-:W-:-:S04]  /*5130*/  IMAD.HI.U32 R5, R6, R7, RZ ;  /* 0x0000000706057227 */ /* 0x000fc800078e00ff */
[--C-:B------:R-:W-:Y:S01]  /*5140*/  @!P2 IMAD.IADD R136, R136, 0x1, -R2.reuse ;  /* 0x000000018888a824 */ /* 0x100fe200078e0a02 */
[----:B------:R-:W-:Y:S01]  /*5150*/  ISETP.GT.U32.AND P2, PT, R2, R141, PT ;  /* 0x0000008d0200720c */ /* 0x000fe20003f44070 */
[----:B------:R-:W-:Y:S01]  /*5160*/  @!P5 IMAD.IADD R139, R139, 0x1, -R2 ;  /* 0x000000018b8bd824 */ /* 0x000fe200078e0a02 */
[----:B------:R-:W-:Y:S01]  /*5170*/  ISETP.GE.AND P5, PT, R12, RZ, PT ;  /* 0x000000ff0c00720c */ /* 0x000fe20003fa6270 */
[----:B------:R-:W-:Y:S01]  /*5180*/  IMAD.MOV R4, RZ, RZ, -R4 ;  /* 0x000000ffff047224 */ /* 0x000fe200078e0a04 */
[C---:B------:R-:W-:Y:S01]  /*5190*/  LOP3.LUT R12, R3.reuse, 0xb2, RZ, 0xfc, !PT ;  /* 0x000000b2030c7812 */ /* 0x040fe200078efcff */
[----:B------:R-:W-:Y:S01]  /*51a0*/  IMAD.MOV R5, RZ, RZ, -R5 ;  /* 0x000000ffff057224 */ /* 0x000fe200078e0a05 */
[----:B-1----:R-:W-:Y:S01]  /*51b0*/  LOP3.LUT R134, R3, 0x186, RZ, 0xfc, !PT ;  /* 0x0000018603867812 */ /* 0x002fe200078efcff */
[--C-:B------:R-:W-:Y:S01]  /*51c0*/  @!P1 IMAD.IADD R140, R140, 0x1, -R2.reuse ;  /* 0x000000018c8c9824 */ /* 0x100fe200078e0a02 */
[----:B------:R-:W-:Y:S01]  /*51d0*/  ISETP.GE.AND P1, PT, R13, RZ, PT ;  /* 0x000000ff0d00720c */ /* 0x000fe20003f26270 */
[C---:B------:R-:W-:Y:S01]  /*51e0*/  IMAD R143, R2.reuse, R4, R143 ;  /* 0x00000004028f7224 */ /* 0x040fe200078e028f */
[----:B------:R-:W-:Y:S01]  /*51f0*/  IABS R153, R12 ;  /* 0x0000000c00997213 */ /* 0x000fe20000000000 */
[----:B------:R-:W-:Y:S01]  /*5200*/  IMAD R144, R2, R5, R7 ;  /* 0x0000000502907224 */ /* 0x000fe200078e0207 */
[----:B------:R-:W-:Y:S01]  /*5210*/  LOP3.LUT R5, R3, 0xa2, RZ, 0xfc, !PT ;  /* 0x000000a203057812 */ /* 0x000fe200078efcff */
[----:B------:R-:W-:Y:S01]  /*5220*/  @!P6 IMAD.IADD R142, R142, 0x1, -R2 ;  /* 0x000000018e8ee824 */ /* 0x000fe200078e0a02 */
        /* <DEDUP_REMOVED lines=8> */
[----:B------:R-:W-:Y:S01]  /*52b0*/  IABS R145, R5 ;  /* 0x0000000500917213 */ /* 0x000fe20000000000 */
[----:B------:R-:W-:Y:S01]  /*52c0*/  @!P4 IMAD.MOV R137, RZ, RZ, -R137 ;  /* 0x000000ffff89c224 */ /* 0x000fe200078e0a89 */
[----:B------:R-:W-:Y:S01]  /*52d0*/  ISETP.GE.AND P5, PT, R15, RZ, PT ;  /* 0x000000ff0f00720c */ /* 0x000fe20003fa6270 */
[----:B------:R-:W-:Y:S01]  /*52e0*/  IMAD.HI.U32 R22, R6, R27, RZ ;  /* 0x0000001b06167227 */ /* 0x000fe200078e00ff */
[----:B------:R-:W-:Y:S01]  /*52f0*/  ISETP.GT.U32.AND P4, PT, R2, R141, PT ;  /* 0x0000008d0200720c */ /* 0x000fe20003f84070 */
[----:B------:R1:W-:Y:S01]  /*5300*/  STL [R1+0x6b44], R136 ;  /* 0x006b448801007387 */ /* 0x0003e20000100800 */
[----:B------:R-:W-:Y:S01]  /*5310*/  ISETP.GE.AND P2, PT, R14, RZ, PT ;  /* 0x000000ff0e00720c */ /* 0x000fe20003f46270 */
[----:B------:R-:W-:Y:S01]  /*5320*/  IMAD.HI.U32 R4, R6, R145, RZ ;  /* 0x0000009106047227 */ /* 0x000fe200078e00ff */
[C---:B------:R-:W-:Y:S01]  /*5330*/  LOP3.LUT R13, R3.reuse, 0xd6, RZ, 0xfc, !PT ;  /* 0x000000d6030d7812 */ /* 0x040fe200078efcff */
[----:B------:R2:W-:Y:S01]  /*5340*/  STL [R1+0x6b40], R138 ;  /* 0x006b408a01007387 */ /* 0x0005e20000100800 */
[----:B------:R-:W-:Y:S01]  /*5350*/  LOP3.LUT R14, R3, 0x126, RZ, 0xfc, !PT ;  /* 0x00000126030e7812 */ /* 0x000fe200078efcff */
[----:B------:R-:W-:Y:S01]  /*5360*/  IMAD.MOV R4, RZ, RZ, -R4 ;  /* 0x000000ffff047224 */ /* 0x000fe200078e0a04 */
[----:B------:R-:W-:Y:S01]  /*5370*/  IABS R171, R13 ;  /* 0x0000000d00ab7213 */ /* 0x000fe20000000000 */
[--C-:B------:R-:W-:Y:S01]  /*5380*/  @!P3 IMAD.IADD R140, R140, 0x1, -R2.reuse ;  /* 0x000000018c8cb824 */ /* 0x100fe200078e0a02 */
[----:B------:R-:W-:Y:S01]  /*5390*/  ISETP.GT.U32.AND P3, PT, R2, R144, PT ;  /* 0x000000900200720c */ /* 0x000fe20003f64070 */
[--C-:B------:R-:W-:Y:S01]  /*53a0*/  @!P6 IMAD.IADD R142, R142, 0x1, -R2.reuse ;  /* 0x000000018e8ee824 */ /* 0x100fe200078e0a02 */
[----:B------:R-:W-:Y:S01]  /*53b0*/  ISETP.GE.AND P6, PT, R9, RZ, PT ;  /* 0x000000ff0900720c */ /* 0x000fe20003fc6270 */
[----:B------:R-:W-:Y:S01]  /*53c0*/  @!P0 IMAD.IADD R143, R143, 0x1, -R2 ;  /* 0x000000018f8f8824 */ /* 0x000fe200078e0a02 */
[----:B------:R-:W-:Y:S01]  /*53d0*/  ISETP.GE.AND P0, PT, R5, RZ, PT ;  /* 0x000000ff0500720c */ /* 0x000fe20003f06270 */
[C---:B------:R-:W-:Y:S01]  /*53e0*/  IMAD R145, R2.reuse, R4, R145 ;  /* 0x0000000402917224 */ /* 0x040fe200078e0291 */
[----:B------:R-:W-:Y:S01]  /*53f0*/  LOP3.LUT R4, R3, 0xa6, RZ, 0xfc, !PT ;  /* 0x000000a603047812 */ /* 0x000fe200078efcff */
[----:B------:R-:W-:Y:S01]  /*5400*/  @!P1 IMAD.MOV R140, RZ, RZ, -R140 ;  /* 0x000000ffff8c9224 */ /* 0x000fe200078e0a8c */
[C---:B------:R-:W-:Y:S01]  /*5410*/  ISETP.GT.U32.AND P1, PT, R2.reuse, R143, PT ;  /* 0x0000008f0200720c */ /* 0x040fe20003f24070 */
[----:B------:R-:W-:Y:S01]  /*5420*/  @!P5 IMAD.MOV R142, RZ, RZ, -R142 ;  /* 0x000000ffff8ed224 */ /* 0x000fe200078e0a8e */
[----:B------:R-:W-:Y:S01]  /*5430*/  ISETP.GT.U32.AND P5, PT, R2, R145, PT ;  /* 0x000000910200720c */ /* 0x000fe20003fa4070 */
[--C-:B------:R-:W-:Y:S01]  /*5440*/  @!P4 IMAD.IADD R141, R141, 0x1, -R2.reuse ;  /* 0x000000018d8dc824 */ /* 0x100fe200078e0a02 */
[----:B------:R-:W-:Y:S01]  /*5450*/  ISETP.GE.AND P4, PT, R8, RZ, PT ;  /* 0x000000ff0800720c */ /* 0x000fe20003f86270 */
[--C-:B------:R-:W-:Y:S01]  /*5460*/  @!P3 IMAD.IADD R144, R144, 0x1, -R2.reuse ;  /* 0x000000019090b824 */ /* 0x100fe200078e0a02 */
[----:B------:R-:W-:Y:S01]  /*5470*/  LOP3.LUT R8, R3, 0xaa, RZ, 0xfc, !PT ;  /* 0x000000aa03087812 */ /* 0x000fe200078efcff */
[----:B------:R-:W-:Y:S01]  /*5480*/  IMAD.HI.U32 R5, R6, R7, RZ ;  /* 0x0000000706057227 */ /* 0x000fe200078e00ff */
[----:B------:R-:W-:Y:S01]  /*5490*/  IABS R147, R4 ;  /* 0x0000000400937213 */ /* 0x000fe20000000000 */
[----:B------:R3:W-:Y:S01]  /*54a0*/  STL [R1+0x6b3c], R140 ;  /* 0x006b3c8c01007387 */ /* 0x0007e20000100800 */
[----:B------:R-:W-:Y:S01]  /*54b0*/  ISETP.GT.U32.AND P3, PT, R2, R144, PT ;  /* 0x000000900200720c */ /* 0x000fe20003f64070 */
[----:B------:R-:W-:Y:S01]  /*54c0*/  IMAD.MOV R5, RZ, RZ, -R5 ;  /* 0x000000ffff057224 */ /* 0x000fe200078e0a05 */
[----:B------:R-:W-:Y:S01]  /*54d0*/  IABS R149, R8 ;  /* 0x0000000800957213 */ /* 0x000fe20000000000 */
[--C-:B------:R-:W-:Y:S01]  /*54e0*/  @!P1 IMAD.IADD R143, R143, 0x1, -R2.reuse ;  /* 0x000000018f8f9824 */ /* 0x100fe200078e0a02 */
[----:B------:R-:W-:Y:S01]  /*54f0*/  ISETP.GE.AND P1, PT, R4, RZ, PT ;  /* 0x000000ff0400720c */ /* 0x000fe20003f26270 */
[----:B------:R-:W-:Y:S01]  /*5500*/  @!P5 IMAD.IADD R145, R145, 0x1, -R2 ;  /* 0x000000019191d824 */ /* 0x000fe200078e0a02 */
[----:B------:R-:W-:Y:S01]  /*5510*/  IABS R211, R14 ;  /* 0x0000000e00d37213 */ /* 0x000fe20000000000 */
[----:B------:R-:W-:Y:S01]  /*5520*/  @!P4 IMAD.MOV R143, RZ, RZ, -R143 ;  /* 0x000000ffff8fc224 */ /* 0x000fe200078e0a8f */
[C---:B------:R-:W-:Y:S01]  /*5530*/  LOP3.LUT R15, R3.reuse, 0x128, RZ, 0xfc, !PT ;  /* 0x00000128030f7812 */ /* 0x040fe200078efcff */
[C---:B------:R-:W-:Y:S01]  /*5540*/  IMAD R146, R2.reuse, R5, R7 ;  /* 0x0000000502927224 */ /* 0x040fe200078e0207 */
[----:B------:R-:W-:Y:S01]  /*5550*/  ISETP.GT.U32.AND P4, PT, R2, R145, PT ;  /* 0x000000910200720c */ /* 0x000fe20003f84070 */
[C---:B------:R-:W-:Y:S01]  /*5560*/  IMAD.HI.U32 R4, R6.reuse, R147, RZ ;  /* 0x0000009306047227 */ /* 0x040fe200078e00ff */
[C---:B------:R-:W-:Y:S01]  /*5570*/  LOP3.LUT R5, R3.reuse, 0xa8, RZ, 0xfc, !PT ;  /* 0x000000a803057812 */ /* 0x040fe200078efcff */
[----:B------:R4:W-:Y:S01]  /*5580*/  STL [R1+0x6b38], R142 ;  /* 0x006b388e01007387 */ /* 0x0009e20000100800 */
[----:B-1----:R-:W-:Y:S01]  /*5590*/  LOP3.LUT R136, R3, 0x188, RZ, 0xfc, !PT ;  /* 0x0000018803887812 */ /* 0x002fe200078efcff */
[----:B------:R-:W-:Y:S01]  /*55a0*/  IMAD.HI.U32 R7, R6, R149, RZ ;  /* 0x0000009506077227 */ /* 0x000fe200078e00ff */
[----:B------:R-:W-:-:S02]  /*55b0*/  IABS R9, R5 ;  /* 0x0000000500097213 */ /* 0x000fc40000000000 */
[----:B------:R-:W-:Y:S01]  /*55c0*/  ISETP.GE.AND P5, PT, R5, RZ, PT ;  /* 0x000000ff0500720c */ /* 0x000fe20003fa6270 */
[----:B------:R-:W-:Y:S01]  /*55d0*/  IMAD.MOV R4, RZ, RZ, -R4 ;  /* 0x000000ffff047224 */ /* 0x000fe200078e0a04 */
[C---:B--2---:R-:W-:Y:S01]  /*55e0*/  LOP3.LUT R138, R3.reuse, 0x18a, RZ, 0xfc, !PT ;  /* 0x0000018a038a7812 */ /* 0x044fe200078efcff */
[----:B------:R-:W-:Y:S01]  /*55f0*/  IMAD.MOV R7, RZ, RZ, -R7 ;  /* 0x000000ffff077224 */ /* 0x000fe200078e0a07 */
[C---:B---3--:R-:W-:Y:S01]  /*5600*/  LOP3.LUT R140, R3.reuse, 0x18c, RZ, 0xfc, !PT ;  /* 0x0000018c038c7812 */ /* 0x048fe200078efcff */
[--C-:B------:R-:W-:Y:S01]  /*5610*/  @!P3 IMAD.IADD R144, R144, 0x1, -R2.reuse ;  /* 0x000000019090b824 */ /* 0x100fe200078e0a02 */
[C---:B------:R-:W-:Y:S01]  /*5620*/  ISETP.GT.U32.AND P3, PT, R2.reuse, R146, PT ;  /* 0x000000920200720c */ /* 0x040fe20003f64070 */
[C---:B------:R-:W-:Y:S01]  /*5630*/  IMAD R147, R2.reuse, R4, R147 ;  /* 0x0000000402937224 */ /* 0x040fe200078e0293 */
[----:B----4-:R-:W-:Y:S01]  /*5640*/  LOP3.LUT R142, R3, 0x18e, RZ, 0xfc, !PT ;  /* 0x0000018e038e7812 */ /* 0x010fe200078efcff */
[----:B------:R-:W-:Y:S02]  /*5650*/  @!P4 IMAD.IADD R145, R145, 0x1, -R2 ;  /* 0x000000019191c824 */ /* 0x000fe400078e0a02 */
[C---:B------:R-:W-:Y:S01]  /*5660*/  IMAD R149, R2.reuse, R7, R149 ;  /* 0x0000000702957224 */ /* 0x040fe200078e0295 */
[----:B------:R-:W-:Y:S01]  /*5670*/  ISETP.GT.U32.AND P4, PT, R2, R147, PT ;  /* 0x000000930200720c */ /* 0x000fe20003f84070 */
[----:B------:R-:W-:-:S04]  /*5680*/  IMAD.HI.U32 R5, R6, R9, RZ ;  /* 0x0000000906057227 */ /* 0x000fc800078e00ff */
[----:B------:R-:W-:Y:S01]  /*5690*/  @!P6 IMAD.MOV R144, RZ, RZ, -R144 ;  /* 0x000000ffff90e224 */ /* 0x000fe200078e0a90 */
[----:B------:R-:W-:Y:S01]  /*56a0*/  ISETP.GE.AND P6, PT, R8, RZ, PT ;  /* 0x000000ff0800720c */ /* 0x000fe20003fc6270 */
[----:B------:R-:W-:Y:S01]  /*56b0*/  @!P0 IMAD.MOV R145, RZ, RZ, -R145 ;  /* 0x000000ffff918224 */ /* 0x000fe200078e0a91 */
[----:B------:R-:W-:Y:S01]  /*56c0*/  ISETP.GT.U32.AND P0, PT, R2, R149, PT ;  /* 0x000000950200720c */ /* 0x000fe20003f04070 */
[----:B------:R-:W-:Y:S01]  /*56d0*/  IMAD.MOV R5, RZ, RZ, -R5 ;  /* 0x000000ffff057224 */ /* 0x000fe200078e0a05 */
[----:B------:R-:W-:Y:S01]  /*56e0*/  LOP3.LUT R8, R3, 0xac, RZ, 0xfc, !PT ;  /* 0x000000ac03087812 */ /* 0x000fe200078efcff */
[--C-:B------:R-:W-:Y:S01]  /*56f0*/  @!P3 IMAD.IADD R146, R146, 0x1, -R2.reuse ;  /* 0x000000019292b824 */ /* 0x100fe200078e0a02 */
[----:B------:R1:W-:Y:S01]  /*5700*/  STL [R1+0x6b34], R144 ;  /* 0x006b349001007387 */ /* 0x0003e20000100800 */
[C---:B------:R-:W-:Y:S01]  /*5710*/  IMAD R148, R2.reuse, R5, R9 ;  /* 0x0000000502947224 */ /* 0x040fe200078e0209 */
[----:B------:R-:W-:Y:S01]  /*5720*/  IABS R5, R8 ;  /* 0x0000000800057213 */ /* 0x000fe20000000000 */
[----:B------:R-:W-:Y:S01]  /*5730*/  @!P4 IMAD.IADD R147, R147, 0x1, -R2 ;  /* 0x000000019393c824 */ /* 0x000fe200078e0a02 */
[----:B------:R-:W-:Y:S01]  /*5740*/  ISETP.GT.U32.AND P3, PT, R2, R146, PT ;  /* 0x000000920200720c */ /* 0x000fe20003f64070 */
[----:B------:R-:W-:Y:S01]  /*5750*/  @!P2 IMAD.MOV R141, RZ, RZ, -R141 ;  /* 0x000000ffff8da224 */ /* 0x000fe200078e0a8d */
[----:B------:R-:W-:Y:S01]  /*5760*/  IABS R9, R11 ;  /* 0x0000000b00097213 */ /* 0x000fe20000000000 */
[----:B------:R-:W-:Y:S01]  /*5770*/  IMAD.HI.U32 R4, R6, R5, RZ ;  /* 0x0000000506047227 */ /* 0x000fe200078e00ff */
[----:B------:R-:W-:-:S02]  /*5780*/  ISETP.GE.AND P2, PT, R10, RZ, PT ;  /* 0x000000ff0a00720c */ /* 0x000fc40003f46270 */
[----:B------:R-:W-:Y:S01]  /*5790*/  ISETP.GT.U32.AND P4, PT, R2, R147, PT ;  /* 0x000000930200720c */ /* 0x000fe20003f84070 */
[----:B------:R-:W-:Y:S01]  /*57a0*/  @!P0 IMAD.IADD R149, R149, 0x1, -R2 ;  /* 0x0000000195958824 */ /* 0x000fe200078e0a02 */
[C---:B------:R-:W-:Y:S01]  /*57b0*/  LOP3.LUT R10, R3.reuse, 0xae, RZ, 0xfc, !PT ;  /* 0x000000ae030a7812 */ /* 0x040fe200078efcff */
[----:B------:R-:W-:Y:S01]  /*57c0*/  IMAD.MOV R4, RZ, RZ, -R4 ;  /* 0x000000ffff047224 */ /* 0x000fe200078e0a04 */
[----:B-1----:R-:W-:Y:S01]  /*57d0*/  LOP3.LUT R144, R3, 0x190, RZ, 0xfc, !PT ;  /* 0x0000019003907812 */ /* 0x002fe200078efcff */
[----:B------:R-:W-:Y:S01]  /*57e0*/  IMAD.HI.U32 R7, R6, R153, RZ ;  /* 0x0000009906077227 */ /* 0x000fe200078e00ff */
[C---:B------:R-:W-:Y:S02]  /*57f0*/  ISETP.GT.U32.AND P0, PT, R2.reuse, R149, PT ;  /* 0x000000950200720c */ /* 0x040fe40003f04070 */
[----:B------:R-:W-:Y:S01]  /*5800*/  IABS R151, R10 ;  /* 0x0000000a00977213 */ /* 0x000fe20000000000 */
[----:B------:R-:W-:Y:S02]  /*5810*/  IMAD R150, R2, R4, R5 ;  /* 0x0000000402967224 */ /* 0x000fe400078e0205 */
[----:B------:R-:W-:-:S04]  /*5820*/  IMAD.HI.U32 R5, R6, R9, RZ ;  /* 0x0000000906057227 */ /* 0x000fc800078e00ff */
[----:B------:R-:W-:Y:S02]  /*5830*/  IMAD.MOV R5, RZ, RZ, -R5 ;  /* 0x000000ffff057224 */ /* 0x000fe400078e0a05 */
[----:B------:R-:W-:Y:S01]  /*5840*/  @!P3 IMAD.IADD R146, R146, 0x1, -R2 ;  /* 0x000000019292b824 */ /* 0x000fe200078e0a02 */
[C---:B------:R-:W-:Y:S01]  /*5850*/  ISETP.GT.U32.AND P3, PT, R2.reuse, R148, PT ;  /* 0x000000940200720c */ /* 0x040fe20003f64070 */
[----:B------:R-:W-:Y:S02]  /*5860*/  IMAD.MOV R7, RZ, RZ, -R7 ;  /* 0x000000ffff077224 */ /* 0x000fe400078e0a07 */
[----:B------:R-:W-:Y:S02]  /*5870*/  IMAD R152, R2, R5, R9 ;  /* 0x0000000502987224 */ /* 0x000fe400078e0209 */
[----:B------:R-:W-:Y:S01]  /*5880*/  @!P2 IMAD.MOV R146, RZ, RZ, -R146 ;  /* 0x000000ffff92a224 */ /* 0x000fe200078e0a92 */
[----:B------:R-:W-:Y:S01]  /*5890*/  ISETP.GE.AND P2, PT, R8, RZ, PT ;  /* 0x000000ff0800720c */ /* 0x000fe20003f46270 */
[--C-:B------:R-:W-:Y:S01]  /*58a0*/  @!P4 IMAD.IADD R147, R147, 0x1, -R2.reuse ;  /* 0x000000019393c824 */ /* 0x100fe200078e0a02 */
[C---:B------:R-:W-:Y:S01]  /*58b0*/  ISETP.GT.U32.AND P4, PT, R2.reuse, R150, PT ;  /* 0x000000960200720c */ /* 0x040fe20003f84070 */
[C---:B------:R-:W-:Y:S01]  /*58c0*/  IMAD R153, R2.reuse, R7, R153 ;  /* 0x0000000702997224 */ /* 0x040fe200078e0299 */
[----:B------:R-:W-:Y:S01]  /*58d0*/  LOP3.LUT R8, R3, 0xb4, RZ, 0xfc, !PT ;  /* 0x000000b403087812 */ /* 0x000fe200078efcff */
[----:B------:R-:W-:Y:S01]  /*58e0*/  @!P0 IMAD.IADD R149, R149, 0x1, -R2 ;  /* 0x0000000195958824 */ /* 0x000fe200078e0a02 */
[----:B------:R-:W-:Y:S01]  /*58f0*/  ISETP.GT.U32.AND P0, PT, R2, R152, PT ;  /* 0x000000980200720c */ /* 0x000fe20003f04070 */
[----:B------:R-:W-:Y:S01]  /*5900*/  IMAD.HI.U32 R4, R6, R151, RZ ;  /* 0x0000009706047227 */ /* 0x000fe200078e00ff */
[----:B------:R-:W-:Y:S01]  /*5910*/  IABS R5, R8 ;  /* 0x0000000800057213 */ /* 0x000fe20000000000 */
[----:B------:R1:W-:Y:S01]  /*5920*/  STL [R1+0x6b30], R146 ;  /* 0x006b309201007387 */ /* 0x0003e20000100800 */
[----:B------:R-:W-:Y:S01]  /*5930*/  LOP3.LUT R7, R3, 0xb6, RZ, 0xfc, !PT ;  /* 0x000000b603077812 */ /* 0x000fe200078efcff */
[----:B------:R-:W-:Y:S01]  /*5940*/  @!P6 IMAD.MOV R149, RZ, RZ, -R149 ;  /* 0x000000ffff95e224 */ /* 0x000fe200078e0a95 */
[----:B------:R-:W-:Y:S01]  /*5950*/  ISETP.GT.U32.AND P6, PT, R2, R153, PT ;  /* 0x000000990200720c */ /* 0x000fe20003fc4070 */
[----:B------:R-:W-:Y:S01]  /*5960*/  IMAD.MOV R4, RZ, RZ, -R4 ;  /* 0x000000ffff047224 */ /* 0x000fe200078e0a04 */
[----:B------:R-:W-:Y:S01]  /*5970*/  IABS R155, R7 ;  /* 0x00000007009b7213 */ /* 0x000fe20000000000 */
[----:B------:R-:W-:-:S02]  /*5980*/  @!P4 IMAD.IADD R150, R150, 0x1, -R2 ;  /* 0x000000019696c824 */ /* 0x000fc400078e0a02 */
[----:B------:R-:W-:Y:S02]  /*5990*/  IMAD R151, R2, R4, R151 ;  /* 0x0000000402977224 */ /* 0x000fe400078e0297 */
[----:B------:R-:W-:Y:S01]  /*59a0*/  IMAD.HI.U32 R4, R6, R5, RZ ;  /* 0x0000000506047227 */ /* 0x000fe200078e00ff */
[----:B------:R-:W-:Y:S02]  /*59b0*/  ISETP.GT.U32.AND P4, PT, R2, R150, PT ;  /* 0x000000960200720c */ /* 0x000fe40003f84070 */
[----:B-1----:R-:W-:Y:S01]  /*59c0*/  LOP3.LUT R146, R3, 0x192, RZ, 0xfc, !PT ;  /* 0x0000019203927812 */ /* 0x002fe200078efcff */
[----:B------:R-:W-:Y:S02]  /*59d0*/  @!P0 IMAD.IADD R152, R152, 0x1, -R2 ;  /* 0x0000000198988824 */ /* 0x000fe400078e0a02 */
[----:B------:R-:W-:Y:S01]  /*59e0*/  IMAD.MOV R4, RZ, RZ, -R4 ;  /* 0x000000ffff047224 */ /* 0x000fe200078e0a04 */
[----:B------:R-:W-:Y:S01]  /*59f0*/  IABS R43, R146 ;  /* 0x00000092002b7213 */ /* 0x000fe20000000000 */
[----:B------:R-:W-:Y:S01]  /*5a00*/  @!P1 IMAD.MOV R147, RZ, RZ, -R147 ;  /* 0x000000ffff939224 */ /* 0x000fe200078e0a93 */
[C---:B------:R-:W-:Y:S01]  /*5a10*/  ISETP.GT.U32.AND P1, PT, R2.reuse, R151, PT ;  /* 0x000000970200720c */ /* 0x040fe20003f24070 */
[--C-:B------:R-:W-:Y:S01]  /*5a20*/  @!P6 IMAD.IADD R153, R153, 0x1, -R2.reuse ;  /* 0x000000019999e824 */ /* 0x100fe200078e0a02 */
[----:B------:R-:W-:Y:S01]  /*5a30*/  ISETP.GT.U32.AND P6, PT, R2, R152, PT ;  /* 0x000000980200720c */ /* 0x000fe20003fc4070 */
[----:B------:R-:W-:-:S02]  /*5a40*/  @!P3 IMAD.IADD R148, R148, 0x1, -R2 ;  /* 0x000000019494b824 */ /* 0x000fc400078e0a02 */
[----:B------:R-:W-:Y:S02]  /*5a50*/  IMAD R154, R2, R4, R5 ;  /* 0x00000004029a7224 */ /* 0x000fe400078e0205 */
[----:B------:R-:W-:Y:S01]  /*5a60*/  IMAD.HI.U32 R4, R6, R155, RZ ;  /* 0x0000009b06047227 */ /* 0x000fe200078e00ff */
[----:B------:R-:W-:-:S03]  /*5a70*/  ISETP.GT.U32.AND P3, PT, R2, R148, PT ;  /* 0x000000940200720c */ /* 0x000fc60003f64070 */
[----:B------:R-:W-:Y:S02]  /*5a80*/  IMAD.MOV R4, RZ, RZ, -R4 ;  /* 0x000000ffff047224 */ /* 0x000fe400078e0a04 */
[--C-:B------:R-:W-:Y:S01]  /*5a90*/  @!P4 IMAD.IADD R150, R150, 0x1, -R2.reuse ;  /* 0x000000019696c824 */ /* 0x100fe200078e0a02 */
[----:B------:R-:W-:Y:S01]  /*5aa0*/  ISETP.GE.AND P4, PT, R12, RZ, PT ;  /* 0x000000ff0c00720c */ /* 0x000fe20003f86270 */
[----:B------:R-:W-:Y:S01]  /*5ab0*/  IMAD R155, R2, R4, R155 ;  /* 0x00000004029b7224 */ /* 0x000fe200078e029b */
[----:B------:R-:W-:Y:S01]  /*5ac0*/  LOP3.LUT R12, R3, 0xbc, RZ, 0xfc, !PT ;  /* 0x000000bc030c7812 */ /* 0x000fe200078efcff */
[--C-:B------:R-:W-:Y:S01]  /*5ad0*/  @!P1 IMAD.IADD R151, R151, 0x1, -R2.reuse ;  /* 0x0000000197979824 */ /* 0x100fe200078e0a02 */
[----:B------:R-:W-:Y:S01]  /*5ae0*/  ISETP.GE.AND P1, PT, R8, RZ, PT ;  /* 0x000000ff0800720c */ /* 0x000fe20003f26270 */
[----:B------:R-:W-:Y:S01]  /*5af0*/  @!P6 IMAD.IADD R152, R152, 0x1, -R2 ;  /* 0x000000019898e824 */ /* 0x000fe200078e0a02 */
[----:B------:R-:W-:Y:S01]  /*5b00*/  ISETP.GT.U32.AND P6, PT, R2, R155, PT ;  /* 0x0000009b0200720c */ /* 0x000fe20003fc4070 */
[----:B------:R-:W-:Y:S01]  /*5b10*/  @!P2 IMAD.MOV R150, RZ, RZ, -R150 ;  /* 0x000000ffff96a224 */ /* 0x000fe200078e0a96 */
[C---:B------:R-:W-:Y:S01]  /*5b20*/  LOP3.LUT R8, R3.reuse, 0xb8, RZ, 0xfc, !PT ;  /* 0x000000b803087812 */ /* 0x040fe200078efcff */
[----:B------:R-:W-:Y:S01]  /*5b30*/  @!P3 IMAD.IADD R148, R148, 0x1, -R2 ;  /* 0x000000019494b824 */ /* 0x000fe200078e0a02 */
[C---:B------:R-:W-:Y:S01]  /*5b40*/  ISETP.GT.U32.AND P0, PT, R2.reuse, R151, PT ;  /* 0x000000970200720c */ /* 0x040fe20003f04070 */
[----:B------:R-:W-:Y:S01]  /*5b50*/  IMAD.MOV R22, RZ, RZ, -R22 ;  /* 0x000000ffff167224 */ /* 0x000fe200078e0a16 */
[----:B------:R-:W-:Y:S01]  /*5b60*/  ISETP.GT.U32.AND P2, PT, R2, R153, PT ;  /* 0x000000990200720c */ /* 0x000fe20003f44070 */
[----:B------:R-:W-:Y:S01]  /*5b70*/  @!P5 IMAD.MOV R148, RZ, RZ, -R148 ;  /* 0x000000ffff94d224 */ /* 0x000fe200078e0a94 */
[----:B------:R-:W-:Y:S01]  /*5b80*/  ISETP.GE.AND P3, PT, R10, RZ, PT ;  /* 0x000000ff0a00720c */ /* 0x000fe20003f66270 */
[----:B------:R-:W-:Y:S01]  /*5b90*/  IMAD R22, R2, R22, R27 ;  /* 0x0000001602167224 */ /* 0x000fe200078e021b */
[----:B------:R-:W-:Y:S01]  /*5ba0*/  LOP3.LUT R10, R3, 0xba, RZ, 0xfc, !PT ;  /* 0x000000ba030a7812 */ /* 0x000fe200078efcff */
[C---:B------:R-:W-:Y:S01]  /*5bb0*/  IMAD.HI.U32 R24, R6.reuse, R31, RZ ;  /* 0x0000001f06187227 */ /* 0x040fe200078e00ff */
[----:B------:R-:W-:Y:S01]  /*5bc0*/  IABS R9, R8 ;  /* 0x0000000800097213 */ /* 0x000fe20000000000 */
[----:B------:R1:W-:Y:S01]  /*5bd0*/  STL [R1+0x6b2c], R148 ;  /* 0x006b2c9401007387 */ /* 0x0003e20000100800 */
[----:B------:R-:W-:Y:S01]  /*5be0*/  ISETP.GE.AND P5, PT, R11, RZ, PT ;  /* 0x000000ff0b00720c */ /* 0x000fe20003fa6270 */
[----:B------:R-:W-:Y:S01]  /*5bf0*/  @!P6 IMAD.IADD R155, R155, 0x1, -R2 ;  /* 0x000000019b9be824 */ /* 0x000fe200078e0a02 */
[----:B------:R-:W-:Y:S01]  /*5c00*/  IABS R157, R10 ;  /* 0x0000000a009d7213 */ /* 0x000fe20000000000 */
[----:B------:R-:W-:Y:S01]  /*5c10*/  IMAD.HI.U32 R4, R6, R9, RZ ;  /* 0x0000000906047227 */ /* 0x000fe200078e00ff */
[----:B------:R-:W-:-:S02]  /*5c20*/  IABS R11, R12 ;  /* 0x0000000c000b7213 */ /* 0x000fc40000000000 */
[----:B------:R-:W-:Y:S01]  /*5c30*/  ISETP.GT.U32.AND P6, PT, R2, R155, PT ;  /* 0x0000009b0200720c */ /* 0x000fe20003fc4070 */
[----:B------:R-:W-:Y:S01]  /*5c40*/  IMAD.HI.U32 R5, R6, R157, RZ ;  /* 0x0000009d06057227 */ /* 0x000fe200078e00ff */
[----:B------:R-:W-:Y:S02]  /*5c50*/  IABS R27, R114 ;  /* 0x00000072001b7213 */ /* 0x000fe40000000000 */
[----:B-1----:R-:W-:Y:S01]  /*5c60*/  LOP3.LUT R148, R3, 0x194, RZ, 0xfc, !PT ;  /* 0x0000019403947812 */ /* 0x002fe200078efcff */
[----:B------:R-:W-:Y:S02]  /*5c70*/  IMAD.MOV R4, RZ, RZ, -R4 ;  /* 0x000000ffff047224 */ /* 0x000fe400078e0a04 */
[--C-:B------:R-:W-:Y:S01]  /*5c80*/  @!P0 IMAD.IADD R151, R151, 0x1, -R2.reuse ;  /* 0x0000000197978824 */ /* 0x100fe200078e0a02 */
[----:B------:R-:W-:Y:S01]  /*5c90*/  ISETP.GT.U32.AND P0, PT, R2, R154, PT ;  /* 0x0000009a0200720c */ /* 0x000fe20003f04070 */
[----:B------:R-:W-:Y:S01]  /*5ca0*/  @!P2 IMAD.IADD R153, R153, 0x1, -R2 ;  /* 0x000000019999a824 */ /* 0x000fe200078e0a02 */
[----:B------:R-:W-:Y:S01]  /*5cb0*/  ISETP.GE.AND P2, PT, R7, RZ, PT ;  /* 0x000000ff0700720c */ /* 0x000fe20003f46270 */
[----:B------:R-:W-:-:S04]  /*5cc0*/  IMAD.HI.U32 R7, R6, R11, RZ ;  /* 0x0000000b06077227 */ /* 0x000fc800078e00ff */
[----:B------:R-:W-:Y:S02]  /*5cd0*/  IMAD.MOV R5, RZ, RZ, -R5 ;  /* 0x000000ffff057224 */ /* 0x000fe400078e0a05 */
[C---:B------:R-:W-:Y:S01]  /*5ce0*/  IMAD R156, R2.reuse, R4, R9 ;  /* 0x00000004029c7224 */ /* 0x040fe200078e0209 */
[----:B------:R-:W-:Y:S01]  /*5cf0*/  LOP3.LUT R9, R3, 0xc0, RZ, 0xfc, !PT ;  /* 0x000000c003097812 */ /* 0x000fe200078efcff */
[----:B------:R-:W-:Y:S02]  /*5d00*/  IMAD.MOV R7, RZ, RZ, -R7 ;  /* 0x000000ffff077224 */ /* 0x000fe400078e0a07 */
[C---:B------:R-:W-:Y:S02]  /*5d10*/  IMAD R157, R2.reuse, R5, R157 ;  /* 0x00000005029d7224 */ /* 0x040fe400078e029d */
[----:B------:R-:W-:Y:S01]  /*5d20*/  @!P5 IMAD.MOV R152, RZ, RZ, -R152 ;  /* 0x000000ffff98d224 */ /* 0x000fe200078e0a98 */
[C---:B------:R-:W-:Y:S01]  /*5d30*/  ISETP.GT.U32.AND P5, PT, R2.reuse, R156, PT ;  /* 0x0000009c0200720c */ /* 0x040fe20003fa4070 */
[C---:B------:R-:W-:Y:S01]  /*5d40*/  IMAD R158, R2.reuse, R7, R11 ;  /* 0x00000007029e7224 */ /* 0x040fe200078e020b */
[----:B------:R-:W-:Y:S01]  /*5d50*/  IABS R7, R9 ;  /* 0x0000000900077213 */ /* 0x000fe20000000000 */
[----:B------:R-:W-:Y:S01]  /*5d60*/  @!P4 IMAD.MOV R153, RZ, RZ, -R153 ;  /* 0x000000ffff99c224 */ /* 0x000fe200078e0a99 */
[----:B------:R-:W-:Y:S01]  /*5d70*/  ISETP.GT.U32.AND P4, PT, R2, R157, PT ;  /* 0x0000009d0200720c */ /* 0x000fe20003f84070 */
[--C-:B------:R-:W-:Y:S01]  /*5d80*/  @!P0 IMAD.IADD R154, R154, 0x1, -R2.reuse ;  /* 0x000000019a9a8824 */ /* 0x100fe200078e0a02 */
[----:B------:R-:W-:Y:S01]  /*5d90*/  ISETP.GE.AND P0, PT, R8, RZ, PT ;  /* 0x000000ff0800720c */ /* 0x000fe20003f06270 */
[--C-:B------:R-:W-:Y:S01]  /*5da0*/  @!P6 IMAD.IADD R155, R155, 0x1, -R2.reuse ;  /* 0x000000019b9be824 */ /* 0x100fe200078e0a02 */
[C---:B------:R-:W-:Y:S01]  /*5db0*/  ISETP.GT.U32.AND P6, PT, R2.reuse, R158, PT ;  /* 0x0000009e0200720c */ /* 0x040fe20003fc4070 */
[----:B------:R-:W-:Y:S01]  /*5dc0*/  @!P3 IMAD.MOV R151, RZ, RZ, -R151 ;  /* 0x000000ffff97b224 */ /* 0x000fe200078e0a97 */
[C---:B------:R-:W-:Y:S01]  /*5dd0*/  LOP3.LUT R8, R3.reuse, 0xbe, RZ, 0xfc, !PT ;  /* 0x000000be03087812 */ /* 0x040fe200078efcff */
[----:B------:R-:W-:Y:S01]  /*5de0*/  @!P2 IMAD.MOV R155, RZ, RZ, -R155 ;  /* 0x000000ffff9ba224 */ /* 0x000fe200078e0a9b */
[----:B------:R-:W-:Y:S01]  /*5df0*/  ISETP.GT.U32.AND P3, PT, R2, R154, PT ;  /* 0x0000009a0200720c */ /* 0x000fe20003f64070 */
[----:B------:R-:W-:Y:S01]  /*5e00*/  @!P5 IMAD.IADD R156, R156, 0x1, -R2 ;  /* 0x000000019c9cd824 */ /* 0x000fe200078e0a02 */
[----:B------:R-:W-:Y:S01]  /*5e10*/  IABS R159, R8 ;  /* 0x00000008009f7213 */ /* 0x000fe20000000000 */
[----:B------:R-:W-:Y:S01]  /*5e20*/  IMAD.MOV R24, RZ, RZ, -R24 ;  /* 0x000000ffff187224 */ /* 0x000fe200078e0a18 */
[----:B------:R-:W-:Y:S01]  /*5e30*/  LOP3.LUT R11, R3, 0xc4, RZ, 0xfc, !PT ;  /* 0x000000c4030b7812 */ /* 0x000fe200078efcff */
[--C-:B------:R-:W-:Y:S01]  /*5e40*/  @!P4 IMAD.IADD R157, R157, 0x1, -R2.reuse ;  /* 0x000000019d9dc824 */ /* 0x100fe200078e0a02 */
[----:B------:R-:W-:Y:S01]  /*5e50*/  ISETP.GT.U32.AND P4, PT, R2, R156, PT ;  /* 0x0000009c0200720c */ /* 0x000fe20003f84070 */
[----:B------:R-:W-:Y:S01]  /*5e60*/  IMAD.HI.U32 R4, R6, R159, RZ ;  /* 0x0000009f06047227 */ /* 0x000fe200078e00ff */
[----:B------:R-:W-:Y:S01]  /*5e70*/  ISETP.GE.AND P5, PT, R12, RZ, PT ;  /* 0x000000ff0c00720c */ /* 0x000fe20003fa6270 */
[----:B------:R1:W-:Y:S01]  /*5e80*/  STL [R1+0x6b28], R151 ;  /* 0x006b289701007387 */ /* 0x0003e20000100800 */
[C---:B------:R-:W-:Y:S01]  /*5e90*/  LOP3.LUT R12, R3.reuse, 0xc6, RZ, 0xfc, !PT ;  /* 0x000000c6030c7812 */ /* 0x040fe200078efcff */
[----:B------:R-:W-:Y:S01]  /*5ea0*/  @!P6 IMAD.IADD R158, R158, 0x1, -R2 ;  /* 0x000000019e9ee824 */ /* 0x000fe200078e0a02 */
[----:B------:R-:W-:Y:S01]  /*5eb0*/  ISETP.GT.U32.AND P6, PT, R2, R157, PT ;  /* 0x0000009d0200720c */ /* 0x000fe20003fc4070 */
[----:B------:R-:W-:Y:S01]  /*5ec0*/  IMAD.MOV R5, RZ, RZ, -R4 ;  /* 0x000000ffff057224 */ /* 0x000fe200078e0a04 */
[----:B------:R-:W-:Y:S01]  /*5ed0*/  IABS R163, R12 ;  /* 0x0000000c00a37213 */ /* 0x000fe20000000000 */
[----:B------:R-:W-:Y:S01]  /*5ee0*/  IMAD.HI.U32 R4, R6, R7, RZ ;  /* 0x0000000706047227 */ /* 0x000fe200078e00ff */
[----:B------:R2:W-:Y:S03]  /*5ef0*/  STL [R1+0x6b24], R152 ;  /* 0x006b249801007387 */ /* 0x0005e60000100800 */
[----:B------:R-:W-:Y:S01]  /*5f00*/  IMAD R159, R2, R5, R159 ;  /* 0x00000005029f7224 */ /* 0x000fe200078e029f */
[----:B-1----:R-:W-:Y:S01]  /*5f10*/  LOP3.LUT R151, R3, 0x196, RZ, 0xfc, !PT ;  /* 0x0000019603977812 */ /* 0x002fe200078efcff */
[----:B------:R-:W-:-:S02]  /*5f20*/  IMAD.MOV R4, RZ, RZ, -R4 ;  /* 0x000000ffff047224 */ /* 0x000fc400078e0a04 */
[--C-:B------:R-:W-:Y:S01]  /*5f30*/  @!P4 IMAD.IADD R156, R156, 0x1, -R2.reuse ;  /* 0x000000019c9cc824 */ /* 0x100fe200078e0a02 */
[C---:B------:R-:W-:Y:S01]  /*5f40*/  ISETP.GT.U32.AND P4, PT, R2.reuse, R159, PT ;  /* 0x0000009f0200720c */ /* 0x040fe20003f84070 */
[----:B------:R-:W-:Y:S01]  /*5f50*/  IMAD R160, R2, R4, R7 ;  /* 0x0000000402a07224 */ /* 0x000fe200078e0207 */
[----:B------:R-:W-:Y:S01]  /*5f60*/  IABS R7, R11 ;  /* 0x0000000b00077213 */ /* 0x000fe20000000000 */
[--C-:B------:R-:W-:Y:S01]  /*5f70*/  @!P3 IMAD.IADD R154, R154, 0x1, -R2.reuse ;  /* 0x000000019a9ab824 */ /* 0x100fe200078e0a02 */
[----:B------:R-:W-:Y:S01]  /*5f80*/  ISETP.GE.AND P3, PT, R10, RZ, PT ;  /* 0x000000ff0a00720c */ /* 0x000fe20003f66270 */
[----:B------:R-:W-:Y:S01]  /*5f90*/  @!P6 IMAD.IADD R157, R157, 0x1, -R2 ;  /* 0x000000019d9de824 */ /* 0x000fe200078e0a02 */
[C---:B------:R-:W-:Y:S01]  /*5fa0*/  ISETP.GT.U32.AND P6, PT, R2.reuse, R160, PT ;  /* 0x000000a00200720c */ /* 0x040fe20003fc4070 */
[----:B------:R-:W-:Y:S01]  /*5fb0*/  @!P0 IMAD.MOV R156, RZ, RZ, -R156 ;  /* 0x000000ffff9c8224 */ /* 0x000fe200078e0a9c */
[----:B------:R-:W-:Y:S01]  /*5fc0*/  LOP3.LUT R10, R3, 0xc2, RZ, 0xfc, !PT ;  /* 0x000000c2030a7812 */ /* 0x000fe200078efcff */
[----:B------:R-:W-:Y:S01]  /*5fd0*/  @!P1 IMAD.MOV R154, RZ, RZ, -R154 ;  /* 0x000000ffff9a9224 */ /* 0x000fe200078e0a9a */
[C---:B------:R-:W-:Y:S01]  /*5fe0*/  ISETP.GT.U32.AND P1, PT, R2.reuse, R158, PT ;  /* 0x0000009e0200720c */ /* 0x040fe20003f24070 */
[----:B------:R-:W-:Y:S01]  /*5ff0*/  IMAD R24, R2, R24, R31 ;  /* 0x0000001802187224 */ /* 0x000fe200078e021f */
[----:B------:R-:W-:Y:S01]  /*6000*/  IABS R161, R10 ;  /* 0x0000000a00a17213 */ /* 0x000fe20000000000 */
[----:B------:R-:W-:Y:S01]  /*6010*/  @!P4 IMAD.IADD R159, R159, 0x1, -R2 ;  /* 0x000000019f9fc824 */ /* 0x000fe200078e0a02 */
[----:B------:R-:W-:Y:S01]  /*6020*/  ISETP.GE.AND P4, PT, R9, RZ, PT ;  /* 0x000000ff0900720c */ /* 0x000fe20003f86270 */
[C---:B------:R-:W-:Y:S01]  /*6030*/  IMAD.HI.U32 R28, R6.reuse, R27, RZ ;  /* 0x0000001b061c7227 */ /* 0x040fe200078e00ff */
[----:B------:R-:W-:Y:S01]  /*6040*/  IABS R31, R122 ;  /* 0x0000007a001f7213 */ /* 0x000fe20000000000 */
[----:B------:R1:W-:Y:S01]  /*6050*/  STL [R1+0x6b20], R154 ;  /* 0x006b209a01007387 */ /* 0x0003e20000100800 */
[----:B--2---:R-:W-:Y:S01]  /*6060*/  LOP3.LUT R152, R3, 0x198, RZ, 0xfc, !PT ;  /* 0x0000019803987812 */ /* 0x004fe200078efcff */
[----:B------:R-:W-:-:S02]  /*6070*/  IMAD.HI.U32 R4, R6, R161, RZ ;  /* 0x000000a106047227 */ /* 0x000fc400078e00ff */
[----:B------:R2:W-:Y:S02]  /*6080*/  STL [R1+0x6b1c], R156 ;  /* 0x006b1c9c01007387 */ /* 0x0005e40000100800 */
[----:B------:R-:W-:Y:S01]  /*6090*/  @!P6 IMAD.IADD R160, R160, 0x1, -R2 ;  /* 0x00000001a0a0e824 */ /* 0x000fe200078e0a02 */
[----:B------:R-:W-:Y:S01]  /*60a0*/  ISETP.GT.U32.AND P6, PT, R2, R159, PT ;  /* 0x0000009f0200720c */ /* 0x000fe20003fc4070 */
[----:B------:R-:W-:Y:S02]  /*60b0*/  IMAD.MOV R5, RZ, RZ, -R4 ;  /* 0x000000ffff057224 */ /* 0x000fe400078e0a04 */
[----:B------:R-:W-:Y:S01]  /*60c0*/  IMAD.HI.U32 R4, R6, R7, RZ ;  /* 0x0000000706047227 */ /* 0x000fe200078e00ff */
[C---:B------:R-:W-:Y:S02]  /*60d0*/  ISETP.GT.U32.AND P2, PT, R2.reuse, R160, PT ;  /* 0x000000a00200720c */ /* 0x040fe40003f44070 */
[C---:B-1----:R-:W-:Y:S01]  /*60e0*/  LOP3.LUT R154, R3.reuse, 0x19a, RZ, 0xfc, !PT ;  /* 0x0000019a039a7812 */ /* 0x042fe200078efcff */
[----:B------:R-:W-:Y:S01]  /*60f0*/  IMAD R161, R2, R5, R161 ;  /* 0x0000000502a17224 */ /* 0x000fe200078e02a1 */
[----:B--2---:R-:W-:Y:S01]  /*6100*/  LOP3.LUT R156, R3, 0x19c, RZ, 0xfc, !PT ;  /* 0x0000019c039c7812 */ /* 0x004fe200078efcff */
[----:B------:R-:W-:Y:S01]  /*6110*/  IMAD.MOV R162, RZ, RZ, -R4 ;  /* 0x000000ffffa27224 */ /* 0x000fe200078e0a04 */
[----:B------:R-:W-:Y:S01]  /*6120*/  IABS R47, R154 ;  /* 0x0000009a002f7213 */ /* 0x000fe20000000000 */
[----:B------:R-:W-:Y:S01]  /*6130*/  IMAD.HI.U32 R4, R6, R163, RZ ;  /* 0x000000a306047227 */ /* 0x000fe200078e00ff */
[----:B------:R-:W-:-:S03]  /*6140*/  ISETP.GT.U32.AND P0, PT, R2, R161, PT ;  /* 0x000000a10200720c */ /* 0x000fc60003f04070 */
[C---:B------:R-:W-:Y:S01]  /*6150*/  IMAD R162, R2.reuse, R162, R7 ;  /* 0x000000a202a27224 */ /* 0x040fe200078e0207 */
[----:B------:R-:W-:Y:S01]  /*6160*/  LOP3.LUT R7, R3, 0xc8, RZ, 0xfc, !PT ;  /* 0x000000c803077812 */ /* 0x000fe200078efcff */
[----:B------:R-:W-:Y:S02]  /*6170*/  @!P6 IMAD.IADD R159, R159, 0x1, -R2 ;  /* 0x000000019f9fe824 */ /* 0x000fe400078e0a02 */
[----:B------:R-:W-:Y:S01]  /*6180*/  IMAD.MOV R4, RZ, RZ, -R4 ;  /* 0x000000ffff047224 */ /* 0x000fe200078e0a04 */
[----:B------:R-:W-:Y:S01]  /*6190*/  ISETP.GT.U32.AND P6, PT, R2, R162, PT ;  /* 0x000000a20200720c */ /* 0x000fe20003fc4070 */
[--C-:B------:R-:W-:Y:S01]  /*61a0*/  @!P1 IMAD.IADD R158, R158, 0x1, -R2.reuse ;  /* 0x000000019e9e9824 */ /* 0x100fe200078e0a02 */
[----:B------:R-:W-:Y:S01]  /*61b0*/  IABS R5, R7 ;  /* 0x0000000700057213 */ /* 0x000fe20000000000 */
[----:B------:R-:W-:Y:S01]  /*61c0*/  IMAD R163, R2, R4, R163 ;  /* 0x0000000402a37224 */ /* 0x000fe200078e02a3 */
[----:B------:R-:W-:Y:S01]  /*61d0*/  ISETP.GE.AND P1, PT, R8, RZ, PT ;  /* 0x000000ff0800720c */ /* 0x000fe20003f26270 */
[----:B------:R-:W-:Y:S01]  /*61e0*/  @!P0 IMAD.IADD R161, R161, 0x1, -R2 ;  /* 0x00000001a1a18824 */ /* 0x000fe200078e0a02 */
[----:B------:R-:W-:Y:S01]  /*61f0*/  ISETP.GE.AND P0, PT, R7, RZ, PT ;  /* 0x000000ff0700720c */ /* 0x000fe20003f06270 */
[----:B------:R-:W-:Y:S01]  /*6200*/  IMAD.HI.U32 R4, R6, R5, RZ ;  /* 0x0000000506047227 */ /* 0x000fe200078e00ff */
[----:B------:R-:W-:-:S02]  /*6210*/  LOP3.LUT R7, R3, 0xca, RZ, 0xfc, !PT ;  /* 0x000000ca03077812 */ /* 0x000fc400078efcff */
[C---:B------:R-:W-:Y:S01]  /*6220*/  LOP3.LUT R8, R3.reuse, 0xcc, RZ, 0xfc, !PT ;  /* 0x000000cc03087812 */ /* 0x040fe200078efcff */
[--C-:B------:R-:W-:Y:S01]  /*6230*/  @!P2 IMAD.IADD R160, R160, 0x1, -R2.reuse ;  /* 0x00000001a0a0a824 */ /* 0x100fe200078e0a02 */
[----:B------:R-:W-:Y:S01]  /*6240*/  IABS R165, R7 ;  /* 0x0000000700a57213 */ /* 0x000fe20000000000 */
[----:B------:R-:W-:Y:S01]  /*6250*/  @!P6 IMAD.IADD R162, R162, 0x1, -R2 ;  /* 0x00000001a2a2e824 */ /* 0x000fe200078e0a02 */
[C---:B------:R-:W-:Y:S01]  /*6260*/  ISETP.GT.U32.AND P6, PT, R2.reuse, R161, PT ;  /* 0x000000a10200720c */ /* 0x040fe20003fc4070 */
[----:B------:R-:W-:Y:S01]  /*6270*/  IMAD.MOV R4, RZ, RZ, -R4 ;  /* 0x000000ffff047224 */ /* 0x000fe200078e0a04 */
[----:B------:R-:W-:Y:S01]  /*6280*/  IABS R9, R8 ;  /* 0x0000000800097213 */ /* 0x000fe20000000000 */
[----:B------:R-:W-:Y:S01]  /*6290*/  @!P4 IMAD.MOV R160, RZ, RZ, -R160 ;  /* 0x000000ffffa0c224 */ /* 0x000fe200078e0aa0 */
[C---:B------:R-:W-:Y:S01]  /*62a0*/  ISETP.GT.U32.AND P4, PT, R2.reuse, R163, PT ;  /* 0x000000a30200720c */ /* 0x040fe20003f84070 */
[----:B------:R-:W-:Y:S01]  /*62b0*/  IMAD R164, R2, R4, R5 ;  /* 0x0000000402a47224 */ /* 0x000fe200078e0205 */
[----:B------:R-:W-:Y:S01]  /*62c0*/  ISETP.GE.AND P2, PT, R12, RZ, PT ;  /* 0x000000ff0c00720c */ /* 0x000fe20003f46270 */
[----:B------:R-:W-:Y:S01]  /*62d0*/  @!P1 IMAD.MOV R159, RZ, RZ, -R159 ;  /* 0x000000ffff9f9224 */ /* 0x000fe200078e0a9f */
[----:B------:R-:W-:Y:S01]  /*62e0*/  ISETP.GT.U32.AND P1, PT, R2, R162, PT ;  /* 0x000000a20200720c */ /* 0x000fe20003f24070 */
[----:B------:R-:W-:Y:S01]  /*62f0*/  @!P3 IMAD.MOV R157, RZ, RZ, -R157 ;  /* 0x000000ffff9db224 */ /* 0x000fe200078e0a9d */
[----:B------:R-:W-:Y:S01]  /*6300*/  ISETP.GE.AND P3, PT, R10, RZ, PT ;  /* 0x000000ff0a00720c */ /* 0x000fe20003f66270 */
[----:B------:R-:W-:Y:S01]  /*6310*/  @!P5 IMAD.MOV R158, RZ, RZ, -R158 ;  /* 0x000000ffff9ed224 */ /* 0x000fe200078e0a9e */
[----:B------:R-:W-:Y:S01]  /*6320*/  LOP3.LUT R10, R3, 0xce, RZ, 0xfc, !PT ;  /* 0x000000ce030a7812 */ /* 0x000fe200078efcff */
[--C-:B------:R-:W-:Y:S01]  /*6330*/  @!P6 IMAD.IADD R161, R161, 0x1, -R2.reuse ;  /* 0x00000001a1a1e824 */ /* 0x100fe200078e0a02 */
[----:B------:R-:W-:Y:S01]  /*6340*/  ISETP.GT.U32.AND P6, PT, R2, R164, PT ;  /* 0x000000a40200720c */ /* 0x000fe20003fc4070 */
[----:B------:R-:W-:Y:S01]  /*6350*/  IMAD.HI.U32 R4, R6, R165, RZ ;  /* 0x000000a506047227 */ /* 0x000fe200078e00ff */
[----:B------:R-:W-:Y:S01]  /*6360*/  ISETP.GE.AND P5, PT, R11, RZ, PT ;  /* 0x000000ff0b00720c */ /* 0x000fe20003fa6270 */
[----:B------:R1:W-:Y:S01]  /*6370*/  STL [R1+0x6b18], R158 ;  /* 0x006b189e01007387 */ /* 0x0003e20000100800 */
[----:B------:R-:W-:Y:S01]  /*6380*/  IABS R167, R10 ;  /* 0x0000000a00a77213 */ /* 0x000fe20000000000 */
[--C-:B------:R-:W-:Y:S01]  /*6390*/  @!P4 IMAD.IADD R163, R163, 0x1, -R2.reuse ;  /* 0x00000001a3a3c824 */ /* 0x100fe200078e0a02 */
[----:B------:R-:W-:Y:S01]  /*63a0*/  ISETP.GE.AND P4, PT, R8, RZ, PT ;  /* 0x000000ff0800720c */ /* 0x000fe20003f86270 */
[----:B------:R-:W-:Y:S01]  /*63b0*/  IMAD.HI.U32 R5, R6, R9, RZ ;  /* 0x0000000906057227 */ /* 0x000fe200078e00ff */
[C---:B------:R-:W-:Y:S01]  /*63c0*/  LOP3.LUT R8, R3.reuse, 0xd0, RZ, 0xfc, !PT ;  /* 0x000000d003087812 */ /* 0x040fe200078efcff */
[----:B------:R2:W-:Y:S01]  /*63d0*/  STL [R1+0x6b14], R160 ;  /* 0x006b14a001007387 */ /* 0x0005e20000100800 */
[----:B------:R-:W-:Y:S01]  /*63e0*/  LOP3.LUT R11, R3, 0xd2, RZ, 0xfc, !PT ;  /* 0x000000d2030b7812 */ /* 0x000fe200078efcff */
[--C-:B------:R-:W-:Y:S01]  /*63f0*/  @!P1 IMAD.IADD R162, R162, 0x1, -R2.reuse ;  /* 0x00000001a2a29824 */ /* 0x100fe200078e0a02 */
[----:B------:R-:W-:Y:S01]  /*6400*/  ISETP.GE.AND P1, PT, R7, RZ, PT ;  /* 0x000000ff0700720c */ /* 0x000fe20003f26270 */
[----:B------:R-:W-:Y:S01]  /*6410*/  @!P6 IMAD.IADD R164, R164, 0x1, -R2 ;  /* 0x00000001a4a4e824 */ /* 0x000fe200078e0a02 */
[C---:B------:R-:W-:Y:S01]  /*6420*/  ISETP.GT.U32.AND P6, PT, R2.reuse, R163, PT ;  /* 0x000000a30200720c */ /* 0x040fe20003fc4070 */
[----:B------:R-:W-:Y:S01]  /*6430*/  @!P3 IMAD.MOV R161, RZ, RZ, -R161 ;  /* 0x000000ffffa1b224 */ /* 0x000fe200078e0aa1 */
[----:B------:R-:W-:Y:S01]  /*6440*/  IABS R169, R11 ;  /* 0x0000000b00a97213 */ /* 0x000fe20000000000 */
[----:B------:R-:W-:Y:S01]  /*6450*/  IMAD.MOV R7, RZ, RZ, -R4 ;  /* 0x000000ffff077224 */ /* 0x000fe200078e0a04 */
[----:B------:R-:W-:Y:S01]  /*6460*/  ISETP.GT.U32.AND P3, PT, R2, R164, PT ;  /* 0x000000a40200720c */ /* 0x000fe20003f64070 */
[----:B------:R-:W-:Y:S01]  /*6470*/  IMAD.HI.U32 R4, R6, R167, RZ ;  /* 0x000000a706047227 */ /* 0x000fe200078e00ff */
[----:B------:R-:W-:-:S02]  /*6480*/  LOP3.LUT R12, R3, 0xd4, RZ, 0xfc, !PT ;  /* 0x000000d4030c7812 */ /* 0x000fc400078efcff */
[C---:B-1----:R-:W-:Y:S01]  /*6490*/  LOP3.LUT R158, R3.reuse, 0x19e, RZ, 0xfc, !PT ;  /* 0x0000019e039e7812 */ /* 0x042fe200078efcff */
[----:B------:R-:W-:Y:S01]  /*64a0*/  IMAD.MOV R5, RZ, RZ, -R5 ;  /* 0x000000ffff057224 */ /* 0x000fe200078e0a05 */
[----:B--2---:R-:W-:Y:S01]  /*64b0*/  LOP3.LUT R160, R3, 0x1a0, RZ, 0xfc, !PT ;  /* 0x000001a003a07812 */ /* 0x004fe200078efcff */
[C---:B------:R-:W-:Y:S01]  /*64c0*/  IMAD R165, R2.reuse, R7, R165 ;  /* 0x0000000702a57224 */ /* 0x040fe200078e02a5 */
[----:B------:R-:W-:Y:S01]  /*64d0*/  IABS R7, R8 ;  /* 0x0000000800077213 */ /* 0x000fe20000000000 */
[----:B------:R-:W-:Y:S02]  /*64e0*/  IMAD.MOV R4, RZ, RZ, -R4 ;  /* 0x000000ffff047224 */ /* 0x000fe400078e0a04 */
[C---:B------:R-:W-:Y:S01]  /*64f0*/  IMAD R166, R2.reuse, R5, R9 ;  /* 0x0000000502a67224 */ /* 0x040fe200078e0209 */
[----:B------:R-:W-:Y:S01]  /*6500*/  IABS R9, R12 ;  /* 0x0000000c00097213 */ /* 0x000fe20000000000 */
[----:B------:R-:W-:Y:S01]  /*6510*/  @!P5 IMAD.MOV R162, RZ, RZ, -R162 ;  /* 0x000000ffffa2d224 */ /* 0x000fe200078e0aa2 */
[C---:B------:R-:W-:Y:S01]  /*6520*/  ISETP.GT.U32.AND P5, PT, R2.reuse, R165, PT ;  /* 0x000000a50200720c */ /* 0x040fe20003fa4070 */
[----:B------:R-:W-:-:S02]  /*6530*/  IMAD R167, R2, R4, R167 ;  /* 0x0000000402a77224 */ /* 0x000fc400078e02a7 */
[--C-:B------:R-:W-:Y:S01]  /*6540*/  @!P6 IMAD.IADD R163, R163, 0x1, -R2.reuse ;  /* 0x00000001a3a3e824 */ /* 0x100fe200078e0a02 */
[----:B------:R-:W-:Y:S01]  /*6550*/  ISETP.GT.U32.AND P6, PT, R2, R166, PT ;  /* 0x000000a60200720c */ /* 0x000fe20003fc4070 */
[----:B------:R-:W-:Y:S01]  /*6560*/  @!P3 IMAD.IADD R164, R164, 0x1, -R2 ;  /* 0x00000001a4a4b824 */ /* 0x000fe200078e0a02 */
[----:B------:R-:W-:Y:S01]  /*6570*/  ISETP.GT.U32.AND P3, PT, R2, R167, PT ;  /* 0x000000a70200720c */ /* 0x000fe20003f64070 */
[C---:B------:R-:W-:Y:S01]  /*6580*/  IMAD.HI.U32 R4, R6.reuse, R7, RZ ;  /* 0x0000000706047227 */ /* 0x040fe200078e00ff */
[----:B------:R1:W-:Y:S03]  /*6590*/  STL [R1+0x6b10], R162 ;  /* 0x006b10a201007387 */ /* 0x0003e60000100800 */
[----:B------:R-:W-:-:S04]  /*65a0*/  IMAD.HI.U32 R5, R6, R169, RZ ;  /* 0x000000a906057227 */ /* 0x000fc800078e00ff */
[--C-:B------:R-:W-:Y:S01]  /*65b0*/  @!P5 IMAD.IADD R165, R165, 0x1, -R2.reuse ;  /* 0x00000001a5a5d824 */ /* 0x100fe200078e0a02 */
[----:B------:R-:W-:Y:S01]  /*65c0*/  ISETP.GE.AND P5, PT, R10, RZ, PT ;  /* 0x000000ff0a00720c */ /* 0x000fe20003fa6270 */
[--C-:B------:R-:W-:Y:S01]  /*65d0*/  @!P6 IMAD.IADD R166, R166, 0x1, -R2.reuse ;  /* 0x00000001a6a6e824 */ /* 0x100fe200078e0a02 */
[----:B------:R-:W-:Y:S01]  /*65e0*/  LOP3.LUT R10, R3, 0xe6, RZ, 0xfc, !PT ;  /* 0x000000e6030a7812 */ /* 0x000fe200078efcff */
[----:B------:R-:W-:Y:S01]  /*65f0*/  @!P3 IMAD.IADD R167, R167, 0x1, -R2 ;  /* 0x00000001a7a7b824 */ /* 0x000fe200078e0a02 */
[C---:B------:R-:W-:Y:S01]  /*6600*/  ISETP.GT.U32.AND P6, PT, R2.reuse, R165, PT ;  /* 0x000000a50200720c */ /* 0x040fe20003fc4070 */
[----:B------:R-:W-:Y:S01]  /*6610*/  IMAD.MOV R4, RZ, RZ, -R4 ;  /* 0x000000ffff047224 */ /* 0x000fe200078e0a04 */
[C---:B------:R-:W-:Y:S01]  /*6620*/  ISETP.GT.U32.AND P3, PT, R2.reuse, R166, PT ;  /* 0x000000a60200720c */ /* 0x040fe20003f64070 */
[----:B------:R-:W-:Y:S01]  /*6630*/  IMAD.MOV R5, RZ, RZ, -R5 ;  /* 0x000000ffff057224 */ /* 0x000fe200078e0a05 */
[----:B------:R-:W-:Y:S01]  /*6640*/  IABS R179, R10 ;  /* 0x0000000a00b37213 */ /* 0x000fe20000000000 */
[C---:B------:R-:W-:Y:S01]  /*6650*/  IMAD R168, R2.reuse, R4, R7 ;  /* 0x0000000402a87224 */ /* 0x040fe200078e0207 */
[----:B-1----:R-:W-:Y:S01]  /*6660*/  LOP3.LUT R162, R3, 0x1a2, RZ, 0xfc, !PT ;  /* 0x000001a203a27812 */ /* 0x002fe200078efcff */
[----:B------:R-:W-:-:S02]  /*6670*/  IMAD R169, R2, R5, R169 ;  /* 0x0000000502a97224 */ /* 0x000fc400078e02a9 */
[----:B------:R-:W-:Y:S01]  /*6680*/  @!P0 IMAD.MOV R164, RZ, RZ, -R164 ;  /* 0x000000ffffa48224 */ /* 0x000fe200078e0aa4 */
[----:B------:R-:W-:Y:S01]  /*6690*/  ISETP.GE.AND P0, PT, R8, RZ, PT ;  /* 0x000000ff0800720c */ /* 0x000fe20003f06270 */
[----:B------:R-:W-:Y:S01]  /*66a0*/  IMAD.HI.U32 R5, R6, R171, RZ ;  /* 0x000000ab06057227 */ /* 0x000fe200078e00ff */
[----:B------:R-:W-:Y:S02]  /*66b0*/  LOP3.LUT R8, R3, 0xd8, RZ, 0xfc, !PT ;  /* 0x000000d803087812 */ /* 0x000fe400078efcff */
[----:B------:R-:W-:Y:S01]  /*66c0*/  IABS R51, R162 ;  /* 0x000000a200337213 */ /* 0x000fe20000000000 */
[--C-:B------:R-:W-:Y:S01]  /*66d0*/  @!P6 IMAD.IADD R165, R165, 0x1, -R2.reuse ;  /* 0x00000001a5a5e824 */ /* 0x100fe200078e0a02 */
[----:B------:R-:W-:Y:S01]  /*66e0*/  ISETP.GT.U32.AND P6, PT, R2, R168, PT ;  /* 0x000000a80200720c */ /* 0x000fe20003fc4070 */
[----:B------:R-:W-:Y:S01]  /*66f0*/  @!P3 IMAD.IADD R166, R166, 0x1, -R2 ;  /* 0x00000001a6a6b824 */ /* 0x000fe200078e0a02 */
[----:B------:R-:W-:Y:S01]  /*6700*/  ISETP.GT.U32.AND P3, PT, R2, R169, PT ;  /* 0x000000a90200720c */ /* 0x000fe20003f64070 */
[----:B------:R-:W-:Y:S01]  /*6710*/  IMAD.MOV R5, RZ, RZ, -R5 ;  /* 0x000000ffff057224 */ /* 0x000fe200078e0a05 */
[----:B------:R-:W-:Y:S01]  /*6720*/  IABS R7, R8 ;  /* 0x0000000800077213 */ /* 0x000fe20000000000 */
[----:B------:R-:W-:Y:S01]  /*6730*/  IMAD.HI.U32 R4, R6, R9, RZ ;  /* 0x0000000906047227 */ /* 0x000fe200078e00ff */
[----:B------:R1:W-:Y:S03]  /*6740*/  STL [R1+0x6b0c], R164 ;  /* 0x006b0ca401007387 */ /* 0x0003e60000100800 */
[----:B------:R-:W-:-:S02]  /*6750*/  IMAD R171, R2, R5, R171 ;  /* 0x0000000502ab7224 */ /* 0x000fc400078e02ab */
[----:B------:R-:W-:Y:S02]  /*6760*/  IMAD.MOV R4, RZ, RZ, -R4 ;  /* 0x000000ffff047224 */ /* 0x000fe400078e0a04 */
[--C-:B------:R-:W-:Y:S02]  /*6770*/  @!P6 IMAD.IADD R168, R168, 0x1, -R2.reuse ;  /* 0x00000001a8a8e824 */ /* 0x100fe400078e0a02 */
[----:B------:R-:W-:Y:S01]  /*6780*/  @!P3 IMAD.IADD R169, R169, 0x1, -R2 ;  /* 0x00000001a9a9b824 */ /* 0x000fe200078e0a02 */
[C---:B-1----:R-:W-:Y:S01]  /*6790*/  LOP3.LUT R164, R3.reuse, 0x1a4, RZ, 0xfc, !PT ;  /* 0x000001a403a47812 */ /* 0x042fe200078efcff */
[----:B------:R-:W-:Y:S02]  /*67a0*/  IMAD.MOV.U32 R5, RZ, RZ, R7 ;  /* 0x000000ffff057224 */ /* 0x000fe400078e0007 */
[----:B------:R-:W-:Y:S01]  /*67b0*/  @!P1 IMAD.MOV R165, RZ, RZ, -R165 ;  /* 0x000000ffffa59224 */ /* 0x000fe200078e0aa5 */
[C---:B------:R-:W-:Y:S01]  /*67c0*/  ISETP.GT.U32.AND P1, PT, R2.reuse, R168, PT ;  /* 0x000000a80200720c */ /* 0x040fe20003f24070 */
[----:B------:R-:W-:Y:S01]  /*67d0*/  @!P4 IMAD.MOV R166, RZ, RZ, -R166 ;  /* 0x000000ffffa6c224 */ /* 0x000fe200078e0aa6 */
[C---:B------:R-:W-:Y:S01]  /*67e0*/  ISETP.GT.U32.AND P4, PT, R2.reuse, R171, PT ;  /* 0x000000ab0200720c */ /* 0x040fe20003f84070 */
[C---:B------:R-:W-:Y:S01]  /*67f0*/  IMAD R170, R2.reuse, R4, R9 ;  /* 0x0000000402aa7224 */ /* 0x040fe200078e0209 */
[----:B------:R-:W-:Y:S01]  /*6800*/  ISETP.GT.U32.AND P3, PT, R2, R169, PT ;  /* 0x000000a90200720c */ /* 0x000fe20003f64070 */
[----:B------:R-:W-:Y:S01]  /*6810*/  IMAD.HI.U32 R4, R6, R5, RZ ;  /* 0x0000000506047227 */ /* 0x000fe200078e00ff */
[----:B------:R-:W-:Y:S01]  /*6820*/  LOP3.LUT R9, R3, 0xda, RZ, 0xfc, !PT ;  /* 0x000000da03097812 */ /* 0x000fe200078efcff */
[----:B------:R1:W-:Y:S01]  /*6830*/  STL [R1+0x6b08], R166 ;  /* 0x006b08a601007387 */ /* 0x0003e20000100800 */
[C---:B------:R-:W-:Y:S01]  /*6840*/  ISETP.GT.U32.AND P6, PT, R2.reuse, R170, PT ;  /* 0x000000aa0200720c */ /* 0x040fe20003fc4070 */
[----:B------:R-:W-:Y:S01]  /*6850*/  @!P2 IMAD.MOV R163, RZ, RZ, -R163 ;  /* 0x000000ffffa3a224 */ /* 0x000fe200078e0aa3 */
[----:B------:R-:W-:Y:S01]  /*6860*/  ISETP.GT.U32.AND P2, PT, R2, R167, PT ;  /* 0x000000a70200720c */ /* 0x000fe20003f44070 */
[----:B------:R-:W-:Y:S01]  /*6870*/  IMAD.MOV R4, RZ, RZ, -R4 ;  /* 0x000000ffff047224 */ /* 0x000fe200078e0a04 */
[----:B------:R-:W-:Y:S01]  /*6880*/  IABS R173, R9 ;  /* 0x0000000900ad7213 */ /* 0x000fe20000000000 */
[--C-:B------:R-:W-:Y:S01]  /*6890*/  @!P1 IMAD.IADD R168, R168, 0x1, -R2.reuse ;  /* 0x00000001a8a89824 */ /* 0x100fe200078e0a02 */
[----:B------:R-:W-:Y:S01]  /*68a0*/  ISETP.GE.AND P1, PT, R13, RZ, PT ;  /* 0x000000ff0d00720c */ /* 0x000fe20003f26270 */
[----:B------:R-:W-:Y:S01]  /*68b0*/  IMAD R172, R2, R4, R5 ;  /* 0x0000000402ac7224 */ /* 0x000fe200078e0205 */
[----:B------:R-:W-:Y:S01]  /*68c0*/  LOP3.LUT R5, R3, 0xde, RZ, 0xfc, !PT ;  /* 0x000000de03057812 */ /* 0x000fe200078efcff */
[--C-:B------:R-:W-:Y:S01]  /*68d0*/  @!P4 IMAD.IADD R171, R171, 0x1, -R2.reuse ;  /* 0x00000001ababc824 */ /* 0x100fe200078e0a02 */
[----:B------:R-:W-:Y:S01]  /*68e0*/  ISETP.GE.AND P4, PT, R8, RZ, PT ;  /* 0x000000ff0800720c */ /* 0x000fe20003f86270 */
[----:B------:R-:W-:Y:S01]  /*68f0*/  @!P3 IMAD.IADD R169, R169, 0x1, -R2 ;  /* 0x00000001a9a9b824 */ /* 0x000fe200078e0a02 */
[C---:B------:R-:W-:Y:S01]  /*6900*/  ISETP.GT.U32.AND P3, PT, R2.reuse, R172, PT ;  /* 0x000000ac0200720c */ /* 0x040fe20003f64070 */
[----:B------:R-:W-:Y:S01]  /*6910*/  @!P0 IMAD.MOV R168, RZ, RZ, -R168 ;  /* 0x000000ffffa88224 */ /* 0x000fe200078e0aa8 */
[----:B------:R-:W-:Y:S01]  /*6920*/  ISETP.GT.U32.AND P0, PT, R2, R171, PT ;  /* 0x000000ab0200720c */ /* 0x000fe20003f04070 */
[----:B------:R-:W-:Y:S01]  /*6930*/  @!P2 IMAD.IADD R167, R167, 0x1, -R2 ;  /* 0x00000001a7a7a824 */ /* 0x000fe200078e0a02 */
[----:B------:R-:W-:Y:S01]  /*6940*/  ISETP.GE.AND P2, PT, R11, RZ, PT ;  /* 0x000000ff0b00720c */ /* 0x000fe20003f46270 */
[----:B------:R-:W-:Y:S01]  /*6950*/  IMAD.HI.U32 R4, R6, R173, RZ ;  /* 0x000000ad06047227 */ /* 0x000fe200078e00ff */
[C---:B------:R-:W-:Y:S01]  /*6960*/  LOP3.LUT R8, R3.reuse, 0xe0, RZ, 0xfc, !PT ;  /* 0x000000e003087812 */ /* 0x040fe200078efcff */
[----:B------:R2:W-:Y:S01]  /*6970*/  STL [R1+0x6b04], R168 ;  /* 0x006b04a801007387 */ /* 0x0005e20000100800 */
[----:B------:R-:W-:Y:S01]  /*6980*/  IABS R175, R5 ;  /* 0x0000000500af7213 */ /* 0x000fe20000000000 */
[----:B------:R-:W-:Y:S01]  /*6990*/  IMAD.MOV R4, RZ, RZ, -R4 ;  /* 0x000000ffff047224 */ /* 0x000fe200078e0a04 */
[C---:B------:R-:W-:Y:S01]  /*69a0*/  LOP3.LUT R11, R3.reuse, 0xe8, RZ, 0xfc, !PT ;  /* 0x000000e8030b7812 */ /* 0x040fe200078efcff */
[--C-:B------:R-:W-:Y:S01]  /*69b0*/  @!P6 IMAD.IADD R170, R170, 0x1, -R2.reuse ;  /* 0x00000001aaaae824 */ /* 0x100fe200078e0a02 */
[C---:B------:R-:W-:Y:S01]  /*69c0*/  LOP3.LUT R13, R3.reuse, 0x106, RZ, 0xfc, !PT ;  /* 0x00000106030d7812 */ /* 0x040fe200078efcff */
[----:B------:R-:W-:Y:S01]  /*69d0*/  IMAD R173, R2, R4, R173 ;  /* 0x0000000402ad7224 */ /* 0x000fe200078e02ad */
[----:B------:R-:W-:Y:S01]  /*69e0*/  LOP3.LUT R4, R3, 0xdc, RZ, 0xfc, !PT ;  /* 0x000000dc03047812 */ /* 0x000fe200078efcff */
[--C-:B------:R-:W-:Y:S01]  /*69f0*/  @!P3 IMAD.IADD R172, R172, 0x1, -R2.reuse ;  /* 0x00000001acacb824 */ /* 0x100fe200078e0a02 */
[C---:B------:R-:W-:Y:S01]  /*6a00*/  ISETP.GT.U32.AND P6, PT, R2.reuse, R170, PT ;  /* 0x000000aa0200720c */ /* 0x040fe20003fc4070 */
[----:B------:R-:W-:Y:S01]  /*6a10*/  @!P0 IMAD.IADD R171, R171, 0x1, -R2 ;  /* 0x00000001abab8824 */ /* 0x000fe200078e0a02 */
[C---:B------:R-:W-:Y:S01]  /*6a20*/  ISETP.GT.U32.AND P0, PT, R2.reuse, R173, PT ;  /* 0x000000ad0200720c */ /* 0x040fe20003f04070 */
[----:B------:R-:W-:Y:S01]  /*6a30*/  @!P2 IMAD.MOV R169, RZ, RZ, -R169 ;  /* 0x000000ffffa9a224 */ /* 0x000fe200078e0aa9 */
[----:B------:R-:W-:Y:S01]  /*6a40*/  ISETP.GT.U32.AND P2, PT, R2, R172, PT ;  /* 0x000000ac0200720c */ /* 0x000fe20003f44070 */
[----:B------:R-:W-:Y:S01]  /*6a50*/  @!P5 IMAD.MOV R167, RZ, RZ, -R167 ;  /* 0x000000ffffa7d224 */ /* 0x000fe200078e0aa7 */
[----:B------:R-:W-:Y:S01]  /*6a60*/  IABS R7, R4 ;  /* 0x0000000400077213 */ /* 0x000fe20000000000 */
[----:B------:R-:W-:Y:S01]  /*6a70*/  @!P1 IMAD.MOV R171, RZ, RZ, -R171 ;  /* 0x000000ffffab9224 */ /* 0x000fe200078e0aab */
[----:B------:R-:W-:Y:S01]  /*6a80*/  ISETP.GE.AND P3, PT, R4, RZ, PT ;  /* 0x000000ff0400720c */ /* 0x000fe20003f66270 */
[----:B------:R-:W-:Y:S01]  /*6a90*/  IMAD.MOV R28, RZ, RZ, -R28 ;  /* 0x000000ffff1c7224 */ /* 0x000fe200078e0a1c */
[----:B------:R-:W-:Y:S01]  /*6aa0*/  ISETP.GE.AND P5, PT, R12, RZ, PT ;  /* 0x000000ff0c00720c */ /* 0x000fe20003fa6270 */
[----:B------:R-:W-:Y:S01]  /*6ab0*/  IMAD.HI.U32 R4, R6, R7, RZ ;  /* 0x0000000706047227 */ /* 0x000fe200078e00ff */
[----:B------:R-:W-:-:S02]  /*6ac0*/  ISETP.GE.AND P1, PT, R8, RZ, PT ;  /* 0x000000ff0800720c */ /* 0x000fc40003f26270 */
[----:B------:R-:W-:Y:S01]  /*6ad0*/  IABS R8, R8 ;  /* 0x0000000800087213 */ /* 0x000fe20000000000 */
[----:B------:R-:W-:Y:S01]  /*6ae0*/  IMAD.MOV R174, RZ, RZ, -R4 ;  /* 0x000000ffffae7224 */ /* 0x000fe200078e0a04 */
[----:B------:R-:W-:Y:S01]  /*6af0*/  LOP3.LUT R12, R3, 0xea, RZ, 0xfc, !PT ;  /* 0x000000ea030c7812 */ /* 0x000fe200078efcff */
[--C-:B------:R-:W-:Y:S01]  /*6b00*/  @!P6 IMAD.IADD R170, R170, 0x1, -R2.reuse ;  /* 0x00000001aaaae824 */ /* 0x100fe200078e0a02 */
[----:B------:R-:W-:Y:S01]  /*6b10*/  ISETP.GE.AND P6, PT, R9, RZ, PT ;  /* 0x000000ff0900720c */ /* 0x000fe20003fc6270 */
[--C-:B------:R-:W-:Y:S01]  /*6b20*/  @!P0 IMAD.IADD R173, R173, 0x1, -R2.reuse ;  /* 0x00000001adad8824 */ /* 0x100fe200078e0a02 */
[----:B------:R-:W-:Y:S01]  /*6b30*/  LOP3.LUT R9, R3, 0xe2, RZ, 0xfc, !PT ;  /* 0x000000e203097812 */ /* 0x000fe200078efcff */
[----:B------:R-:W-:Y:S01]  /*6b40*/  @!P2 IMAD.IADD R172, R172, 0x1, -R2 ;  /* 0x00000001acaca824 */ /* 0x000fe200078e0a02 */
[----:B------:R-:W-:Y:S01]  /*6b50*/  IABS R181, R12 ;  /* 0x0000000c00b57213 */ /* 0x000fe20000000000 */
[C---:B------:R-:W-:Y:S01]  /*6b60*/  IMAD R174, R2.reuse, R174, R7 ;  /* 0x000000ae02ae7224 */ /* 0x040fe200078e0207 */
[----:B------:R-:W-:Y:S01]  /*6b70*/  ISETP.GE.AND P2, PT, R9, RZ, PT ;  /* 0x000000ff0900720c */ /* 0x000fe20003f46270 */
[----:B------:R-:W-:Y:S01]  /*6b80*/  @!P4 IMAD.MOV R172, RZ, RZ, -R172 ;  /* 0x000000ffffacc224 */ /* 0x000fe200078e0aac */
[----:B------:R-:W-:Y:S01]  /*6b90*/  IABS R177, R9 ;  /* 0x0000000900b17213 */ /* 0x000fe20000000000 */
[----:B------:R-:W-:Y:S01]  /*6ba0*/  IMAD.MOV.U32 R9, RZ, RZ, R8 ;  /* 0x000000ffff097224 */ /* 0x000fe200078e0008 */
[C---:B------:R-:W-:Y:S01]  /*6bb0*/  ISETP.GT.U32.AND P0, PT, R2.reuse, R173, PT ;  /* 0x000000ad0200720c */ /* 0x040fe20003f04070 */
[----:B------:R-:W-:Y:S01]  /*6bc0*/  @!P5 IMAD.MOV R170, RZ, RZ, -R170 ;  /* 0x000000ffffaad224 */ /* 0x000fe200078e0aaa */
[----:B------:R-:W-:Y:S01]  /*6bd0*/  ISETP.GT.U32.AND P4, PT, R2, R174, PT ;  /* 0x000000ae0200720c */ /* 0x000fe20003f84070 */
[----:B------:R-:W-:Y:S01]  /*6be0*/  IMAD.HI.U32 R4, R6, R175, RZ ;  /* 0x000000af06047227 */ /* 0x000fe200078e00ff */
[----:B------:R-:W-:-:S02]  /*6bf0*/  ISETP.GE.AND P5, PT, R5, RZ, PT ;  /* 0x000000ff0500720c */ /* 0x000fc40003fa6270 */
[----:B------:R-:W-:Y:S01]  /*6c00*/  IABS R8, R11 ;  /* 0x0000000b00087213 */ /* 0x000fe20000000000 */
[----:B------:R-:W-:Y:S01]  /*6c10*/  IMAD.HI.U32 R5, R6, R9, RZ ;  /* 0x0000000906057227 */ /* 0x000fe200078e00ff */
[----:B------:R-:W-:Y:S01]  /*6c20*/  IABS R195, R13 ;  /* 0x0000000d00c37213 */ /* 0x000fe20000000000 */
[----:B------:R3:W-:Y:S01]  /*6c30*/  STL [R1+0x6b00], R170 ;  /* 0x006b00aa01007387 */ /* 0x0007e20000100800 */
[C---:B-1----:R-:W-:Y:S01]  /*6c40*/  LOP3.LUT R166, R3.reuse, 0x1a6, RZ, 0xfc, !PT ;  /* 0x000001a603a67812 */ /* 0x042fe200078efcff */
[----:B------:R-:W-:Y:S01]  /*6c50*/  IMAD.MOV R5, RZ, RZ, -R5 ;  /* 0x000000ffff057224 */ /* 0x000fe200078e0a05 */
[----:B--2---:R-:W-:Y:S01]  /*6c60*/  LOP3.LUT R168, R3, 0x1a8, RZ, 0xfc, !PT ;  /* 0x000001a803a87812 */ /* 0x004fe200078efcff */
[--C-:B------:R-:W-:Y:S02]  /*6c70*/  @!P0 IMAD.IADD R173, R173, 0x1, -R2.reuse ;  /* 0x00000001adad8824 */ /* 0x100fe400078e0a02 */
[----:B------:R-:W-:Y:S01]  /*6c80*/  IMAD R176, R2, R5, R9 ;  /* 0x0000000502b07224 */ /* 0x000fe200078e0209 */
[----:B------:R-:W-:Y:S01]  /*6c90*/  LOP3.LUT R9, R3, 0xe4, RZ, 0xfc, !PT ;  /* 0x000000e403097812 */ /* 0x000fe200078efcff */
[----:B------:R-:W-:-:S02]  /*6ca0*/  @!P4 IMAD.IADD R174, R174, 0x1, -R2 ;  /* 0x00000001aeaec824 */ /* 0x000fc400078e0a02 */
[----:B------:R-:W-:Y:S01]  /*6cb0*/  @!P6 IMAD.MOV R173, RZ, RZ, -R173 ;  /* 0x000000ffffade224 */ /* 0x000fe200078e0aad */
[C---:B------:R-:W-:Y:S01]  /*6cc0*/  ISETP.GT.U32.AND P6, PT, R2.reuse, R176, PT ;  /* 0x000000b00200720c */ /* 0x040fe20003fc4070 */
[----:B------:R-:W-:Y:S01]  /*6cd0*/  IMAD.MOV R7, RZ, RZ, -R4 ;  /* 0x000000ffff077224 */ /* 0x000fe200078e0a04 */
[----:B------:R-:W-:Y:S01]  /*6ce0*/  ISETP.GT.U32.AND P4, PT, R2, R174, PT ;  /* 0x000000ae0200720c */ /* 0x000fe20003f84070 */
[----:B------:R-:W-:Y:S01]  /*6cf0*/  IMAD.HI.U32 R4, R6, R177, RZ ;  /* 0x000000b106047227 */ /* 0x000fe200078e00ff */
[----:B---3--:R-:W-:Y:S01]  /*6d00*/  LOP3.LUT R170, R3, 0x1aa, RZ, 0xfc, !PT ;  /* 0x000001aa03aa7812 */ /* 0x008fe200078efcff */
[----:B------:R1:W-:Y:S02]  /*6d10*/  STL [R1+0x6afc], R173 ;  /* 0x006afcad01007387 */ /* 0x0003e40000100800 */
[----:B------:R-:W-:Y:S01]  /*6d20*/  IMAD R175, R2, R7, R175 ;  /* 0x0000000702af7224 */ /* 0x000fe200078e02af */
[----:B------:R-:W-:Y:S01]  /*6d30*/  IABS R7, R9 ;  /* 0x0000000900077213 */ /* 0x000fe20000000000 */
[----:B------:R-:W-:-:S02]  /*6d40*/  IMAD.MOV R4, RZ, RZ, -R4 ;  /* 0x000000ffff047224 */ /* 0x000fc400078e0a04 */
[----:B------:R-:W-:Y:S01]  /*6d50*/  IMAD.HI.U32 R5, R6, R179, RZ ;  /* 0x000000b306057227 */ /* 0x000fe200078e00ff */
[----:B------:R-:W-:-:S03]  /*6d60*/  ISETP.GT.U32.AND P0, PT, R2, R175, PT ;  /* 0x000000af0200720c */ /* 0x000fc60003f04070 */
[----:B------:R-:W-:Y:S01]  /*6d70*/  IMAD R177, R2, R4, R177 ;  /* 0x0000000402b17224 */ /* 0x000fe200078e02b1 */
[----:B-1----:R-:W-:Y:S01]  /*6d80*/  LOP3.LUT R173, R3, 0x1ac, RZ, 0xfc, !PT ;  /* 0x000001ac03ad7812 */ /* 0x002fe200078efcff */
[--C-:B------:R-:W-:Y:S02]  /*6d90*/  @!P6 IMAD.IADD R176, R176, 0x1, -R2.reuse ;  /* 0x00000001b0b0e824 */ /* 0x100fe400078e0a02 */
[--C-:B------:R-:W-:Y:S01]  /*6da0*/  @!P4 IMAD.IADD R174, R174, 0x1, -R2.reuse ;  /* 0x00000001aeaec824 */ /* 0x100fe200078e0a02 */
[----:B------:R-:W-:Y:S01]  /*6db0*/  ISETP.GT.U32.AND P4, PT, R2, R177, PT ;  /* 0x000000b10200720c */ /* 0x000fe20003f84070 */
[----:B------:R-:W-:Y:S01]  /*6dc0*/  IMAD.HI.U32 R4, R6, R7, RZ ;  /* 0x0000000706047227 */ /* 0x000fe200078e00ff */
[----:B------:R-:W-:Y:S02]  /*6dd0*/  ISETP.GT.U32.AND P6, PT, R2, R176, PT ;  /* 0x000000b00200720c */ /* 0x000fe40003fc4070 */
[----:B------:R-:W-:Y:S01]  /*6de0*/  IABS R56, R173 ;  /* 0x000000ad00387213 */ /* 0x000fe20000000000 */
[----:B------:R-:W-:-:S02]  /*6df0*/  @!P0 IMAD.IADD R175, R175, 0x1, -R2 ;  /* 0x00000001afaf8824 */ /* 0x000fc400078e0a02 */
[----:B------:R-:W-:Y:S02]  /*6e00*/  IMAD.MOV R5, RZ, RZ, -R5 ;  /* 0x000000ffff057224 */ /* 0x000fe400078e0a05 */
[----:B------:R-:W-:Y:S01]  /*6e10*/  IMAD.MOV R4, RZ, RZ, -R4 ;  /* 0x000000ffff047224 */ /* 0x000fe200078e0a04 */
[C---:B------:R-:W-:Y:S01]  /*6e20*/  ISETP.GT.U32.AND P0, PT, R2.reuse, R175, PT ;  /* 0x000000af0200720c */ /* 0x040fe20003f04070 */
[C---:B------:R-:W-:Y:S02]  /*6e30*/  IMAD R179, R2.reuse, R5, R179 ;  /* 0x0000000502b37224 */ /* 0x040fe400078e02b3 */
[----:B------:R-:W-:Y:S02]  /*6e40*/  @!P4 IMAD.IADD R177, R177, 0x1, -R2 ;  /* 0x00000001b1b1c824 */ /* 0x000fe400078e0a02 */
[C---:B------:R-:W-:Y:S02]  /*6e50*/  IMAD R178, R2.reuse, R4, R7 ;  /* 0x0000000402b27224 */ /* 0x040fe400078e0207 */
[----:B------:R-:W-:Y:S01]  /*6e60*/  IMAD.MOV.U32 R7, RZ, RZ, R8 ;  /* 0x000000ffff077224 */ /* 0x000fe200078e0008 */
[----:B------:R-:W-:Y:S01]  /*6e70*/  ISETP.GT.U32.AND P4, PT, R2, R177, PT ;  /* 0x000000b10200720c */ /* 0x000fe20003f84070 */
[----:B------:R-:W-:Y:S01]  /*6e80*/  @!P6 IMAD.IADD R176, R176, 0x1, -R2 ;  /* 0x00000001b0b0e824 */ /* 0x000fe200078e0a02 */
[----:B------:R-:W-:Y:S01]  /*6e90*/  ISETP.GT.U32.AND P6, PT, R2, R179, PT ;  /* 0x000000b30200720c */ /* 0x000fe20003fc4070 */
[----:B------:R-:W-:Y:S01]  /*6ea0*/  IMAD.HI.U32 R4, R6, R7, RZ ;  /* 0x0000000706047227 */ /* 0x000fe200078e00ff */
[----:B------:R-:W-:-:S03]  /*6eb0*/  LOP3.LUT R8, R3, 0xec, RZ, 0xfc, !PT ;  /* 0x000000ec03087812 */ /* 0x000fc600078efcff */
[----:B------:R-:W-:-:S04]  /*6ec0*/  IMAD.HI.U32 R5, R6, R181, RZ ;  /* 0x000000b506057227 */ /* 0x000fc800078e00ff */
[----:B------:R-:W-:Y:S02]  /*6ed0*/  IMAD.MOV R4, RZ, RZ, -R4 ;  /* 0x000000ffff047224 */ /* 0x000fe400078e0a04 */
[----:B------:R-:W-:Y:S01]  /*6ee0*/  @!P0 IMAD.IADD R175, R175, 0x1, -R2 ;  /* 0x00000001afaf8824 */ /* 0x000fe200078e0a02 */
[C---:B------:R-:W-:Y:S01]  /*6ef0*/  ISETP.GT.U32.AND P0, PT, R2.reuse, R178, PT ;  /* 0x000000b20200720c */ /* 0x040fe20003f04070 */
[----:B------:R-:W-:Y:S02]  /*6f00*/  IMAD.MOV R5, RZ, RZ, -R5 ;  /* 0x000000ffff057224 */ /* 0x000fe400078e0a05 */
[C---:B------:R-:W-:Y:S02]  /*6f10*/  IMAD R180, R2.reuse, R4, R7 ;  /* 0x0000000402b47224 */ /* 0x040fe400078e0207 */
[----:B------:R-:W-:Y:S01]  /*6f20*/  @!P3 IMAD.MOV R174, RZ, RZ, -R174 ;  /* 0x000000ffffaeb224 */ /* 0x000fe200078e0aae */
[----:B------:R-:W-:Y:S01]  /*6f30*/  ISETP.GE.AND P3, PT, R9, RZ, PT ;  /* 0x000000ff0900720c */ /* 0x000fe20003f66270 */
[--C-:B------:R-:W-:Y:S01]  /*6f40*/  @!P6 IMAD.IADD R179, R179, 0x1, -R2.reuse ;  /* 0x00000001b3b3e824 */ /* 0x100fe200078e0a02 */
[----:B------:R-:W-:Y:S01]  /*6f50*/  IABS R9, R8 ;  /* 0x0000000800097213 */ /* 0x000fe20000000000 */
[C---:B------:R-:W-:Y:S01]  /*6f60*/  IMAD R181, R2.reuse, R5, R181 ;  /* 0x0000000502b57224 */ /* 0x040fe200078e02b5 */
[----:B------:R1:W-:Y:S01]  /*6f70*/  STL [R1+0x6af8], R174 ;  /* 0x006af8ae01007387 */ /* 0x0003e20000100800 */
[----:B------:R-:W-:Y:S01]  /*6f80*/  @!P4 IMAD.IADD R177, R177, 0x1, -R2 ;  /* 0x00000001b1b1c824 */ /* 0x000fe200078e0a02 */
[C---:B------:R-:W-:Y:S01]  /*6f90*/  ISETP.GT.U32.AND P4, PT, R2.reuse, R180, PT ;  /* 0x000000b40200720c */ /* 0x040fe20003f84070 */
[----:B------:R-:W-:Y:S01]  /*6fa0*/  @!P5 IMAD.MOV R175, RZ, RZ, -R175 ;  /* 0x000000ffffafd224 */ /* 0x000fe200078e0aaf */
[C---:B------:R-:W-:Y:S01]  /*6fb0*/  ISETP.GT.U32.AND P5, PT, R2.reuse, R179, PT ;  /* 0x000000b30200720c */ /* 0x040fe20003fa4070 */
[----:B------:R-:W-:Y:S01]  /*6fc0*/  @!P2 IMAD.MOV R177, RZ, RZ, -R177 ;  /* 0x000000ffffb1a224 */ /* 0x000fe200078e0ab1 */
[----:B------:R-:W-:Y:S01]  /*6fd0*/  ISETP.GT.U32.AND P2, PT, R2, R181, PT ;  /* 0x000000b50200720c */ /* 0x000fe20003f44070 */
[----:B------:R-:W-:Y:S01]  /*6fe0*/  IMAD.HI.U32 R4, R6, R9, RZ ;  /* 0x0000000906047227 */ /* 0x000fe200078e00ff */
[----:B-1----:R-:W-:-:S03]  /*6ff0*/  LOP3.LUT R174, R3, 0x1ae, RZ, 0xfc, !PT ;  /* 0x000001ae03ae7812 */ /* 0x002fc600078efcff */
[----:B------:R-:W-:Y:S01]  /*7000*/  @!P0 IMAD.IADD R178, R178, 0x1, -R2 ;  /* 0x00000001b2b28824 */ /* 0x000fe200078e0a02 */
[----:B------:R-:W-:Y:S01]  /*7010*/  ISETP.GE.AND P0, PT, R10, RZ, PT ;  /* 0x000000ff0a00720c */ /* 0x000fe20003f06270 */
[----:B------:R-:W-:Y:S01]  /*7020*/  IMAD.MOV R4, RZ, RZ, -R4 ;  /* 0x000000ffff047224 */ /* 0x000fe200078e0a04 */
[----:B------:R-:W-:Y:S01]  /*7030*/  LOP3.LUT R10, R3, 0xee, RZ, 0xfc, !PT ;  /* 0x000000ee030a7812 */ /* 0x000fe200078efcff */
[--C-:B------:R-:W-:Y:S01]  /*7040*/  @!P4 IMAD.IADD R180, R180, 0x1, -R2.reuse ;  /* 0x00000001b4b4c824 */ /* 0x100fe200078e0a02 */
[C---:B------:R-:W-:Y:S01]  /*7050*/  ISETP.GT.U32.AND P6, PT, R2.reuse, R178, PT ;  /* 0x000000b20200720c */ /* 0x040fe20003fc4070 */
[----:B------:R-:W-:Y:S01]  /*7060*/  IMAD R182, R2, R4, R9 ;  /* 0x0000000402b67224 */ /* 0x000fe200078e0209 */
[----:B------:R-:W-:Y:S01]  /*7070*/  IABS R183, R10 ;  /* 0x0000000a00b77213 */ /* 0x000fe20000000000 */
[--C-:B------:R-:W-:Y:S01]  /*7080*/  @!P5 IMAD.IADD R179, R179, 0x1, -R2.reuse ;  /* 0x00000001b3b3d824 */ /* 0x100fe200078e0a02 */
[----:B------:R-:W-:Y:S01]  /*7090*/  ISETP.GE.AND P4, PT, R8, RZ, PT ;  /* 0x000000ff0800720c */ /* 0x000fe20003f86270 */
[----:B------:R-:W-:Y:S01]  /*70a0*/  @!P2 IMAD.IADD R181, R181, 0x1, -R2 ;  /* 0x00000001b5b5a824 */ /* 0x000fe200078e0a02 */
[----:B------:R-:W-:Y:S01]  /*70b0*/  ISETP.GT.U32.AND P5, PT, R2, R182, PT ;  /* 0x000000b60200720c */ /* 0x000fe20003fa4070 */
[----:B------:R-:W-:Y:S01]  /*70c0*/  IMAD.HI.U32 R4, R6, R183, RZ ;  /* 0x000000b706047227 */ /* 0x000fe200078e00ff */
[----:B------:R-:W-:-:S02]  /*70d0*/  ISETP.GT.U32.AND P2, PT, R2, R180, PT ;  /* 0x000000b40200720c */ /* 0x000fc40003f44070 */
[----:B------:R-:W-:Y:S01]  /*70e0*/  LOP3.LUT R8, R3, 0xf2, RZ, 0xfc, !PT ;  /* 0x000000f203087812 */ /* 0x000fe200078efcff */
[----:B------:R-:W-:Y:S02]  /*70f0*/  IMAD.MOV R5, RZ, RZ, -R4 ;  /* 0x000000ffff057224 */ /* 0x000fe400078e0a04 */
[----:B------:R-:W-:Y:S01]  /*7100*/  @!P1 IMAD.MOV R176, RZ, RZ, -R176 ;  /* 0x000000ffffb09224 */ /* 0x000fe200078e0ab0 */
[----:B------:R-:W-:Y:S01]  /*7110*/  ISETP.GE.AND P1, PT, R11, RZ, PT ;  /* 0x000000ff0b00720c */ /* 0x000fe20003f26270 */
[----:B------:R-:W-:Y:S01]  /*7120*/  IMAD R183, R2, R5, R183 ;  /* 0x0000000502b77224 */ /* 0x000fe200078e02b7 */
[C---:B------:R-:W-:Y:S01]  /*7130*/  LOP3.LUT R11, R3.reuse, 0xf0, RZ, 0xfc, !PT ;  /* 0x000000f0030b7812 */ /* 0x040fe200078efcff */
[--C-:B------:R-:W-:Y:S01]  /*7140*/  @!P6 IMAD.IADD R178, R178, 0x1, -R2.reuse ;  /* 0x00000001b2b2e824 */ /* 0x100fe200078e0a02 */
[----:B------:R-:W-:Y:S01]  /*7150*/  IABS R185, R8 ;  /* 0x0000000800b97213 */ /* 0x000fe20000000000 */
[--C-:B------:R-:W-:Y:S01]  /*7160*/  @!P5 IMAD.IADD R182, R182, 0x1, -R2.reuse ;  /* 0x00000001b6b6d824 */ /* 0x100fe200078e0a02 */
[----:B------:R-:W-:Y:S01]  /*7170*/  ISETP.GT.U32.AND P5, PT, R2, R181, PT ;  /* 0x000000b50200720c */ /* 0x000fe20003fa4070 */
[----:B------:R-:W-:Y:S01]  /*7180*/  @!P2 IMAD.IADD R180, R180, 0x1, -R2 ;  /* 0x00000001b4b4a824 */ /* 0x000fe200078e0a02 */
[----:B------:R-:W-:Y:S01]  /*7190*/  IABS R7, R11 ;  /* 0x0000000b00077213 */ /* 0x000fe20000000000 */
[----:B------:R-:W-:Y:S01]  /*71a0*/  @!P0 IMAD.MOV R179, RZ, RZ, -R179 ;  /* 0x000000ffffb38224 */ /* 0x000fe200078e0ab3 */
[----:B------:R-:W-:Y:S01]  /*71b0*/  ISETP.GT.U32.AND P2, PT, R2, R183, PT ;  /* 0x000000b70200720c */ /* 0x000fe20003f44070 */
[----:B------:R-:W-:Y:S01]  /*71c0*/  @!P3 IMAD.MOV R178, RZ, RZ, -R178 ;  /* 0x000000ffffb2b224 */ /* 0x000fe200078e0ab2 */
[----:B------:R-:W-:Y:S01]  /*71d0*/  ISETP.GE.AND P6, PT, R12, RZ, PT ;  /* 0x000000ff0c00720c */ /* 0x000fe20003fc6270 */
[----:B------:R-:W-:Y:S01]  /*71e0*/  IMAD.HI.U32 R4, R6, R7, RZ ;  /* 0x0000000706047227 */ /* 0x000fe200078e00ff */
[----:B------:R-:W-:Y:S01]  /*71f0*/  LOP3.LUT R12, R3, 0xf4, RZ, 0xfc, !PT ;  /* 0x000000f4030c7812 */ /* 0x000fe200078efcff */
[----:B------:R1:W-:Y:S01]  /*7200*/  STL [R1+0x6af4], R176 ;  /* 0x006af4b001007387 */ /* 0x0003e20000100800 */
[----:B------:R-:W-:Y:S01]  /*7210*/  ISETP.GT.U32.AND P3, PT, R2, R182, PT ;  /* 0x000000b60200720c */ /* 0x000fe20003f64070 */
[----:B------:R-:W-:Y:S01]  /*7220*/  IMAD.MOV R4, RZ, RZ, -R4 ;  /* 0x000000ffff047224 */ /* 0x000fe200078e0a04 */
[----:B------:R-:W-:Y:S01]  /*7230*/  IABS R9, R12 ;  /* 0x0000000c00097213 */ /* 0x000fe20000000000 */
[--C-:B------:R-:W-:Y:S01]  /*7240*/  @!P5 IMAD.IADD R181, R181, 0x1, -R2.reuse ;  /* 0x00000001b5b5d824 */ /* 0x100fe200078e0a02 */
[----:B------:R-:W-:Y:S01]  /*7250*/  ISETP.GE.AND P5, PT, R10, RZ, PT ;  /* 0x000000ff0a00720c */ /* 0x000fe20003fa6270 */
[----:B------:R-:W-:Y:S01]  /*7260*/  IMAD R184, R2, R4, R7 ;  /* 0x0000000402b87224 */ /* 0x000fe200078e0207 */
[----:B------:R-:W-:Y:S01]  /*7270*/  LOP3.LUT R10, R3, 0xf6, RZ, 0xfc, !PT ;  /* 0x000000f6030a7812 */ /* 0x000fe200078efcff */
[----:B------:R-:W-:Y:S01]  /*7280*/  @!P2 IMAD.IADD R183, R183, 0x1, -R2 ;  /* 0x00000001b7b7a824 */ /* 0x000fe200078e0a02 */
[----:B------:R-:W-:Y:S01]  /*7290*/  ISETP.GE.AND P2, PT, R11, RZ, PT ;  /* 0x000000ff0b00720c */ /* 0x000fe20003f46270 */
[----:B------:R-:W-:Y:S01]  /*72a0*/  IMAD.HI.U32 R4, R6, R185, RZ ;  /* 0x000000b906047227 */ /* 0x000fe200078e00ff */
[----:B------:R-:W-:Y:S01]  /*72b0*/  IABS R187, R10 ;  /* 0x0000000a00bb7213 */ /* 0x000fe20000000000 */
[----:B------:R2:W-:Y:S01]  /*72c0*/  STL [R1+0x6af0], R178 ;  /* 0x006af0b201007387 */ /* 0x0005e20000100800 */
[----:B------:R-:W-:Y:S01]  /*72d0*/  ISETP.GT.U32.AND P0, PT, R2, R183, PT ;  /* 0x000000b70200720c */ /* 0x000fe20003f04070 */
[----:B------:R-:W-:Y:S01]  /*72e0*/  IMAD.MOV R4, RZ, RZ, -R4 ;  /* 0x000000ffff047224 */ /* 0x000fe200078e0a04 */
[C---:B------:R-:W-:Y:S01]  /*72f0*/  LOP3.LUT R11, R3.reuse, 0xf8, RZ, 0xfc, !PT ;  /* 0x000000f8030b7812 */ /* 0x040fe200078efcff */
[----:B------:R-:W-:Y:S01]  /*7300*/  IMAD.HI.U32 R5, R6, R9, RZ ;  /* 0x0000000906057227 */ /* 0x000fe200078e00ff */
[----:B-1----:R-:W-:-:S02]  /*7310*/  LOP3.LUT R176, R3, 0x1b0, RZ, 0xfc, !PT ;  /* 0x000001b003b07812 */ /* 0x002fc400078efcff */
[----:B------:R-:W-:Y:S01]  /*7320*/  IABS R7, R11 ;  /* 0x0000000b00077213 */ /* 0x000fe20000000000 */
[----:B------:R-:W-:Y:S02]  /*7330*/  IMAD R185, R2, R4, R185 ;  /* 0x0000000402b97224 */ /* 0x000fe400078e02b9 */
[----:B------:R-:W-:Y:S01]  /*7340*/  IMAD.HI.U32 R4, R6, R187, RZ ;  /* 0x000000bb06047227 */ /* 0x000fe200078e00ff */
[----:B--2---:R-:W-:-:S03]  /*7350*/  LOP3.LUT R178, R3, 0x1b2, RZ, 0xfc, !PT ;  /* 0x000001b203b27812 */ /* 0x004fc600078efcff */
[----:B------:R-:W-:Y:S02]  /*7360*/  IMAD.MOV R4, RZ, RZ, -R4 ;  /* 0x000000ffff047224 */ /* 0x000fe400078e0a04 */
[----:B------:R-:W-:Y:S02]  /*7370*/  IMAD.MOV R5, RZ, RZ, -R5 ;  /* 0x000000ffff057224 */ /* 0x000fe400078e0a05 */
[--C-:B------:R-:W-:Y:S01]  /*7380*/  @!P0 IMAD.IADD R183, R183, 0x1, -R2.reuse ;  /* 0x00000001b7b78824 */ /* 0x100fe200078e0a02 */
[----:B------:R-:W-:Y:S01]  /*7390*/  ISETP.GE.AND P0, PT, R12, RZ, PT ;  /* 0x000000ff0c00720c */ /* 0x000fe20003f06270 */
[C---:B------:R-:W-:Y:S01]  /*73a0*/  IMAD R187, R2.reuse, R4, R187 ;  /* 0x0000000402bb7224 */ /* 0x040fe200078e02bb */
[C---:B------:R-:W-:Y:S01]  /*73b0*/  LOP3.LUT R12, R3.reuse, 0x104, RZ, 0xfc, !PT ;  /* 0x00000104030c7812 */ /* 0x040fe200078efcff */
[C---:B------:R-:W-:Y:S01]  /*73c0*/  IMAD R186, R2.reuse, R5, R9 ;  /* 0x0000000502ba7224 */ /* 0x040fe200078e0209 */
[----:B------:R-:W-:Y:S01]  /*73d0*/  LOP3.LUT R9, R3, 0xfe, RZ, 0xfc, !PT ;  /* 0x000000fe03097812 */ /* 0x000fe200078efcff */
[----:B------:R-:W-:Y:S01]  /*73e0*/  @!P5 IMAD.MOV R183, RZ, RZ, -R183 ;  /* 0x000000ffffb7d224 */ /* 0x000fe200078e0ab7 */
[----:B------:R-:W-:Y:S01]  /*73f0*/  ISETP.GT.U32.AND P5, PT, R2, R187, PT ;  /* 0x000000bb0200720c */ /* 0x000fe20003fa4070 */
[----:B------:R-:W-:Y:S01]  /*7400*/  @!P3 IMAD.IADD R182, R182, 0x1, -R2 ;  /* 0x00000001b6b6b824 */ /* 0x000fe200078e0a02 */
[----:B------:R-:W-:Y:S01]  /*7410*/  ISETP.GT.U32.AND P3, PT, R2, R184, PT ;  /* 0x000000b80200720c */ /* 0x000fe20003f64070 */
[----:B------:R-:W-:Y:S01]  /*7420*/  IMAD.HI.U32 R5, R6, R7, RZ ;  /* 0x0000000706057227 */ /* 0x000fe200078e00ff */
[----:B------:R-:W-:-:S03]  /*7430*/  IABS R191, R9 ;  /* 0x0000000900bf7213 */ /* 0x000fc60000000000 */
[----:B------:R-:W-:Y:S01]  /*7440*/  @!P6 IMAD.MOV R181, RZ, RZ, -R181 ;  /* 0x000000ffffb5e224 */ /* 0x000fe200078e0ab5 */
[C---:B------:R-:W-:Y:S01]  /*7450*/  ISETP.GT.U32.AND P6, PT, R2.reuse, R186, PT ;  /* 0x000000ba0200720c */ /* 0x040fe20003fc4070 */
[----:B------:R-:W-:Y:S02]  /*7460*/  IMAD.MOV R5, RZ, RZ, -R5 ;  /* 0x000000ffff057224 */ /* 0x000fe400078e0a05 */
[----:B------:R-:W-:Y:S02]  /*7470*/  @!P1 IMAD.MOV R180, RZ, RZ, -R180 ;  /* 0x000000ffffb49224 */ /* 0x000fe400078e0ab4 */
[----:B------:R-:W-:Y:S01]  /*7480*/  IMAD R188, R2, R5, R7 ;  /* 0x0000000502bc7224 */ /* 0x000fe200078e0207 */
[----:B------:R-:W-:Y:S01]  /*7490*/  LOP3.LUT R5, R3, 0xfa, RZ, 0xfc, !PT ;  /* 0x000000fa03057812 */ /* 0x000fe200078efcff */
[--C-:B------:R-:W-:Y:S01]  /*74a0*/  @!P5 IMAD.IADD R187, R187, 0x1, -R2.reuse ;  /* 0x00000001bbbbd824 */ /* 0x100fe200078e0a02 */
[----:B------:R1:W-:Y:S01]  /*74b0*/  STL [R1+0x6aec], R180 ;  /* 0x006aecb401007387 */ /* 0x0003e20000100800 */
[----:B------:R-:W-:Y:S01]  /*74c0*/  @!P3 IMAD.IADD R184, R184, 0x1, -R2 ;  /* 0x00000001b8b8b824 */ /* 0x000fe200078e0a02 */
[----:B------:R-:W-:Y:S01]  /*74d0*/  IABS R189, R5 ;  /* 0x0000000500bd7213 */ /* 0x000fe20000000000 */
[----:B------:R-:W-:Y:S01]  /*74e0*/  @!P4 IMAD.MOV R182, RZ, RZ, -R182 ;  /* 0x000000ffffb6c224 */ /* 0x000fe200078e0ab6 */
[----:B------:R-:W-:Y:S01]  /*74f0*/  ISETP.GT.U32.AND P5, PT, R2, R187, PT ;  /* 0x000000bb0200720c */ /* 0x000fe20003fa4070 */
[----:B------:R-:W-:Y:S01]  /*7500*/  @!P6 IMAD.IADD R186, R186, 0x1, -R2 ;  /* 0x00000001babae824 */ /* 0x000fe200078e0a02 */
[----:B------:R-:W-:Y:S01]  /*7510*/  ISETP.GT.U32.AND P1, PT, R2, R184, PT ;  /* 0x000000b80200720c */ /* 0x000fe20003f24070 */
[----:B------:R-:W-:Y:S01]  /*7520*/  IMAD.HI.U32 R4, R6, R189, RZ ;  /* 0x000000bd06047227 */ /* 0x000fe200078e00ff */
[C---:B------:R-:W-:Y:S01]  /*7530*/  ISETP.GT.U32.AND P3, PT, R2.reuse, R185, PT ;  /* 0x000000b90200720c */ /* 0x040fe20003f64070 */
[----:B------:R2:W-:Y:S01]  /*7540*/  STL [R1+0x6ae8], R182 ;  /* 0x006ae8b601007387 */ /* 0x0005e20000100800 */
[----:B------:R-:W-:Y:S01]  /*7550*/  ISETP.GT.U32.AND P6, PT, R2, R186, PT ;  /* 0x000000ba0200720c */ /* 0x000fe20003fc4070 */
[----:B------:R-:W-:Y:S01]  /*7560*/  IMAD.MOV R4, RZ, RZ, -R4 ;  /* 0x000000ffff047224 */ /* 0x000fe200078e0a04 */
[----:B------:R-:W-:Y:S01]  /*7570*/  ISETP.GE.AND P4, PT, R8, RZ, PT ;  /* 0x000000ff0800720c */ /* 0x000fe20003f86270 */
[C---:B------:R-:W-:Y:S01]  /*7580*/  IMAD R27, R2.reuse, R28, R27 ;  /* 0x0000001c021b7224 */ /* 0x040fe200078e021b */
[C---:B------:R-:W-:Y:S01]  /*7590*/  LOP3.LUT R8, R3.reuse, 0xfc, RZ, 0xfc, !PT ;  /* 0x000000fc03087812 */ /* 0x040fe200078efcff */
[----:B------:R-:W-:Y:S01]  /*75a0*/  IMAD R189, R2, R4, R189 ;  /* 0x0000000402bd7224 */ /* 0x000fe200078e02bd */
[----:B-1----:R-:W-:Y:S01]  /*75b0*/  LOP3.LUT R180, R3, 0x1b4, RZ, 0xfc, !PT ;  /* 0x000001b403b47812 */ /* 0x002fe200078efcff */
[--C-:B------:R-:W-:Y:S01]  /*75c0*/  @!P5 IMAD.IADD R187, R187, 0x1, -R2.reuse ;  /* 0x00000001bbbbd824 */ /* 0x100fe200078e0a02 */
[----:B------:R-:W-:Y:S01]  /*75d0*/  IABS R7, R8 ;  /* 0x0000000800077213 */ /* 0x000fe20000000000 */
[--C-:B------:R-:W-:Y:S01]  /*75e0*/  @!P1 IMAD.IADD R184, R184, 0x1, -R2.reuse ;  /* 0x00000001b8b89824 */ /* 0x100fe200078e0a02 */
[----:B------:R-:W-:Y:S01]  /*75f0*/  ISETP.GT.U32.AND P5, PT, R2, R189, PT ;  /* 0x000000bd0200720c */ /* 0x000fe20003fa4070 */
[--C-:B------:R-:W-:Y:S01]  /*7600*/  @!P3 IMAD.IADD R185, R185, 0x1, -R2.reuse ;  /* 0x00000001b9b9b824 */ /* 0x100fe200078e0a02 */
[----:B------:R-:W-:Y:S01]  /*7610*/  ISETP.GE.AND P1, PT, R10, RZ, PT ;  /* 0x000000ff0a00720c */ /* 0x000fe20003f26270 */
[----:B------:R-:W-:Y:S01]  /*7620*/  @!P6 IMAD.IADD R186, R186, 0x1, -R2 ;  /* 0x00000001babae824 */ /* 0x000fe200078e0a02 */
[----:B------:R-:W-:Y:S01]  /*7630*/  ISETP.GE.AND P6, PT, R5, RZ, PT ;  /* 0x000000ff0500720c */ /* 0x000fe20003fc6270 */
[----:B------:R-:W-:Y:S01]  /*7640*/  @!P2 IMAD.MOV R184, RZ, RZ, -R184 ;  /* 0x000000ffffb8a224 */ /* 0x000fe200078e0ab8 */
[----:B------:R-:W-:Y:S01]  /*7650*/  ISETP.GT.U32.AND P3, PT, R2, R185, PT ;  /* 0x000000b90200720c */ /* 0x000fe20003f64070 */
[----:B------:R-:W-:Y:S01]  /*7660*/  IMAD.HI.U32 R5, R6, R7, RZ ;  /* 0x0000000706057227 */ /* 0x000fe200078e00ff */
[----:B------:R-:W-:-:S02]  /*7670*/  ISETP.GT.U32.AND P2, PT, R2, R188, PT ;  /* 0x000000bc0200720c */ /* 0x000fc40003f44070 */
[C---:B------:R-:W-:Y:S01]  /*7680*/  LOP3.LUT R10, R3.reuse, 0x100, RZ, 0xfc, !PT ;  /* 0x00000100030a7812 */ /* 0x040fe200078efcff */
[----:B------:R-:W-:Y:S01]  /*7690*/  IMAD.MOV R5, RZ, RZ, -R5 ;  /* 0x000000ffff057224 */ /* 0x000fe200078e0a05 */
[----:B--2---:R-:W-:Y:S01]  /*76a0*/  LOP3.LUT R182, R3, 0x1b6, RZ, 0xfc, !PT ;  /* 0x000001b603b67812 */ /* 0x004fe200078efcff */
[----:B------:R-:W-:Y:S01]  /*76b0*/  IMAD.HI.U32 R4, R6, R191, RZ ;  /* 0x000000bf06047227 */ /* 0x000fe200078e00ff */
[----:B------:R1:W-:Y:S03]  /*76c0*/  STL [R1+0x6ae4], R184 ;  /* 0x006ae4b801007387 */ /* 0x0003e60000100800 */
[----:B------:R-:W-:Y:S01]  /*76d0*/  IMAD R190, R2, R5, R7 ;  /* 0x0000000502be7224 */ /* 0x000fe200078e0207 */
[----:B------:R-:W-:Y:S01]  /*76e0*/  IABS R7, R10 ;  /* 0x0000000a00077213 */ /* 0x000fe20000000000 */
[----:B------:R-:W-:Y:S02]  /*76f0*/  @!P5 IMAD.IADD R189, R189, 0x1, -R2 ;  /* 0x00000001bdbdd824 */ /* 0x000fe400078e0a02 */
[----:B------:R-:W-:-:S02]  /*7700*/  IMAD.MOV R4, RZ, RZ, -R4 ;  /* 0x000000ffff047224 */ /* 0x000fc400078e0a04 */
[----:B------:R-:W-:Y:S01]  /*7710*/  @!P0 IMAD.MOV R186, RZ, RZ, -R186 ;  /* 0x000000ffffba8224 */ /* 0x000fe200078e0aba */
[C---:B------:R-:W-:Y:S01]  /*7720*/  ISETP.GT.U32.AND P0, PT, R2.reuse, R189, PT ;  /* 0x000000bd0200720c */ /* 0x040fe20003f04070 */
[----:B------:R-:W-:Y:S01]  /*7730*/  IMAD R191, R2, R4, R191 ;  /* 0x0000000402bf7224 */ /* 0x000fe200078e02bf */
[----:B-1----:R-:W-:Y:S01]  /*7740*/  LOP3.LUT R184, R3, 0x1b8, RZ, 0xfc, !PT ;  /* 0x000001b803b87812 */ /* 0x002fe200078efcff */
[--C-:B------:R-:W-:Y:S01]  /*7750*/  @!P3 IMAD.IADD R185, R185, 0x1, -R2.reuse ;  /* 0x00000001b9b9b824 */ /* 0x100fe200078e0a02 */
[----:B------:R-:W-:Y:S01]  /*7760*/  ISETP.GE.AND P3, PT, R11, RZ, PT ;  /* 0x000000ff0b00720c */ /* 0x000fe20003f66270 */
[----:B------:R-:W-:Y:S01]  /*7770*/  @!P2 IMAD.IADD R188, R188, 0x1, -R2 ;  /* 0x00000001bcbca824 */ /* 0x000fe200078e0a02 */
[----:B------:R-:W-:Y:S01]  /*7780*/  ISETP.GE.AND P2, PT, R8, RZ, PT ;  /* 0x000000ff0800720c */ /* 0x000fe20003f46270 */
[----:B------:R-:W-:Y:S01]  /*7790*/  IMAD.HI.U32 R4, R6, R7, RZ ;  /* 0x0000000706047227 */ /* 0x000fe200078e00ff */
[----:B------:R-:W-:Y:S01]  /*77a0*/  LOP3.LUT R11, R3, 0x102, RZ, 0xfc, !PT ;  /* 0x00000102030b7812 */ /* 0x000fe200078efcff */
[----:B------:R1:W-:Y:S01]  /*77b0*/  STL [R1+0x6ae0], R186 ;  /* 0x006ae0ba01007387 */ /* 0x0003e20000100800 */
[----:B------:R-:W-:Y:S01]  /*77c0*/  IABS R8, R12 ;  /* 0x0000000c00087213 */ /* 0x000fe20000000000 */
[----:B------:R-:W-:Y:S01]  /*77d0*/  @!P4 IMAD.MOV R185, RZ, RZ, -R185 ;  /* 0x000000ffffb9c224 */ /* 0x000fe200078e0ab9 */
[C---:B------:R-:W-:Y:S01]  /*77e0*/  ISETP.GT.U32.AND P4, PT, R2.reuse, R188, PT ;  /* 0x000000bc0200720c */ /* 0x040fe20003f84070 */
[----:B------:R-:W-:Y:S01]  /*77f0*/  IMAD.MOV R4, RZ, RZ, -R4 ;  /* 0x000000ffff047224 */ /* 0x000fe200078e0a04 */
[----:B------:R-:W-:Y:S01]  /*7800*/  IABS R193, R11 ;  /* 0x0000000b00c17213 */ /* 0x000fe20000000000 */
[----:B------:R-:W-:Y:S01]  /*7810*/  @!P0 IMAD.IADD R189, R189, 0x1, -R2 ;  /* 0x00000001bdbd8824 */ /* 0x000fe200078e0a02 */
[C---:B------:R-:W-:Y:S01]  /*7820*/  ISETP.GT.U32.AND P5, PT, R2.reuse, R191, PT ;  /* 0x000000bf0200720c */ /* 0x040fe20003fa4070 */
[----:B------:R-:W-:-:S02]  /*7830*/  IMAD R192, R2, R4, R7 ;  /* 0x0000000402c07224 */ /* 0x000fc400078e0207 */
[----:B------:R-:W-:Y:S01]  /*7840*/  IMAD.MOV.U32 R7, RZ, RZ, R8 ;  /* 0x000000ffff077224 */ /* 0x000fe200078e0008 */
[C---:B------:R-:W-:Y:S01]  /*7850*/  LOP3.LUT R8, R3.reuse, 0x108, RZ, 0xfc, !PT ;  /* 0x0000010803087812 */ /* 0x040fe200078efcff */
[----:B------:R-:W-:Y:S01]  /*7860*/  IMAD.HI.U32 R5, R6, R193, RZ ;  /* 0x000000c106057227 */ /* 0x000fe200078e00ff */
[----:B------:R-:W-:Y:S02]  /*7870*/  ISETP.GT.U32.AND P0, PT, R2, R192, PT ;  /* 0x000000c00200720c */ /* 0x000fe40003f04070 */
[----:B-1----:R-:W-:Y:S01]  /*7880*/  LOP3.LUT R186, R3, 0x1ba, RZ, 0xfc, !PT ;  /* 0x000001ba03ba7812 */ /* 0x002fe200078efcff */
[----:B------:R-:W-:-:S04]  /*7890*/  IMAD.HI.U32 R4, R6, R7, RZ ;  /* 0x0000000706047227 */ /* 0x000fc800078e00ff */
[----:B------:R-:W-:Y:S01]  /*78a0*/  @!P4 IMAD.IADD R188, R188, 0x1, -R2 ;  /* 0x00000001bcbcc824 */ /* 0x000fe200078e0a02 */
[C---:B------:R-:W-:Y:S01]  /*78b0*/  ISETP.GT.U32.AND P4, PT, R2.reuse, R190, PT ;  /* 0x000000be0200720c */ /* 0x040fe20003f84070 */
[----:B------:R-:W-:Y:S02]  /*78c0*/  IMAD.MOV R5, RZ, RZ, -R5 ;  /* 0x000000ffff057224 */ /* 0x000fe400078e0a05 */
[----:B------:R-:W-:Y:S02]  /*78d0*/  IMAD.MOV R4, RZ, RZ, -R4 ;  /* 0x000000ffff047224 */ /* 0x000fe400078e0a04 */
[C---:B------:R-:W-:Y:S02]  /*78e0*/  IMAD R193, R2.reuse, R5, R193 ;  /* 0x0000000502c17224 */ /* 0x040fe400078e02c1 */
[C---:B------:R-:W-:Y:S02]  /*78f0*/  IMAD R194, R2.reuse, R4, R7 ;  /* 0x0000000402c27224 */ /* 0x040fe400078e0207 */
[----:B------:R-:W-:Y:S01]  /*7900*/  @!P6 IMAD.MOV R189, RZ, RZ, -R189 ;  /* 0x000000ffffbde224 */ /* 0x000fe200078e0abd */
[----:B------:R-:W-:Y:S01]  /*7910*/  ISETP.GT.U32.AND P6, PT, R2, R193, PT ;  /* 0x000000c10200720c */ /* 0x000fe20003fc4070 */
[--C-:B------:R-:W-:Y:S01]  /*7920*/  @!P0 IMAD.IADD R192, R192, 0x1, -R2.reuse ;  /* 0x00000001c0c08824 */ /* 0x100fe200078e0a02 */
[----:B------:R-:W-:Y:S01]  /*7930*/  ISETP.GT.U32.AND P0, PT, R2, R194, PT ;  /* 0x000000c20200720c */ /* 0x000fe20003f04070 */
[----:B------:R-:W-:Y:S01]  /*7940*/  @!P4 IMAD.IADD R190, R190, 0x1, -R2 ;  /* 0x00000001bebec824 */ /* 0x000fe200078e0a02 */
[----:B------:R-:W-:Y:S01]  /*7950*/  ISETP.GE.AND P4, PT, R9, RZ, PT ;  /* 0x000000ff0900720c */ /* 0x000fe20003f86270 */
[----:B------:R-:W-:-:S04]  /*7960*/  IMAD.HI.U32 R5, R6, R195, RZ ;  /* 0x000000c306057227 */ /* 0x000fc800078e00ff */
[----:B------:R-:W-:Y:S01]  /*7970*/  @!P1 IMAD.MOV R187, RZ, RZ, -R187 ;  /* 0x000000ffffbb9224 */ /* 0x000fe200078e0abb */
[C---:B------:R-:W-:Y:S01]  /*7980*/  ISETP.GT.U32.AND P1, PT, R2.reuse, R190, PT ;  /* 0x000000be0200720c */ /* 0x040fe20003f24070 */
[----:B------:R-:W-:Y:S02]  /*7990*/  IMAD.MOV R5, RZ, RZ, -R5 ;  /* 0x000000ffff057224 */ /* 0x000fe400078e0a05 */
[--C-:B------:R-:W-:Y:S01]  /*79a0*/  @!P6 IMAD.IADD R193, R193, 0x1, -R2.reuse ;  /* 0x00000001c1c1e824 */ /* 0x100fe200078e0a02 */
[C---:B------:R-:W-:Y:S01]  /*79b0*/  ISETP.GT.U32.AND P6, PT, R2.reuse, R192, PT ;  /* 0x000000c00200720c */ /* 0x040fe20003fc4070 */
[----:B------:R-:W-:Y:S01]  /*79c0*/  IMAD R195, R2, R5, R195 ;  /* 0x0000000502c37224 */ /* 0x000fe200078e02c3 */
[----:B------:R-:W-:Y:S01]  /*79d0*/  IABS R5, R8 ;  /* 0x0000000800057213 */ /* 0x000fe20000000000 */
[--C-:B------:R-:W-:Y:S02]  /*79e0*/  @!P0 IMAD.IADD R194, R194, 0x1, -R2.reuse ;  /* 0x00000001c2c28824 */ /* 0x100fe400078e0a02 */
[----:B------:R-:W-:-:S02]  /*79f0*/  @!P5 IMAD.IADD R191, R191, 0x1, -R2 ;  /* 0x00000001bfbfd824 */ /* 0x000fc400078e0a02 */
[----:B------:R-:W-:Y:S01]  /*7a00*/  IMAD.HI.U32 R4, R6, R5, RZ ;  /* 0x0000000506047227 */ /* 0x000fe200078e00ff */
[C---:B------:R-:W-:Y:S02]  /*7a10*/  ISETP.GT.U32.AND P0, PT, R2.reuse, R194, PT ;  /* 0x000000c20200720c */ /* 0x040fe40003f04070 */
[----:B------:R-:W-:Y:S01]  /*7a20*/  ISETP.GT.U32.AND P5, PT, R2, R191, PT ;  /* 0x000000bf0200720c */ /* 0x000fe20003fa4070 */
[----:B------:R-:W-:Y:S01]  /*7a30*/  @!P1 IMAD.IADD R190, R190, 0x1, -R2 ;  /* 0x00000001bebe9824 */ /* 0x000fe200078e0a02 */
[----:B------:R-:W-:Y:S01]  /*7a40*/  ISETP.GE.AND P1, PT, R11, RZ, PT ;  /* 0x000000ff0b00720c */ /* 0x000fe20003f26270 */
[----:B------:R-:W-:Y:S01]  /*7a50*/  IMAD.MOV R4, RZ, RZ, -R4 ;  /* 0x000000ffff047224 */ /* 0x000fe200078e0a04 */
[C---:B------:R-:W-:Y:S01]  /*7a60*/  LOP3.LUT R11, R3.reuse, 0x10c, RZ, 0xfc, !PT ;  /* 0x0000010c030b7812 */ /* 0x040fe200078efcff */
[----:B------:R-:W-:Y:S01]  /*7a70*/  @!P6 IMAD.IADD R192, R192, 0x1, -R2 ;  /* 0x00000001c0c0e824 */ /* 0x000fe200078e0a02 */
[C---:B------:R-:W-:Y:S01]  /*7a80*/  ISETP.GT.U32.AND P6, PT, R2.reuse, R195, PT ;  /* 0x000000c30200720c */ /* 0x040fe20003fc4070 */
[C---:B------:R-:W-:Y:S01]  /*7a90*/  IMAD R196, R2.reuse, R4, R5 ;  /* 0x0000000402c47224 */ /* 0x040fe200078e0205 */
[----:B------:R-:W-:Y:S01]  /*7aa0*/  IABS R9, R11 ;  /* 0x0000000b00097213 */ /* 0x000fe20000000000 */
[----:B------:R-:W-:Y:S01]  /*7ab0*/  @!P2 IMAD.MOV R190, RZ, RZ, -R190 ;  /* 0x000000ffffbea224 */ /* 0x000fe200078e0abe */
[----:B------:R-:W-:Y:S01]  /*7ac0*/  ISETP.GT.U32.AND P2, PT, R2, R193, PT ;  /* 0x000000c10200720c */ /* 0x000fe20003f44070 */
[----:B------:R-:W-:Y:S01]  /*7ad0*/  @!P0 IMAD.IADD R194, R194, 0x1, -R2 ;  /* 0x00000001c2c28824 */ /* 0x000fe200078e0a02 */
[----:B------:R-:W-:Y:S01]  /*7ae0*/  ISETP.GT.U32.AND P0, PT, R2, R196, PT ;  /* 0x000000c40200720c */ /* 0x000fe20003f04070 */
[----:B------:R-:W-:Y:S01]  /*7af0*/  @!P3 IMAD.MOV R188, RZ, RZ, -R188 ;  /* 0x000000ffffbcb224 */ /* 0x000fe200078e0abc */
[----:B------:R-:W-:Y:S01]  /*7b00*/  ISETP.GE.AND P3, PT, R10, RZ, PT ;  /* 0x000000ff0a00720c */ /* 0x000fe20003f66270 */
[----:B------:R-:W-:Y:S01]  /*7b10*/  IMAD.HI.U32 R5, R6, R9, RZ ;  /* 0x0000000906057227 */ /* 0x000fe200078e00ff */
[----:B------:R-:W-:-:S02]  /*7b20*/  LOP3.LUT R10, R3, 0x10a, RZ, 0xfc, !PT ;  /* 0x0000010a030a7812 */ /* 0x000fc400078efcff */
[----:B------:R1:W-:Y:S01]  /*7b30*/  STL [R1+0x6adc], R188 ;  /* 0x006adcbc01007387 */ /* 0x0003e20000100800 */
[--C-:B------:R-:W-:Y:S01]  /*7b40*/  @!P5 IMAD.IADD R191, R191, 0x1, -R2.reuse ;  /* 0x00000001bfbfd824 */ /* 0x100fe200078e0a02 */
[----:B------:R-:W-:Y:S01]  /*7b50*/  ISETP.GE.AND P5, PT, R12, RZ, PT ;  /* 0x000000ff0c00720c */ /* 0x000fe20003fa6270 */
[----:B------:R-:W-:Y:S01]  /*7b60*/  IMAD.MOV R5, RZ, RZ, -R5 ;  /* 0x000000ffff057224 */ /* 0x000fe200078e0a05 */
[----:B------:R-:W-:Y:S01]  /*7b70*/  LOP3.LUT R12, R3, 0x10e, RZ, 0xfc, !PT ;  /* 0x0000010e030c7812 */ /* 0x000fe200078efcff */
[--C-:B------:R-:W-:Y:S01]  /*7b80*/  @!P6 IMAD.IADD R195, R195, 0x1, -R2.reuse ;  /* 0x00000001c3c3e824 */ /* 0x100fe200078e0a02 */
[----:B------:R-:W-:Y:S01]  /*7b90*/  IABS R197, R10 ;  /* 0x0000000a00c57213 */ /* 0x000fe20000000000 */
[--C-:B------:R-:W-:Y:S01]  /*7ba0*/  @!P2 IMAD.IADD R193, R193, 0x1, -R2.reuse ;  /* 0x00000001c1c1a824 */ /* 0x100fe200078e0a02 */
[----:B------:R-:W-:Y:S01]  /*7bb0*/  IABS R199, R12 ;  /* 0x0000000c00c77213 */ /* 0x000fe20000000000 */
[----:B------:R-:W-:Y:S01]  /*7bc0*/  IMAD R198, R2, R5, R9 ;  /* 0x0000000502c67224 */ /* 0x000fe200078e0209 */
[----:B------:R-:W-:Y:S01]  /*7bd0*/  ISETP.GE.AND P2, PT, R13, RZ, PT ;  /* 0x000000ff0d00720c */ /* 0x000fe20003f46270 */
[----:B------:R-:W-:Y:S01]  /*7be0*/  IMAD.HI.U32 R4, R6, R197, RZ ;  /* 0x000000c506047227 */ /* 0x000fe200078e00ff */
[----:B------:R-:W-:Y:S01]  /*7bf0*/  ISETP.GE.AND P6, PT, R8, RZ, PT ;  /* 0x000000ff0800720c */ /* 0x000fe20003fc6270 */
[----:B------:R2:W-:Y:S01]  /*7c00*/  STL [R1+0x6ad8], R190 ;  /* 0x006ad8be01007387 */ /* 0x0005e20000100800 */
[----:B------:R-:W-:Y:S01]  /*7c10*/  LOP3.LUT R8, R3, 0x110, RZ, 0xfc, !PT ;  /* 0x0000011003087812 */ /* 0x000fe200078efcff */
[----:B------:R-:W-:Y:S01]  /*7c20*/  @!P0 IMAD.IADD R196, R196, 0x1, -R2 ;  /* 0x00000001c4c48824 */ /* 0x000fe200078e0a02 */
[C---:B------:R-:W-:Y:S01]  /*7c30*/  ISETP.GT.U32.AND P0, PT, R2.reuse, R195, PT ;  /* 0x000000c30200720c */ /* 0x040fe20003f04070 */
[----:B------:R-:W-:Y:S01]  /*7c40*/  @!P1 IMAD.MOV R193, RZ, RZ, -R193 ;  /* 0x000000ffffc19224 */ /* 0x000fe200078e0ac1 */
[----:B------:R-:W-:Y:S01]  /*7c50*/  ISETP.GT.U32.AND P1, PT, R2, R198, PT ;  /* 0x000000c60200720c */ /* 0x000fe20003f24070 */
[----:B------:R-:W-:Y:S01]  /*7c60*/  IMAD.HI.U32 R7, R6, R199, RZ ;  /* 0x000000c706077227 */ /* 0x000fe200078e00ff */
[----:B------:R-:W-:-:S02]  /*7c70*/  IABS R5, R8 ;  /* 0x0000000800057213 */ /* 0x000fc40000000000 */
[C---:B------:R-:W-:Y:S01]  /*7c80*/  LOP3.LUT R9, R3.reuse, 0x112, RZ, 0xfc, !PT ;  /* 0x0000011203097812 */ /* 0x040fe200078efcff */
[----:B------:R-:W-:Y:S01]  /*7c90*/  IMAD.MOV R4, RZ, RZ, -R4 ;  /* 0x000000ffff047224 */ /* 0x000fe200078e0a04 */
[C---:B------:R-:W-:Y:S01]  /*7ca0*/  LOP3.LUT R13, R3.reuse, 0x124, RZ, 0xfc, !PT ;  /* 0x00000124030d7812 */ /* 0x040fe200078efcff */
[----:B------:R-:W-:Y:S01]  /*7cb0*/  IMAD.MOV R7, RZ, RZ, -R7 ;  /* 0x000000ffff077224 */ /* 0x000fe200078e0a07 */
[----:B------:R-:W-:Y:S01]  /*7cc0*/  IABS R201, R9 ;  /* 0x0000000900c97213 */ /* 0x000fe20000000000 */
[C---:B------:R-:W-:Y:S01]  /*7cd0*/  IMAD R197, R2.reuse, R4, R197 ;  /* 0x0000000402c57224 */ /* 0x040fe200078e02c5 */
[C---:B-1----:R-:W-:Y:S01]  /*7ce0*/  LOP3.LUT R188, R3.reuse, 0x1bc, RZ, 0xfc, !PT ;  /* 0x000001bc03bc7812 */ /* 0x042fe200078efcff */
[C---:B------:R-:W-:Y:S01]  /*7cf0*/  IMAD R199, R2.reuse, R7, R199 ;  /* 0x0000000702c77224 */ /* 0x040fe200078e02c7 */
[----:B--2---:R-:W-:Y:S01]  /*7d00*/  LOP3.LUT R190, R3, 0x1be, RZ, 0xfc, !PT ;  /* 0x000001be03be7812 */ /* 0x004fe200078efcff */
[----:B------:R-:W-:Y:S01]  /*7d10*/  @!P3 IMAD.MOV R192, RZ, RZ, -R192 ;  /* 0x000000ffffc0b224 */ /* 0x000fe200078e0ac0 */
[C---:B------:R-:W-:Y:S01]  /*7d20*/  ISETP.GT.U32.AND P3, PT, R2.reuse, R197, PT ;  /* 0x000000c50200720c */ /* 0x040fe20003f64070 */
[----:B------:R-:W-:Y:S01]  /*7d30*/  @!P4 IMAD.MOV R191, RZ, RZ, -R191 ;  /* 0x000000ffffbfc224 */ /* 0x000fe200078e0abf */
[C---:B------:R-:W-:Y:S01]  /*7d40*/  ISETP.GT.U32.AND P4, PT, R2.reuse, R196, PT ;  /* 0x000000c40200720c */ /* 0x040fe20003f84070 */
[--C-:B------:R-:W-:Y:S01]  /*7d50*/  @!P0 IMAD.IADD R195, R195, 0x1, -R2.reuse ;  /* 0x00000001c3c38824 */ /* 0x100fe200078e0a02 */
[----:B------:R-:W-:Y:S01]  /*7d60*/  ISETP.GT.U32.AND P0, PT, R2, R199, PT ;  /* 0x000000c70200720c */ /* 0x000fe20003f04070 */
[----:B------:R-:W-:Y:S01]  /*7d70*/  @!P1 IMAD.IADD R198, R198, 0x1, -R2 ;  /* 0x00000001c6c69824 */ /* 0x000fe200078e0a02 */
[----:B------:R-:W-:Y:S01]  /*7d80*/  IABS R64, R188 ;  /* 0x000000bc00407213 */ /* 0x000fe20000000000 */
[----:B------:R-:W-:Y:S01]  /*7d90*/  IMAD.HI.U32 R4, R6, R5, RZ ;  /* 0x0000000506047227 */ /* 0x000fe200078e00ff */
[----:B------:R1:W-:Y:S03]  /*7da0*/  STL [R1+0x6ad4], R192 ;  /* 0x006ad4c001007387 */ /* 0x0003e60000100800 */
[----:B------:R-:W-:Y:S01]  /*7db0*/  @!P2 IMAD.MOV R195, RZ, RZ, -R195 ;  /* 0x000000ffffc3a224 */ /* 0x000fe200078e0ac3 */
[----:B------:R-:W-:Y:S01]  /*7dc0*/  ISETP.GT.U32.AND P2, PT, R2, R198, PT ;  /* 0x000000c60200720c */ /* 0x000fe20003f44070 */
[----:B------:R-:W-:-:S02]  /*7dd0*/  IMAD.MOV R200, RZ, RZ, -R4 ;  /* 0x000000ffffc87224 */ /* 0x000fc400078e0a04 */
[----:B------:R-:W-:Y:S01]  /*7de0*/  IMAD.HI.U32 R4, R6, R201, RZ ;  /* 0x000000c906047227 */ /* 0x000fe200078e00ff */
[----:B-1----:R-:W-:-:S03]  /*7df0*/  LOP3.LUT R192, R3, 0x1c0, RZ, 0xfc, !PT ;  /* 0x000001c003c07812 */ /* 0x002fc600078efcff */
[--C-:B------:R-:W-:Y:S01]  /*7e00*/  @!P3 IMAD.IADD R197, R197, 0x1, -R2.reuse ;  /* 0x00000001c5c5b824 */ /* 0x100fe200078e0a02 */
[----:B------:R-:W-:Y:S01]  /*7e10*/  ISETP.GE.AND P3, PT, R12, RZ, PT ;  /* 0x000000ff0c00720c */ /* 0x000fe20003f66270 */
[----:B------:R-:W-:Y:S01]  /*7e20*/  @!P4 IMAD.IADD R196, R196, 0x1, -R2 ;  /* 0x00000001c4c4c824 */ /* 0x000fe200078e0a02 */
[----:B------:R-:W-:Y:S01]  /*7e30*/  ISETP.GE.AND P4, PT, R11, RZ, PT ;  /* 0x000000ff0b00720c */ /* 0x000fe20003f86270 */
[C---:B------:R-:W-:Y:S01]  /*7e40*/  IMAD R200, R2.reuse, R200, R5 ;  /* 0x000000c802c87224 */ /* 0x040fe200078e0205 */
[C---:B------:R-:W-:Y:S01]  /*7e50*/  ISETP.GT.U32.AND P1, PT, R2.reuse, R197, PT ;  /* 0x000000c50200720c */ /* 0x040fe20003f24070 */
[----:B------:R-:W-:Y:S01]  /*7e60*/  IMAD.MOV R4, RZ, RZ, -R4 ;  /* 0x000000ffff047224 */ /* 0x000fe200078e0a04 */
[----:B------:R-:W-:Y:S01]  /*7e70*/  LOP3.LUT R11, R3, 0x116, RZ, 0xfc, !PT ;  /* 0x00000116030b7812 */ /* 0x000fe200078efcff */
[----:B------:R-:W-:Y:S01]  /*7e80*/  @!P0 IMAD.IADD R199, R199, 0x1, -R2 ;  /* 0x00000001c7c78824 */ /* 0x000fe200078e0a02 */
[----:B------:R-:W-:Y:S01]  /*7e90*/  LOP3.LUT R12, R3, 0x134, RZ, 0xfc, !PT ;  /* 0x00000134030c7812 */ /* 0x000fe200078efcff */
[C---:B------:R-:W-:Y:S01]  /*7ea0*/  IMAD R201, R2.reuse, R4, R201 ;  /* 0x0000000402c97224 */ /* 0x040fe200078e02c9 */
[----:B------:R-:W-:Y:S01]  /*7eb0*/  IABS R203, R11 ;  /* 0x0000000b00cb7213 */ /* 0x000fe20000000000 */
[----:B------:R-:W-:Y:S01]  /*7ec0*/  @!P6 IMAD.MOV R196, RZ, RZ, -R196 ;  /* 0x000000ffffc4e224 */ /* 0x000fe200078e0ac4 */
[C---:B------:R-:W-:Y:S01]  /*7ed0*/  ISETP.GT.U32.AND P6, PT, R2.reuse, R200, PT ;  /* 0x000000c80200720c */ /* 0x040fe20003fc4070 */
[----:B------:R-:W-:Y:S01]  /*7ee0*/  @!P5 IMAD.MOV R194, RZ, RZ, -R194 ;  /* 0x000000ffffc2d224 */ /* 0x000fe200078e0ac2 */
[----:B------:R-:W-:Y:S01]  /*7ef0*/  ISETP.GT.U32.AND P0, PT, R2, R199, PT ;  /* 0x000000c70200720c */ /* 0x000fe20003f04070 */
[--C-:B------:R-:W-:Y:S01]  /*7f00*/  @!P2 IMAD.IADD R198, R198, 0x1, -R2.reuse ;  /* 0x00000001c6c6a824 */ /* 0x100fe200078e0a02 */
[----:B------:R-:W-:Y:S01]  /*7f10*/  ISETP.GE.AND P5, PT, R10, RZ, PT ;  /* 0x000000ff0a00720c */ /* 0x000fe20003fa6270 */
[--C-:B------:R-:W-:Y:S01]  /*7f20*/  @!P1 IMAD.IADD R197, R197, 0x1, -R2.reuse ;  /* 0x00000001c5c59824 */ /* 0x100fe200078e0a02 */
[----:B------:R-:W-:Y:S01]  /*7f30*/  ISETP.GT.U32.AND P2, PT, R2, R201, PT ;  /* 0x000000c90200720c */ /* 0x000fe20003f44070 */
[----:B------:R-:W-:Y:S01]  /*7f40*/  IMAD.HI.U32 R5, R6, R203, RZ ;  /* 0x000000cb06057227 */ /* 0x000fe200078e00ff */
[C---:B------:R-:W-:Y:S01]  /*7f50*/  LOP3.LUT R10, R3.reuse, 0x114, RZ, 0xfc, !PT ;  /* 0x00000114030a7812 */ /* 0x040fe200078efcff */
[----:B------:R1:W-:Y:S01]  /*7f60*/  STL [R1+0x6ad0], R194 ;  /* 0x006ad0c201007387 */ /* 0x0003e20000100800 */
[----:B------:R-:W-:Y:S01]  /*7f70*/  ISETP.GE.AND P1, PT, R8, RZ, PT ;  /* 0x000000ff0800720c */ /* 0x000fe20003f26270 */
[----:B------:R-:W-:Y:S01]  /*7f80*/  IMAD.MOV R5, RZ, RZ, -R5 ;  /* 0x000000ffff057224 */ /* 0x000fe200078e0a05 */
[----:B------:R-:W-:Y:S01]  /*7f90*/  IABS R7, R10 ;  /* 0x0000000a00077213 */ /* 0x000fe20000000000 */
[--C-:B------:R-:W-:Y:S01]  /*7fa0*/  @!P6 IMAD.IADD R200, R200, 0x1, -R2.reuse ;  /* 0x00000001c8c8e824 */ /* 0x100fe200078e0a02 */
[----:B------:R-:W-:Y:S01]  /*7fb0*/  LOP3.LUT R8, R3, 0x118, RZ, 0xfc, !PT ;  /* 0x0000011803087812 */ /* 0x000fe200078efcff */
[--C-:B------:R-:W-:Y:S01]  /*7fc0*/  @!P0 IMAD.IADD R199, R199, 0x1, -R2.reuse ;  /* 0x00000001c7c78824 */ /* 0x100fe200078e0a02 */
[----:B------:R-:W-:Y:S01]  /*7fd0*/  ISETP.GE.AND P0, PT, R9, RZ, PT ;  /* 0x000000ff0900720c */ /* 0x000fe20003f06270 */
[----:B------:R-:W-:Y:S01]  /*7fe0*/  IMAD.HI.U32 R4, R6, R7, RZ ;  /* 0x0000000706047227 */ /* 0x000fe200078e00ff */
[----:B------:R-:W-:Y:S01]  /*7ff0*/  IABS R9, R8 ;  /* 0x0000000800097213 */ /* 0x000fe20000000000 */
[----:B------:R2:W-:Y:S01]  /*8000*/  STL [R1+0x6acc], R196 ;  /* 0x006accc401007387 */ /* 0x0005e20000100800 */
[----:B------:R-:W-:Y:S01]  /*8010*/  ISETP.GE.AND P6, PT, R10, RZ, PT ;  /* 0x000000ff0a00720c */ /* 0x000fe20003fc6270 */
[----:B------:R-:W-:Y:S01]  /*8020*/  @!P2 IMAD.IADD R201, R201, 0x1, -R2 ;  /* 0x00000001c9c9a824 */ /* 0x000fe200078e0a02 */
[C---:B------:R-:W-:Y:S01]  /*8030*/  ISETP.GT.U32.AND P2, PT, R2.reuse, R200, PT ;  /* 0x000000c80200720c */ /* 0x040fe20003f44070 */
[----:B------:R-:W-:Y:S01]  /*8040*/  IMAD.MOV R4, RZ, RZ, -R4 ;  /* 0x000000ffff047224 */ /* 0x000fe200078e0a04 */
[C---:B------:R-:W-:Y:S01]  /*8050*/  LOP3.LUT R10, R3.reuse, 0x11e, RZ, 0xfc, !PT ;  /* 0x0000011e030a7812 */ /* 0x040fe200078efcff */
[----:B------:R-:W-:Y:S01]  /*8060*/  @!P5 IMAD.MOV R197, RZ, RZ, -R197 ;  /* 0x000000ffffc5d224 */ /* 0x000fe200078e0ac5 */
[C---:B------:R-:W-:Y:S01]  /*8070*/  ISETP.GT.U32.AND P5, PT, R2.reuse, R201, PT ;  /* 0x000000c90200720c */ /* 0x040fe20003fa4070 */
[----:B------:R-:W-:Y:S01]  /*8080*/  IMAD R202, R2, R4, R7 ;  /* 0x0000000402ca7224 */ /* 0x000fe200078e0207 */
[----:B------:R-:W-:Y:S01]  /*8090*/  IABS R207, R10 ;  /* 0x0000000a00cf7213 */ /* 0x000fe20000000000 */
[----:B------:R-:W-:Y:S01]  /*80a0*/  IMAD.HI.U32 R4, R6, R9, RZ ;  /* 0x0000000906047227 */ /* 0x000fe200078e00ff */
[----:B-1----:R-:W-:-:S02]  /*80b0*/  LOP3.LUT R194, R3, 0x1c2, RZ, 0xfc, !PT ;  /* 0x000001c203c27812 */ /* 0x002fc400078efcff */
[----:B--2---:R-:W-:Y:S01]  /*80c0*/  LOP3.LUT R196, R3, 0x1c4, RZ, 0xfc, !PT ;  /* 0x000001c403c47812 */ /* 0x004fe200078efcff */
[----:B------:R-:W-:Y:S02]  /*80d0*/  IMAD.MOV R4, RZ, RZ, -R4 ;  /* 0x000000ffff047224 */ /* 0x000fe400078e0a04 */
[----:B------:R-:W-:Y:S02]  /*80e0*/  @!P2 IMAD.IADD R200, R200, 0x1, -R2 ;  /* 0x00000001c8c8a824 */ /* 0x000fe400078e0a02 */
[C---:B------:R-:W-:Y:S02]  /*80f0*/  IMAD R204, R2.reuse, R4, R9 ;  /* 0x0000000402cc7224 */ /* 0x040fe400078e0209 */
[----:B------:R-:W-:Y:S02]  /*8100*/  @!P1 IMAD.MOV R200, RZ, RZ, -R200 ;  /* 0x000000ffffc89224 */ /* 0x000fe400078e0ac8 */
[C---:B------:R-:W-:Y:S01]  /*8110*/  IMAD R203, R2.reuse, R5, R203 ;  /* 0x0000000502cb7224 */ /* 0x040fe200078e02cb */
[----:B------:R-:W-:Y:S01]  /*8120*/  ISETP.GT.U32.AND P1, PT, R2, R204, PT ;  /* 0x000000cc0200720c */ /* 0x000fe20003f24070 */
[----:B------:R-:W-:Y:S01]  /*8130*/  @!P5 IMAD.IADD R201, R201, 0x1, -R2 ;  /* 0x00000001c9c9d824 */ /* 0x000fe200078e0a02 */
[----:B------:R-:W-:Y:S01]  /*8140*/  ISETP.GE.AND P5, PT, R8, RZ, PT ;  /* 0x000000ff0800720c */ /* 0x000fe20003fa6270 */
[----:B------:R-:W-:Y:S01]  /*8150*/  IMAD.HI.U32 R7, R6, R207, RZ ;  /* 0x000000cf06077227 */ /* 0x000fe200078e00ff */
[----:B------:R-:W-:-:S02]  /*8160*/  ISETP.GT.U32.AND P2, PT, R2, R203, PT ;  /* 0x000000cb0200720c */ /* 0x000fc40003f44070 */
[C---:B------:R-:W-:Y:S01]  /*8170*/  LOP3.LUT R8, R3.reuse, 0x11c, RZ, 0xfc, !PT ;  /* 0x0000011c03087812 */ /* 0x040fe200078efcff */
[----:B------:R-:W-:Y:S01]  /*8180*/  IMAD.MOV R7, RZ, RZ, -R7 ;  /* 0x000000ffff077224 */ /* 0x000fe200078e0a07 */
[----:B------:R-:W-:Y:S01]  /*8190*/  LOP3.LUT R5, R3, 0x11a, RZ, 0xfc, !PT ;  /* 0x0000011a03057812 */ /* 0x000fe200078efcff */
[----:B------:R-:W-:Y:S01]  /*81a0*/  @!P4 IMAD.MOV R198, RZ, RZ, -R198 ;  /* 0x000000ffffc6c224 */ /* 0x000fe200078e0ac6 */
[----:B------:R-:W-:Y:S01]  /*81b0*/  IABS R9, R8 ;  /* 0x0000000800097213 */ /* 0x000fe20000000000 */
[C---:B------:R-:W-:Y:S01]  /*81c0*/  IMAD R207, R2.reuse, R7, R207 ;  /* 0x0000000702cf7224 */ /* 0x040fe200078e02cf */
[----:B------:R-:W-:Y:S01]  /*81d0*/  ISETP.GT.U32.AND P4, PT, R2, R202, PT ;  /* 0x000000ca0200720c */ /* 0x000fe20003f84070 */
[--C-:B------:R-:W-:Y:S01]  /*81e0*/  @!P1 IMAD.IADD R204, R204, 0x1, -R2.reuse ;  /* 0x00000001cccc9824 */ /* 0x100fe200078e0a02 */
[----:B------:R-:W-:Y:S01]  /*81f0*/  IABS R205, R5 ;  /* 0x0000000500cd7213 */ /* 0x000fe20000000000 */
[----:B------:R-:W-:Y:S01]  /*8200*/  @!P0 IMAD.MOV R201, RZ, RZ, -R201 ;  /* 0x000000ffffc98224 */ /* 0x000fe200078e0ac9 */
[----:B------:R-:W-:Y:S01]  /*8210*/  ISETP.GE.AND P0, PT, R5, RZ, PT ;  /* 0x000000ff0500720c */ /* 0x000fe20003f06270 */
[--C-:B------:R-:W-:Y:S01]  /*8220*/  @!P2 IMAD.IADD R203, R203, 0x1, -R2.reuse ;  /* 0x00000001cbcba824 */ /* 0x100fe200078e0a02 */
[----:B------:R-:W-:Y:S01]  /*8230*/  ISETP.GT.U32.AND P1, PT, R2, R204, PT ;  /* 0x000000cc0200720c */ /* 0x000fe20003f24070 */
[----:B------:R-:W-:Y:S01]  /*8240*/  IMAD.HI.U32 R5, R6, R9, RZ ;  /* 0x0000000906057227 */ /* 0x000fe200078e00ff */
[----:B------:R1:W-:Y:S02]  /*8250*/  STL [R1+0x6ac8], R198 ;  /* 0x006ac8c601007387 */ /* 0x0003e40000100800 */
[----:B------:R-:W-:Y:S01]  /*8260*/  ISETP.GT.U32.AND P2, PT, R2, R203, PT ;  /* 0x000000cb0200720c */ /* 0x000fe20003f44070 */
[----:B------:R-:W-:Y:S01]  /*8270*/  @!P3 IMAD.MOV R199, RZ, RZ, -R199 ;  /* 0x000000ffffc7b224 */ /* 0x000fe200078e0ac7 */
[----:B------:R-:W-:Y:S01]  /*8280*/  ISETP.GE.AND P3, PT, R11, RZ, PT ;  /* 0x000000ff0b00720c */ /* 0x000fe20003f66270 */
[----:B------:R-:W-:Y:S01]  /*8290*/  IMAD.HI.U32 R4, R6, R205, RZ ;  /* 0x000000cd06047227 */ /* 0x000fe200078e00ff */
[----:B------:R-:W-:Y:S01]  /*82a0*/  IABS R11, R20 ;  /* 0x00000014000b7213 */ /* 0x000fe20000000000 */
[----:B------:R2:W-:Y:S02]  /*82b0*/  STL [R1+0x6ac4], R200 ;  /* 0x006ac4c801007387 */ /* 0x0005e40000100800 */
[----:B------:R-:W-:Y:S01]  /*82c0*/  IMAD.MOV R5, RZ, RZ, -R5 ;  /* 0x000000ffff057224 */ /* 0x000fe200078e0a05 */
[----:B-1----:R-:W-:Y:S01]  /*82d0*/  LOP3.LUT R198, R3, 0x1c6, RZ, 0xfc, !PT ;  /* 0x000001c603c67812 */ /* 0x002fe200078efcff */
[----:B------:R-:W-:-:S02]  /*82e0*/  @!P1 IMAD.IADD R204, R204, 0x1, -R2 ;  /* 0x00000001cccc9824 */ /* 0x000fc400078e0a02 */
[----:B------:R-:W-:Y:S02]  /*82f0*/  IMAD.MOV R4, RZ, RZ, -R4 ;  /* 0x000000ffff047224 */ /* 0x000fe400078e0a04 */
[----:B------:R-:W-:Y:S01]  /*8300*/  @!P5 IMAD.MOV R204, RZ, RZ, -R204 ;  /* 0x000000ffffccd224 */ /* 0x000fe200078e0acc */
[C---:B------:R-:W-:Y:S01]  /*8310*/  ISETP.GT.U32.AND P5, PT, R2.reuse, R207, PT ;  /* 0x000000cf0200720c */ /* 0x040fe20003fa4070 */
[----:B------:R-:W-:Y:S01]  /*8320*/  IMAD R206, R2, R5, R9 ;  /* 0x0000000502ce7224 */ /* 0x000fe200078e0209 */
[----:B------:R-:W-:Y:S01]  /*8330*/  IABS R9, R13 ;  /* 0x0000000d00097213 */ /* 0x000fe20000000000 */
[--C-:B------:R-:W-:Y:S01]  /*8340*/  @!P4 IMAD.IADD R202, R202, 0x1, -R2.reuse ;  /* 0x00000001cacac824 */ /* 0x100fe200078e0a02 */
[----:B--2---:R-:W-:Y:S01]  /*8350*/  LOP3.LUT R200, R3, 0x1c8, RZ, 0xfc, !PT ;  /* 0x000001c803c87812 */ /* 0x004fe200078efcff */
[----:B------:R-:W-:Y:S01]  /*8360*/  @!P2 IMAD.IADD R203, R203, 0x1, -R2 ;  /* 0x00000001cbcba824 */ /* 0x000fe200078e0a02 */
[C---:B------:R-:W-:Y:S01]  /*8370*/  ISETP.GT.U32.AND P1, PT, R2.reuse, R206, PT ;  /* 0x000000ce0200720c */ /* 0x040fe20003f24070 */
[C---:B------:R-:W-:Y:S01]  /*8380*/  IMAD R205, R2.reuse, R4, R205 ;  /* 0x0000000402cd7224 */ /* 0x040fe200078e02cd */
[----:B------:R-:W-:Y:S01]  /*8390*/  ISETP.GT.U32.AND P4, PT, R2, R202, PT ;  /* 0x000000ca0200720c */ /* 0x000fe20003f84070 */
[----:B------:R-:W-:Y:S01]  /*83a0*/  IMAD.HI.U32 R5, R6, R9, RZ ;  /* 0x0000000906057227 */ /* 0x000fe200078e00ff */
[----:B------:R-:W-:-:S02]  /*83b0*/  LOP3.LUT R4, R3, 0x120, RZ, 0xfc, !PT ;  /* 0x0000012003047812 */ /* 0x000fc400078efcff */
[----:B------:R-:W-:Y:S01]  /*83c0*/  ISETP.GE.AND P2, PT, R10, RZ, PT ;  /* 0x000000ff0a00720c */ /* 0x000fe20003f46270 */
[--C-:B------:R-:W-:Y:S01]  /*83d0*/  @!P5 IMAD.IADD R207, R207, 0x1, -R2.reuse ;  /* 0x00000001cfcfd824 */ /* 0x100fe200078e0a02 */
[----:B------:R-:W-:Y:S01]  /*83e0*/  IABS R7, R4 ;  /* 0x0000000400077213 */ /* 0x000fe20000000000 */
[----:B------:R-:W-:Y:S01]  /*83f0*/  @!P3 IMAD.MOV R203, RZ, RZ, -R203 ;  /* 0x000000ffffcbb224 */ /* 0x000fe200078e0acb */
[C---:B------:R-:W-:Y:S01]  /*8400*/  ISETP.GT.U32.AND P3, PT, R2.reuse, R205, PT ;  /* 0x000000cd0200720c */ /* 0x040fe20003f64070 */
[----:B------:R-:W-:Y:S01]  /*8410*/  IMAD.MOV R5, RZ, RZ, -R5 ;  /* 0x000000ffff057224 */ /* 0x000fe200078e0a05 */
[----:B------:R-:W-:Y:S01]  /*8420*/  ISETP.GT.U32.AND P5, PT, R2, R207, PT ;  /* 0x000000cf0200720c */ /* 0x000fe20003fa4070 */
[--C-:B------:R-:W-:Y:S01]  /*8430*/  @!P1 IMAD.IADD R206, R206, 0x1, -R2.reuse ;  /* 0x00000001cece9824 */ /* 0x100fe200078e0a02 */
[C---:B------:R-:W-:Y:S01]  /*8440*/  LOP3.LUT R10, R3.reuse, 0x136, RZ, 0xfc, !PT ;  /* 0x00000136030a7812 */ /* 0x040fe200078efcff */
[----:B------:R-:W-:Y:S01]  /*8450*/  IMAD R210, R2, R5, R9 ;  /* 0x0000000502d27224 */ /* 0x000fe200078e0209 */
[----:B------:R-:W-:Y:S01]  /*8460*/  IABS R9, R17 ;  /* 0x0000001100097213 */ /* 0x000fe20000000000 */
[----:B------:R-:W-:Y:S01]  /*8470*/  @!P4 IMAD.IADD R202, R202, 0x1, -R2 ;  /* 0x00000001cacac824 */ /* 0x000fe200078e0a02 */
[----:B------:R-:W-:Y:S01]  /*8480*/  ISETP.GE.AND P4, PT, R8, RZ, PT ;  /* 0x000000ff0800720c */ /* 0x000fe20003f86270 */
[----:B------:R-:W-:Y:S01]  /*8490*/  IMAD.HI.U32 R5, R6, R213, RZ ;  /* 0x000000d506057227 */ /* 0x000fe200078e00ff */
[----:B------:R-:W-:-:S02]  /*84a0*/  LOP3.LUT R8, R3, 0x122, RZ, 0xfc, !PT ;  /* 0x0000012203087812 */ /* 0x000fc400078efcff */
[C---:B------:R-:W-:Y:S01]  /*84b0*/  ISETP.GT.U32.AND P1, PT, R2.reuse, R206, PT ;  /* 0x000000ce0200720c */ /* 0x040fe20003f24070 */
[--C-:B------:R-:W-:Y:S01]  /*84c0*/  @!P3 IMAD.IADD R205, R205, 0x1, -R2.reuse ;  /* 0x00000001cdcdb824 */ /* 0x100fe200078e0a02 */
[----:B------:R-:W-:Y:S01]  /*84d0*/  IABS R209, R8 ;  /* 0x0000000800d17213 */ /* 0x000fe20000000000 */
[----:B------:R-:W-:Y:S01]  /*84e0*/  @!P5 IMAD.IADD R207, R207, 0x1, -R2 ;  /* 0x00000001cfcfd824 */ /* 0x000fe200078e0a02 */
[----:B------:R-:W-:Y:S01]  /*84f0*/  ISETP.GT.U32.AND P5, PT, R2, R210, PT ;  /* 0x000000d20200720c */ /* 0x000fe20003fa4070 */
[----:B------:R-:W-:Y:S01]  /*8500*/  @!P6 IMAD.MOV R202, RZ, RZ, -R202 ;  /* 0x000000ffffcae224 */ /* 0x000fe200078e0aca */
[----:B------:R-:W-:Y:S01]  /*8510*/  ISETP.GE.AND P6, PT, R4, RZ, PT ;  /* 0x000000ff0400720c */ /* 0x000fe20003fc6270 */
[----:B------:R-:W-:Y:S01]  /*8520*/  IMAD.HI.U32 R4, R6, R7, RZ ;  /* 0x0000000706047227 */ /* 0x000fe200078e00ff */
[----:B------:R-:W-:Y:S02]  /*8530*/  ISETP.GT.U32.AND P3, PT, R2, R205, PT ;  /* 0x000000cd0200720c */ /* 0x000fe40003f64070 */
[----:B------:R-:W-:Y:S01]  /*8540*/  IABS R235, R10 ;  /* 0x0000000a00eb7213 */ /* 0x000fe20000000000 */
[----:B------:R-:W-:Y:S01]  /*8550*/  IMAD.MOV R208, RZ, RZ, -R4 ;  /* 0x000000ffffd07224 */ /* 0x000fe200078e0a04 */
[----:B------:R1:W-:Y:S01]  /*8560*/  STL [R1+0x6ac0], R202 ;  /* 0x006ac0ca01007387 */ /* 0x0003e20000100800 */
[----:B------:R-:W-:-:S03]  /*8570*/  IMAD.HI.U32 R4, R6, R209, RZ ;  /* 0x000000d106047227 */ /* 0x000fc600078e00ff */
[----:B------:R2:W-:Y:S01]  /*8580*/  STL [R1+0x6abc], R204 ;  /* 0x006abccc01007387 */ /* 0x0005e20000100800 */
[--C-:B------:R-:W-:Y:S02]  /*8590*/  @!P5 IMAD.IADD R210, R210, 0x1, -R2.reuse ;  /* 0x00000001d2d2d824 */ /* 0x100fe400078e0a02 */
[C---:B------:R-:W-:Y:S02]  /*85a0*/  IMAD R208, R2.reuse, R208, R7 ;  /* 0x000000d002d07224 */ /* 0x040fe400078e0207 */
[----:B------:R-:W-:Y:S01]  /*85b0*/  @!P3 IMAD.IADD R205, R205, 0x1, -R2 ;  /* 0x00000001cdcdb824 */ /* 0x000fe200078e0a02 */
[C---:B------:R-:W-:Y:S01]  /*85c0*/  ISETP.GT.U32.AND P5, PT, R2.reuse, R210, PT ;  /* 0x000000d20200720c */ /* 0x040fe20003fa4070 */
[----:B------:R-:W-:Y:S01]  /*85d0*/  IMAD.MOV R5, RZ, RZ, -R5 ;  /* 0x000000ffff057224 */ /* 0x000fe200078e0a05 */
[C---:B------:R-:W-:Y:S01]  /*85e0*/  ISETP.GT.U32.AND P3, PT, R2.reuse, R208, PT ;  /* 0x000000d00200720c */ /* 0x040fe20003f64070 */
[----:B------:R-:W-:Y:S01]  /*85f0*/  IMAD.MOV R7, RZ, RZ, -R4 ;  /* 0x000000ffff077224 */ /* 0x000fe200078e0a04 */
[C---:B-1----:R-:W-:Y:S01]  /*8600*/  LOP3.LUT R202, R3.reuse, 0x1ca, RZ, 0xfc, !PT ;  /* 0x000001ca03ca7812 */ /* 0x042fe200078efcff */
[C---:B------:R-:W-:Y:S01]  /*8610*/  IMAD R213, R2.reuse, R5, R213 ;  /* 0x0000000502d57224 */ /* 0x040fe200078e02d5 */
[----:B--2---:R-:W-:Y:S01]  /*8620*/  LOP3.LUT R204, R3, 0x1cc, RZ, 0xfc, !PT ;  /* 0x000001cc03cc7812 */ /* 0x004fe200078efcff */
[----:B------:R-:W-:Y:S01]  /*8630*/  IMAD R209, R2, R7, R209 ;  /* 0x0000000702d17224 */ /* 0x000fe200078e02d1 */
[----:B------:R-:W-:Y:S01]  /*8640*/  IABS R7, R15 ;  /* 0x0000000f00077213 */ /* 0x000fe20000000000 */
[----:B------:R-:W-:-:S04]  /*8650*/  IMAD.HI.U32 R4, R6, R211, RZ ;  /* 0x000000d306047227 */ /* 0x000fc800078e00ff */
[--C-:B------:R-:W-:Y:S01]  /*8660*/  @!P5 IMAD.IADD R210, R210, 0x1, -R2.reuse ;  /* 0x00000001d2d2d824 */ /* 0x100fe200078e0a02 */
[----:B------:R-:W-:Y:S01]  /*8670*/  ISETP.GT.U32.AND P5, PT, R2, R213, PT ;  /* 0x000000d50200720c */ /* 0x000fe20003fa4070 */
[--C-:B------:R-:W-:Y:S01]  /*8680*/  @!P1 IMAD.IADD R206, R206, 0x1, -R2.reuse ;  /* 0x00000001cece9824 */ /* 0x100fe200078e0a02 */
[----:B------:R-:W-:Y:S01]  /*8690*/  ISETP.GT.U32.AND P1, PT, R2, R209, PT ;  /* 0x000000d10200720c */ /* 0x000fe20003f24070 */
[----:B------:R-:W-:Y:S02]  /*86a0*/  @!P3 IMAD.IADD R208, R208, 0x1, -R2 ;  /* 0x00000001d0d0b824 */ /* 0x000fe400078e0a02 */
[----:B------:R-:W-:Y:S02]  /*86b0*/  IMAD.MOV R4, RZ, RZ, -R4 ;  /* 0x000000ffff047224 */ /* 0x000fe400078e0a04 */
[----:B------:R-:W-:Y:S01]  /*86c0*/  IMAD.HI.U32 R5, R6, R215, RZ ;  /* 0x000000d706057227 */ /* 0x000fe200078e00ff */
[----:B------:R-:W-:-:S03]  /*86d0*/  ISETP.GT.U32.AND P3, PT, R2, R208, PT ;  /* 0x000000d00200720c */ /* 0x000fc60003f64070 */
[----:B------:R-:W-:Y:S02]  /*86e0*/  IMAD R211, R2, R4, R211 ;  /* 0x0000000402d37224 */ /* 0x000fe400078e02d3 */
[----:B------:R-:W-:-:S04]  /*86f0*/  IMAD.HI.U32 R4, R6, R7, RZ ;  /* 0x0000000706047227 */ /* 0x000fc800078e00ff */
[----:B------:R-:W-:Y:S02]  /*8700*/  @!P5 IMAD.IADD R213, R213, 0x1, -R2 ;  /* 0x00000001d5d5d824 */ /* 0x000fe400078e0a02 */
[----:B------:R-:W-:Y:S02]  /*8710*/  IMAD.MOV R4, RZ, RZ, -R4 ;  /* 0x000000ffff047224 */ /* 0x000fe400078e0a04 */
[----:B------:R-:W-:Y:S01]  /*8720*/  @!P1 IMAD.IADD R209, R209, 0x1, -R2 ;  /* 0x00000001d1d19824 */ /* 0x000fe200078e0a02 */
[C---:B------:R-:W-:Y:S01]  /*8730*/  ISETP.GT.U32.AND P5, PT, R2.reuse, R213, PT ;  /* 0x000000d50200720c */ /* 0x040fe20003fa4070 */
[----:B------:R-:W-:Y:S02]  /*8740*/  IMAD R212, R2, R4, R7 ;  /* 0x0000000402d47224 */ /* 0x000fe400078e0207 */
[----:B------:R-:W-:Y:S01]  /*8750*/  IMAD.HI.U32 R7, R6, R11, RZ ;  /* 0x0000000b06077227 */ /* 0x000fe200078e00ff */
[----:B------:R-:W-:-:S03]  /*8760*/  ISETP.GT.U32.AND P1, PT, R2, R209, PT ;  /* 0x000000d10200720c */ /* 0x000fc60003f24070 */
[----:B------:R-:W-:Y:S01]  /*8770*/  @!P3 IMAD.IADD R208, R208, 0x1, -R2 ;  /* 0x00000001d0d0b824 */ /* 0x000fe200078e0a02 */
[----:B------:R-:W-:Y:S01]  /*8780*/  ISETP.GT.U32.AND P3, PT, R2, R211, PT ;  /* 0x000000d30200720c */ /* 0x000fe20003f64070 */
[----:B------:R-:W-:Y:S02]  /*8790*/  IMAD.MOV R7, RZ, RZ, -R7 ;  /* 0x000000ffff077224 */ /* 0x000fe400078e0a07 */
[----:B------:R-:W-:-:S04]  /*87a0*/  IMAD.HI.U32 R4, R6, R9, RZ ;  /* 0x0000000906047227 */ /* 0x000fc800078e00ff */
[C---:B------:R-:W-:Y:S02]  /*87b0*/  IMAD R232, R2.reuse, R7, R11 ;  /* 0x0000000702e87224 */ /* 0x040fe400078e020b */
[--C-:B------:R-:W-:Y:S02]  /*87c0*/  @!P5 IMAD.IADD R213, R213, 0x1, -R2.reuse ;  /* 0x00000001d5d5d824 */ /* 0x100fe400078e0a02 */
[--C-:B------:R-:W-:Y:S01]  /*87d0*/  @!P1 IMAD.IADD R209, R209, 0x1, -R2.reuse ;  /* 0x00000001d1d19824 */ /* 0x100fe200078e0a02 */
[C---:B------:R-:W-:Y:S01]  /*87e0*/  ISETP.GT.U32.AND P5, PT, R2.reuse, R232, PT ;  /* 0x000000e80200720c */ /* 0x040fe20003fa4070 */
[----:B------:R-:W-:Y:S01]  /*87f0*/  @!P3 IMAD.IADD R211, R211, 0x1, -R2 ;  /* 0x00000001d3d3b824 */ /* 0x000fe200078e0a02 */
[C---:B------:R-:W-:Y:S01]  /*8800*/  ISETP.GT.U32.AND P1, PT, R2.reuse, R212, PT ;  /* 0x000000d40200720c */ /* 0x040fe20003f24070 */
[----:B------:R-:W-:Y:S02]  /*8810*/  IMAD.MOV R4, RZ, RZ, -R4 ;  /* 0x000000ffff047224 */ /* 0x000fe400078e0a04 */
[----:B------:R-:W-:Y:S01]  /*8820*/  IMAD.MOV R5, RZ, RZ, -R5 ;  /* 0x000000ffff057224 */ /* 0x000fe200078e0a05 */
[C---:B------:R-:W-:Y:S01]  /*8830*/  ISETP.GT.U32.AND P3, PT, R2.reuse, R211, PT ;  /* 0x000000d30200720c */ /* 0x040fe20003f64070 */
[----:B------:R-:W-:Y:S01]  /*8840*/  IMAD R214, R2, R4, R9 ;  /* 0x0000000402d67224 */ /* 0x000fe200078e0209 */
[----:B------:R-:W-:Y:S01]  /*8850*/  IABS R9, R12 ;  /* 0x0000000c00097213 */ /* 0x000fe20000000000 */
[----:B------:R-:W-:-:S02]  /*8860*/  @!P2 IMAD.MOV R207, RZ, RZ, -R207 ;  /* 0x000000ffffcfa224 */ /* 0x000fc400078e0acf */
[----:B------:R-:W-:Y:S02]  /*8870*/  IMAD R215, R2, R5, R215 ;  /* 0x0000000502d77224 */ /* 0x000fe400078e02d7 */
[--C-:B------:R-:W-:Y:S02]  /*8880*/  @!P5 IMAD.IADD R232, R232, 0x1, -R2.reuse ;  /* 0x00000001e8e8d824 */ /* 0x100fe400078e0a02 */
[--C-:B------:R-:W-:Y:S02]  /*8890*/  @!P1 IMAD.IADD R212, R212, 0x1, -R2.reuse ;  /* 0x00000001d4d49824 */ /* 0x100fe400078e0a02 */
[----:B------:R-:W-:Y:S01]  /*88a0*/  IMAD.HI.U32 R5, R6, R235, RZ ;  /* 0x000000eb06057227 */ /* 0x000fe200078e00ff */
[C---:B------:R-:W-:Y:S02]  /*88b0*/  ISETP.GT.U32.AND P2, PT, R2.reuse, R232, PT ;  /* 0x000000e80200720c */ /* 0x040fe40003f44070 */
[C---:B------:R-:W-:Y:S01]  /*88c0*/  ISETP.GT.U32.AND P1, PT, R2.reuse, R212, PT ;  /* 0x000000d40200720c */ /* 0x040fe20003f24070 */
[----:B------:R-:W-:Y:S01]  /*88d0*/  @!P3 IMAD.IADD R211, R211, 0x1, -R2 ;  /* 0x00000001d3d3b824 */ /* 0x000fe200078e0a02 */
[----:B------:R-:W-:Y:S01]  /*88e0*/  ISETP.GT.U32.AND P3, PT, R2, R214, PT ;  /* 0x000000d60200720c */ /* 0x000fe20003f64070 */
[----:B------:R-:W-:-:S02]  /*88f0*/  IMAD.MOV R5, RZ, RZ, -R5 ;  /* 0x000000ffff057224 */ /* 0x000fc400078e0a05 */
[----:B------:R-:W-:-:S04]  /*8900*/  IMAD.HI.U32 R4, R6, R233, RZ ;  /* 0x000000e906047227 */ /* 0x000fc800078e00ff */
[----:B------:R-:W-:Y:S02]  /*8910*/  IMAD R235, R2, R5, R235 ;  /* 0x0000000502eb7224 */ /* 0x000fe400078e02eb */
[--C-:B------:R-:W-:Y:S02]  /*8920*/  @!P2 IMAD.IADD R232, R232, 0x1, -R2.reuse ;  /* 0x00000001e8e8a824 */ /* 0x100fe400078e0a02 */
[--C-:B------:R-:W-:Y:S01]  /*8930*/  @!P1 IMAD.IADD R212, R212, 0x1, -R2.reuse ;  /* 0x00000001d4d49824 */ /* 0x100fe200078e0a02 */
[----:B------:R-:W-:Y:S01]  /*8940*/  ISETP.GT.U32.AND P2, PT, R2, R235, PT ;  /* 0x000000eb0200720c */ /* 0x000fe20003f44070 */
[----:B------:R-:W-:Y:S01]  /*8950*/  @!P3 IMAD.IADD R214, R214, 0x1, -R2 ;  /* 0x00000001d6d6b824 */ /* 0x000fe200078e0a02 */
[C---:B------:R-:W-:Y:S01]  /*8960*/  ISETP.GT.U32.AND P1, PT, R2.reuse, R215, PT ;  /* 0x000000d70200720c */ /* 0x040fe20003f24070 */
[----:B------:R-:W-:Y:S01]  /*8970*/  IMAD.MOV R4, RZ, RZ, -R4 ;  /* 0x000000ffff047224 */ /* 0x000fe200078e0a04 */
[----:B------:R-:W-:Y:S01]  /*8980*/  ISETP.GE.AND P3, PT, R13, RZ, PT ;  /* 0x000000ff0d00720c */ /* 0x000fe20003f66270 */
[----:B------:R-:W-:Y:S01]  /*8990*/  @!P4 IMAD.MOV R206, RZ, RZ, -R206 ;  /* 0x000000ffffcec224 */ /* 0x000fe200078e0ace */
[C---:B------:R-:W-:Y:S01]  /*89a0*/  ISETP.GT.U32.AND P4, PT, R2.reuse, R214, PT ;  /* 0x000000d60200720c */ /* 0x040fe20003f84070 */
[----:B------:R-:W-:Y:S01]  /*89b0*/  IMAD R233, R2, R4, R233 ;  /* 0x0000000402e97224 */ /* 0x000fe200078e02e9 */
[----:B------:R-:W-:Y:S01]  /*89c0*/  IABS R13, R226 ;  /* 0x000000e2000d7213 */ /* 0x000fe20000000000 */
[----:B------:R-:W-:Y:S01]  /*89d0*/  IMAD.HI.U32 R4, R6, R9, RZ ;  /* 0x0000000906047227 */ /* 0x000fe200078e00ff */
[----:B------:R1:W-:Y:S03]  /*89e0*/  STL [R1+0x6ab8], R206 ;  /* 0x006ab8ce01007387 */ /* 0x0003e60000100800 */
[----:B------:R-:W-:Y:S01]  /*89f0*/  @!P2 IMAD.IADD R235, R235, 0x1, -R2 ;  /* 0x00000001ebeba824 */ /* 0x000fe200078e0a02 */
[----:B------:R-:W-:Y:S01]  /*8a00*/  ISETP.GE.AND P2, PT, R17, RZ, PT ;  /* 0x000000ff1100720c */ /* 0x000fe20003f46270 */
[----:B------:R-:W-:Y:S01]  /*8a10*/  IMAD.MOV R4, RZ, RZ, -R4 ;  /* 0x000000ffff047224 */ /* 0x000fe200078e0a04 */
[----:B------:R-:W-:Y:S01]  /*8a20*/  IABS R17, R111 ;  /* 0x0000006f00117213 */ /* 0x000fe20000000000 */
[----:B------:R-:W-:Y:S01]  /*8a30*/  @!P0 IMAD.MOV R205, RZ, RZ, -R205 ;  /* 0x000000ffffcd8224 */ /* 0x000fe200078e0acd */
[----:B------:R-:W-:Y:S01]  /*8a40*/  ISETP.GE.AND P0, PT, R8, RZ, PT ;  /* 0x000000ff0800720c */ /* 0x000fe20003f06270 */
[----:B------:R-:W-:Y:S01]  /*8a50*/  @!P1 IMAD.IADD R215, R215, 0x1, -R2 ;  /* 0x00000001d7d79824 */ /* 0x000fe200078e0a02 */
[----:B------:R-:W-:Y:S01]  /*8a60*/  LOP3.LUT R8, R3, 0x138, RZ, 0xfc, !PT ;  /* 0x0000013803087812 */ /* 0x000fe200078efcff */
[----:B------:R-:W-:Y:S01]  /*8a70*/  @!P3 IMAD.MOV R210, RZ, RZ, -R210 ;  /* 0x000000ffffd2b224 */ /* 0x000fe200078e0ad2 */
[C---:B------:R-:W-:Y:S01]  /*8a80*/  ISETP.GT.U32.AND P3, PT, R2.reuse, R235, PT ;  /* 0x000000eb0200720c */ /* 0x040fe20003f64070 */
[C---:B------:R-:W-:Y:S01]  /*8a90*/  IMAD R234, R2.reuse, R4, R9 ;  /* 0x0000000402ea7224 */ /* 0x040fe200078e0209 */
[----:B------:R-:W-:Y:S01]  /*8aa0*/  ISETP.GT.U32.AND P5, PT, R2, R215, PT ;  /* 0x000000d70200720c */ /* 0x000fe20003fa4070 */
[----:B------:R-:W-:Y:S01]  /*8ab0*/  IMAD.HI.U32 R4, R6, R237, RZ ;  /* 0x000000ed06047227 */ /* 0x000fe200078e00ff */
[----:B------:R-:W-:-:S02]  /*8ac0*/  IABS R11, R8 ;  /* 0x00000008000b7213 */ /* 0x000fc40000000000 */
[----:B------:R-:W-:Y:S01]  /*8ad0*/  ISETP.GT.U32.AND P1, PT, R2, R233, PT ;  /* 0x000000e90200720c */ /* 0x000fe20003f24070 */
[----:B------:R-:W-:Y:S01]  /*8ae0*/  IMAD.MOV R5, RZ, RZ, -R4 ;  /* 0x000000ffff057224 */ /* 0x000fe200078e0a04 */
[----:B------:R-:W-:Y:S01]  /*8af0*/  IABS R9, R224 ;  /* 0x000000e000097213 */ /* 0x000fe20000000000 */
[----:B------:R-:W-:Y:S01]  /*8b00*/  @!P4 IMAD.IADD R214, R214, 0x1, -R2 ;  /* 0x00000001d6d6c824 */ /* 0x000fe200078e0a02 */
[C---:B------:R-:W-:Y:S01]  /*8b10*/  ISETP.GT.U32.AND P4, PT, R2.reuse, R234, PT ;  /* 0x000000ea0200720c */ /* 0x040fe20003f84070 */
[----:B------:R-:W-:Y:S01]  /*8b20*/  IMAD R237, R2, R5, R237 ;  /* 0x0000000502ed7224 */ /* 0x000fe200078e02ed */
[----:B-1----:R-:W-:Y:S01]  /*8b30*/  LOP3.LUT R206, R3, 0x1ce, RZ, 0xfc, !PT ;  /* 0x000001ce03ce7812 */ /* 0x002fe200078efcff */
[----:B------:R-:W-:-:S04]  /*8b40*/  IMAD.HI.U32 R7, R6, R11, RZ ;  /* 0x0000000b06077227 */ /* 0x000fc800078e00ff */
[--C-:B------:R-:W-:Y:S01]  /*8b50*/  @!P3 IMAD.IADD R235, R235, 0x1, -R2.reuse ;  /* 0x00000001ebebb824 */ /* 0x100fe200078e0a02 */
[C---:B------:R-:W-:Y:S01]  /*8b60*/  ISETP.GT.U32.AND P3, PT, R2.reuse, R237, PT ;  /* 0x000000ed0200720c */ /* 0x040fe20003f64070 */
[----:B------:R-:W-:Y:S02]  /*8b70*/  IMAD.MOV R7, RZ, RZ, -R7 ;  /* 0x000000ffff077224 */ /* 0x000fe400078e0a07 */
[--C-:B------:R-:W-:Y:S01]  /*8b80*/  @!P5 IMAD.IADD R215, R215, 0x1, -R2.reuse ;  /* 0x00000001d7d7d824 */ /* 0x100fe200078e0a02 */
[----:B------:R-:W-:Y:S01]  /*8b90*/  ISETP.GE.AND P5, PT, R15, RZ, PT ;  /* 0x000000ff0f00720c */ /* 0x000fe20003fa6270 */
[----:B------:R-:W-:Y:S01]  /*8ba0*/  IMAD R236, R2, R7, R11 ;  /* 0x0000000702ec7224 */ /* 0x000fe200078e020b */
[----:B------:R-:W-:Y:S01]  /*8bb0*/  IABS R7, R68 ;  /* 0x0000004400077213 */ /* 0x000fe20000000000 */
[--C-:B------:R-:W-:Y:S01]  /*8bc0*/  @!P4 IMAD.IADD R234, R234, 0x1, -R2.reuse ;  /* 0x00000001eaeac824 */ /* 0x100fe200078e0a02 */
[----:B------:R-:W-:Y:S01]  /*8bd0*/  IABS R11, R227 ;  /* 0x000000e3000b7213 */ /* 0x000fe20000000000 */
[----:B------:R-:W-:Y:S01]  /*8be0*/  @!P1 IMAD.IADD R233, R233, 0x1, -R2 ;  /* 0x00000001e9e99824 */ /* 0x000fe200078e0a02 */
[----:B------:R-:W-:Y:S01]  /*8bf0*/  ISETP.GT.U32.AND P4, PT, R2, R236, PT ;  /* 0x000000ec0200720c */ /* 0x000fe20003f84070 */
[----:B------:R-:W-:Y:S01]  /*8c00*/  IMAD.HI.U32 R4, R6, R7, RZ ;  /* 0x0000000706047227 */ /* 0x000fe200078e00ff */
[----:B------:R-:W-:-:S02]  /*8c10*/  ISETP.GE.AND P1, PT, R14, RZ, PT ;  /* 0x000000ff0e00720c */ /* 0x000fc40003f26270 */
[----:B------:R-:W-:Y:S01]  /*8c20*/  IABS R15, R251 ;  /* 0x000000fb000f7213 */ /* 0x000fe20000000000 */
[----:B------:R-:W-:Y:S01]  /*8c30*/  @!P3 IMAD.IADD R237, R237, 0x1, -R2 ;  /* 0x00000001ededb824 */ /* 0x000fe200078e0a02 */
[----:B------:R-:W-:Y:S01]  /*8c40*/  ISETP.GE.AND P3, PT, R21, RZ, PT ;  /* 0x000000ff1500720c */ /* 0x000fe20003f66270 */
[----:B------:R-:W-:Y:S01]  /*8c50*/  IMAD.MOV R4, RZ, RZ, -R4 ;  /* 0x000000ffff047224 */ /* 0x000fe200078e0a04 */
[----:B------:R-:W-:Y:S01]  /*8c60*/  IABS R21, R109 ;  /* 0x0000006d00157213 */ /* 0x000fe20000000000 */
[----:B------:R-:W-:Y:S01]  /*8c70*/  @!P5 IMAD.MOV R212, RZ, RZ, -R212 ;  /* 0x000000ffffd4d224 */ /* 0x000fe200078e0ad4 */
[C---:B------:R-:W-:Y:S01]  /*8c80*/  ISETP.GT.U32.AND P5, PT, R2.reuse, R237, PT ;  /* 0x000000ed0200720c */ /* 0x040fe20003fa4070 */
[----:B------:R-:W-:Y:S02]  /*8c90*/  IMAD R238, R2, R4, R7 ;  /* 0x0000000402ee7224 */ /* 0x000fe400078e0207 */
[----:B------:R-:W-:-:S04]  /*8ca0*/  IMAD.HI.U32 R4, R6, R239, RZ ;  /* 0x000000ef06047227 */ /* 0x000fc800078e00ff */
[----:B------:R-:W-:Y:S02]  /*8cb0*/  @!P4 IMAD.IADD R236, R236, 0x1, -R2 ;  /* 0x00000001ececc824 */ /* 0x000fe400078e0a02 */
[----:B------:R-:W-:Y:S02]  /*8cc0*/  IMAD.MOV R7, RZ, RZ, -R4 ;  /* 0x000000ffff077224 */ /* 0x000fe400078e0a04 */
[----:B------:R-:W-:Y:S01]  /*8cd0*/  @!P6 IMAD.MOV R208, RZ, RZ, -R208 ;  /* 0x000000ffffd0e224 */ /* 0x000fe200078e0ad0 */
[C---:B------:R-:W-:Y:S01]  /*8ce0*/  ISETP.GT.U32.AND P6, PT, R2.reuse, R233, PT ;  /* 0x000000e90200720c */ /* 0x040fe20003fc4070 */
[C---:B------:R-:W-:Y:S01]  /*8cf0*/  IMAD R239, R2.reuse, R7, R239 ;  /* 0x0000000702ef7224 */ /* 0x040fe200078e02ef */
[----:B------:R-:W-:Y:S01]  /*8d00*/  ISETP.GT.U32.AND P4, PT, R2, R236, PT ;  /* 0x000000ec0200720c */ /* 0x000fe20003f84070 */
[----:B------:R-:W-:Y:S01]  /*8d10*/  @!P5 IMAD.IADD R237, R237, 0x1, -R2 ;  /* 0x00000001ededd824 */ /* 0x000fe200078e0a02 */
[----:B------:R1:W-:Y:S01]  /*8d20*/  STL [R1+0x6ab4], R208 ;  /* 0x006ab4d001007387 */ /* 0x0003e20000100800 */
[----:B------:R-:W-:Y:S01]  /*8d30*/  IMAD.HI.U32 R4, R6, R241, RZ ;  /* 0x000000f106047227 */ /* 0x000fe200078e00ff */
[----:B------:R-:W-:-:S02]  /*8d40*/  ISETP.GT.U32.AND P5, PT, R2, R239, PT ;  /* 0x000000ef0200720c */ /* 0x000fc40003fa4070 */
[----:B------:R2:W-:Y:S01]  /*8d50*/  STL [R1+0x6ab0], R210 ;  /* 0x006ab0d201007387 */ /* 0x0005e20000100800 */
[----:B------:R-:W-:Y:S02]  /*8d60*/  IMAD.MOV R4, RZ, RZ, -R4 ;  /* 0x000000ffff047224 */ /* 0x000fe400078e0a04 */
[----:B------:R-:W-:Y:S01]  /*8d70*/  @!P1 IMAD.MOV R211, RZ, RZ, -R211 ;  /* 0x000000ffffd39224 */ /* 0x000fe200078e0ad3 */
[----:B------:R-:W-:Y:S01]  /*8d80*/  ISETP.GE.AND P1, PT, R18, RZ, PT ;  /* 0x000000ff1200720c */ /* 0x000fe20003f26270 */
[--C-:B------:R-:W-:Y:S01]  /*8d90*/  @!P6 IMAD.IADD R233, R233, 0x1, -R2.reuse ;  /* 0x00000001e9e9e824 */ /* 0x100fe200078e0a02 */
[----:B------:R-:W-:Y:S01]  /*8da0*/  ISETP.GE.AND P6, PT, R16, RZ, PT ;  /* 0x000000ff1000720c */ /* 0x000fe20003fc6270 */
[--C-:B------:R-:W-:Y:S01]  /*8db0*/  @!P4 IMAD.IADD R236, R236, 0x1, -R2.reuse ;  /* 0x00000001ececc824 */ /* 0x100fe200078e0a02 */
[C---:B------:R-:W-:Y:S01]  /*8dc0*/  ISETP.GT.U32.AND P4, PT, R2.reuse, R238, PT ;  /* 0x000000ee0200720c */ /* 0x040fe20003f84070 */
[----:B------:R-:W-:Y:S01]  /*8dd0*/  IMAD R241, R2, R4, R241 ;  /* 0x0000000402f17224 */ /* 0x000fe200078e02f1 */
[C---:B-1----:R-:W-:Y:S01]  /*8de0*/  LOP3.LUT R208, R3.reuse, 0x1d0, RZ, 0xfc, !PT ;  /* 0x000001d003d07812 */ /* 0x042fe200078efcff */
[----:B------:R-:W-:Y:S01]  /*8df0*/  IMAD.HI.U32 R4, R6, R243, RZ ;  /* 0x000000f306047227 */ /* 0x000fe200078e00ff */
[----:B--2---:R-:W-:Y:S01]  /*8e00*/  LOP3.LUT R210, R3, 0x1d2, RZ, 0xfc, !PT ;  /* 0x000001d203d27812 */ /* 0x004fe200078efcff */
[----:B------:R1:W-:Y:S02]  /*8e10*/  STL [R1+0x6aac], R212 ;  /* 0x006aacd401007387 */ /* 0x0003e40000100800 */
[----:B------:R-:W-:Y:S01]  /*8e20*/  @!P5 IMAD.IADD R239, R239, 0x1, -R2 ;  /* 0x00000001efefd824 */ /* 0x000fe200078e0a02 */
[----:B------:R-:W-:Y:S01]  /*8e30*/  ISETP.GT.U32.AND P5, PT, R2, R241, PT ;  /* 0x000000f10200720c */ /* 0x000fe20003fa4070 */
[----:B------:R-:W-:-:S02]  /*8e40*/  IMAD.MOV R4, RZ, RZ, -R4 ;  /* 0x000000ffff047224 */ /* 0x000fc400078e0a04 */
[----:B------:R-:W-:-:S04]  /*8e50*/  IMAD.HI.U32 R5, R6, R9, RZ ;  /* 0x0000000906057227 */ /* 0x000fc800078e00ff */
[----:B------:R-:W-:Y:S01]  /*8e60*/  IMAD R243, R2, R4, R243 ;  /* 0x0000000402f37224 */ /* 0x000fe200078e02f3 */
[----:B-1----:R-:W-:Y:S01]  /*8e70*/  LOP3.LUT R212, R3, 0x1d4, RZ, 0xfc, !PT ;  /* 0x000001d403d47812 */ /* 0x002fe200078efcff */
[--C-:B------:R-:W-:Y:S02]  /*8e80*/  @!P4 IMAD.IADD R238, R238, 0x1, -R2.reuse ;  /* 0x00000001eeeec824 */ /* 0x100fe400078e0a02 */
[----:B------:R-:W-:Y:S01]  /*8e90*/  IMAD.MOV R5, RZ, RZ, -R5 ;  /* 0x000000ffff057224 */ /* 0x000fe200078e0a05 */
[----:B------:R-:W-:Y:S01]  /*8ea0*/  IABS R80, R212 ;  /* 0x000000d400507213 */ /* 0x000fe20000000000 */
[----:B------:R-:W-:Y:S01]  /*8eb0*/  @!P6 IMAD.MOV R213, RZ, RZ, -R213 ;  /* 0x000000ffffd5e224 */ /* 0x000fe200078e0ad5 */
[C---:B------:R-:W-:Y:S01]  /*8ec0*/  ISETP.GT.U32.AND P6, PT, R2.reuse, R243, PT ;  /* 0x000000f30200720c */ /* 0x040fe20003fc4070 */
[C---:B------:R-:W-:Y:S01]  /*8ed0*/  IMAD R240, R2.reuse, R5, R9 ;  /* 0x0000000502f07224 */ /* 0x040fe200078e0209 */
[----:B------:R-:W-:Y:S01]  /*8ee0*/  ISETP.GT.U32.AND P4, PT, R2, R238, PT ;  /* 0x000000ee0200720c */ /* 0x000fe20003f84070 */
[----:B------:R-:W-:Y:S01]  /*8ef0*/  @!P5 IMAD.IADD R241, R241, 0x1, -R2 ;  /* 0x00000001f1f1d824 */ /* 0x000fe200078e0a02 */
[----:B------:R-:W-:Y:S01]  /*8f00*/  IABS R9, R228 ;  /* 0x000000e400097213 */ /* 0x000fe20000000000 */
[----:B------:R-:W-:Y:S01]  /*8f10*/  @!P1 IMAD.MOV R215, RZ, RZ, -R215 ;  /* 0x000000ffffd79224 */ /* 0x000fe200078e0ad7 */
[----:B------:R-:W-:Y:S01]  /*8f20*/  ISETP.GE.AND P5, PT, R12, RZ, PT ;  /* 0x000000ff0c00720c */ /* 0x000fe20003fa6270 */
[----:B------:R-:W-:Y:S01]  /*8f30*/  IMAD.HI.U32 R5, R6, R11, RZ ;  /* 0x0000000b06057227 */ /* 0x000fe200078e00ff */
[----:B------:R-:W-:-:S02]  /*8f40*/  ISETP.GT.U32.AND P1, PT, R2, R241, PT ;  /* 0x000000f10200720c */ /* 0x000fc40003f24070 */
[----:B------:R-:W-:Y:S01]  /*8f50*/  IABS R12, R107 ;  /* 0x0000006b000c7213 */ /* 0x000fe20000000000 */
[----:B------:R-:W-:-:S04]  /*8f60*/  IMAD.HI.U32 R4, R6, R9, RZ ;  /* 0x0000000906047227 */ /* 0x000fc800078e00ff */
[----:B------:R-:W-:Y:S02]  /*8f70*/  IMAD.MOV R4, RZ, RZ, -R4 ;  /* 0x000000ffff047224 */ /* 0x000fe400078e0a04 */
[--C-:B------:R-:W-:Y:S02]  /*8f80*/  @!P6 IMAD.IADD R243, R243, 0x1, -R2.reuse ;  /* 0x00000001f3f3e824 */ /* 0x100fe400078e0a02 */
[--C-:B------:R-:W-:Y:S01]  /*8f90*/  @!P4 IMAD.IADD R238, R238, 0x1, -R2.reuse ;  /* 0x00000001eeeec824 */ /* 0x100fe200078e0a02 */
[C---:B------:R-:W-:Y:S01]  /*8fa0*/  ISETP.GT.U32.AND P4, PT, R2.reuse, R240, PT ;  /* 0x000000f00200720c */ /* 0x040fe20003f84070 */
[C---:B------:R-:W-:Y:S01]  /*8fb0*/  IMAD R4, R2.reuse, R4, R9 ;  /* 0x0000000402047224 */ /* 0x040fe200078e0209 */
[C---:B------:R-:W-:Y:S01]  /*8fc0*/  ISETP.GT.U32.AND P6, PT, R2.reuse, R243, PT ;  /* 0x000000f30200720c */ /* 0x040fe20003fc4070 */
[----:B------:R-:W-:Y:S02]  /*8fd0*/  @!P1 IMAD.IADD R241, R241, 0x1, -R2 ;  /* 0x00000001f1f19824 */ /* 0x000fe400078e0a02 */
[----:B------:R-:W-:Y:S01]  /*8fe0*/  IMAD.MOV R5, RZ, RZ, -R5 ;  /* 0x000000ffff057224 */ /* 0x000fe200078e0a05 */
[----:B------:R-:W-:Y:S01]  /*8ff0*/  ISETP.GT.U32.AND P1, PT, R2, R4, PT ;  /* 0x000000040200720c */ /* 0x000fe20003f24070 */
[----:B------:R-:W-:-:S02]  /*9000*/  @!P2 IMAD.MOV R214, RZ, RZ, -R214 ;  /* 0x000000ffffd6a224 */ /* 0x000fc400078e0ad6 */
[----:B------:R-:W-:Y:S02]  /*9010*/  IMAD R5, R2, R5, R11 ;  /* 0x0000000502057224 */ /* 0x000fe400078e020b */
[----:B------:R-:W-:Y:S01]  /*9020*/  IMAD.HI.U32 R7, R6, R13, RZ ;  /* 0x0000000d06077227 */ /* 0x000fe200078e00ff */
[----:B------:R1:W-:Y:S03]  /*9030*/  STL [R1+0x6aa8], R214 ;  /* 0x006aa8d601007387 */ /* 0x0003e60000100800 */
[--C-:B------:R-:W-:Y:S01]  /*9040*/  @!P4 IMAD.IADD R240, R240, 0x1, -R2.reuse ;  /* 0x00000001f0f0c824 */ /* 0x100fe200078e0a02 */
[C---:B------:R-:W-:Y:S01]  /*9050*/  ISETP.GT.U32.AND P4, PT, R2.reuse, R239, PT ;  /* 0x000000ef0200720c */ /* 0x040fe20003f84070 */
[--C-:B------:R-:W-:Y:S01]  /*9060*/  @!P6 IMAD.IADD R243, R243, 0x1, -R2.reuse ;  /* 0x00000001f3f3e824 */ /* 0x100fe200078e0a02 */
[----:B------:R-:W-:Y:S01]  /*9070*/  ISETP.GT.U32.AND P6, PT, R2, R5, PT ;  /* 0x000000050200720c */ /* 0x000fe20003fc4070 */
[----:B------:R-:W-:Y:S01]  /*9080*/  @!P1 IMAD.IADD R4, R4, 0x1, -R2 ;  /* 0x0000000104049824 */ /* 0x000fe200078e0a02 */
[----:B------:R-:W-:Y:S01]  /*9090*/  ISETP.GT.U32.AND P2, PT, R2, R240, PT ;  /* 0x000000f00200720c */ /* 0x000fe20003f44070 */
[----:B------:R-:W-:Y:S01]  /*90a0*/  IMAD.MOV R7, RZ, RZ, -R7 ;  /* 0x000000ffff077224 */ /* 0x000fe200078e0a07 */
[----:B-1----:R-:W-:Y:S01]  /*90b0*/  LOP3.LUT R214, R3, 0x1d6, RZ, 0xfc, !PT ;  /* 0x000001d603d67812 */ /* 0x002fe200078efcff */
[----:B------:R-:W-:Y:S01]  /*90c0*/  IMAD.HI.U32 R9, R6, R15, RZ ;  /* 0x0000000f06097227 */ /* 0x000fe200078e00ff */
[----:B------:R-:W-:-:S03]  /*90d0*/  ISETP.GT.U32.AND P1, PT, R2, R4, PT ;  /* 0x000000040200720c */ /* 0x000fc60003f24070 */
[C---:B------:R-:W-:Y:S01]  /*90e0*/  IMAD R7, R2.reuse, R7, R13 ;  /* 0x0000000702077224 */ /* 0x040fe200078e020d */
[----:B------:R-:W-:Y:S01]  /*90f0*/  IABS R13, R242 ;  /* 0x000000f2000d7213 */ /* 0x000fe20000000000 */
[----:B------:R-:W-:Y:S01]  /*9100*/  @!P0 IMAD.MOV R209, RZ, RZ, -R209 ;  /* 0x000000ffffd18224 */ /* 0x000fe200078e0ad1 */
[----:B------:R-:W-:Y:S01]  /*9110*/  ISETP.GT.U32.AND P0, PT, R2, R234, PT ;  /* 0x000000ea0200720c */ /* 0x000fe20003f04070 */
[--C-:B------:R-:W-:Y:S02]  /*9120*/  @!P6 IMAD.IADD R5, R5, 0x1, -R2.reuse ;  /* 0x000000010505e824 */ /* 0x100fe400078e0a02 */
[----:B------:R-:W-:Y:S01]  /*9130*/  @!P2 IMAD.IADD R240, R240, 0x1, -R2 ;  /* 0x00000001f0f0a824 */ /* 0x000fe200078e0a02 */
[----:B------:R-:W-:Y:S01]  /*9140*/  ISETP.GE.AND P2, PT, R8, RZ, PT ;  /* 0x000000ff0800720c */ /* 0x000fe20003f46270 */
[----:B------:R-:W-:Y:S01]  /*9150*/  IMAD.HI.U32 R8, R6, R13, RZ ;  /* 0x0000000d06087227 */ /* 0x000fe200078e00ff */
[----:B------:R-:W-:-:S03]  /*9160*/  ISETP.GT.U32.AND P6, PT, R2, R5, PT ;  /* 0x000000050200720c */ /* 0x000fc60003fc4070 */
[----:B------:R-:W-:Y:S01]  /*9170*/  @!P1 IMAD.IADD R4, R4, 0x1, -R2 ;  /* 0x0000000104049824 */ /* 0x000fe200078e0a02 */
[C---:B------:R-:W-:Y:S01]  /*9180*/  ISETP.GT.U32.AND P1, PT, R2.reuse, R7, PT ;  /* 0x000000070200720c */ /* 0x040fe20003f24070 */
[----:B------:R-:W-:Y:S02]  /*9190*/  IMAD.MOV R8, RZ, RZ, -R8 ;  /* 0x000000ffff087224 */ /* 0x000fe400078e0a08 */
[----:B------:R-:W-:Y:S02]  /*91a0*/  IMAD.MOV R9, RZ, RZ, -R9 ;  /* 0x000000ffff097224 */ /* 0x000fe400078e0a09 */
[C---:B------:R-:W-:Y:S02]  /*91b0*/  IMAD R8, R2.reuse, R8, R13 ;  /* 0x0000000802087224 */ /* 0x040fe400078e020d */
[C---:B------:R-:W-:Y:S01]  /*91c0*/  IMAD R9, R2.reuse, R9, R15 ;  /* 0x0000000902097224 */ /* 0x040fe200078e020f */
[----:B------:R-:W-:Y:S01]  /*91d0*/  IABS R15, R105 ;  /* 0x00000069000f7213 */ /* 0x000fe20000000000 */
[--C-:B------:R-:W-:Y:S01]  /*91e0*/  @!P6 IMAD.IADD R5, R5, 0x1, -R2.reuse ;  /* 0x000000010505e824 */ /* 0x100fe200078e0a02 */
[----:B------:R-:W-:Y:S01]  /*91f0*/  ISETP.GT.U32.AND P6, PT, R2, R8, PT ;  /* 0x000000080200720c */ /* 0x000fe20003fc4070 */
[--C-:B------:R-:W-:Y:S01]  /*9200*/  @!P0 IMAD.IADD R234, R234, 0x1, -R2.reuse ;  /* 0x00000001eaea8824 */ /* 0x100fe200078e0a02 */
[----:B------:R-:W-:Y:S01]  /*9210*/  ISETP.GE.AND P0, PT, R20, RZ, PT ;  /* 0x000000ff1400720c */ /* 0x000fe20003f06270 */
[--C-:B------:R-:W-:Y:S01]  /*9220*/  @!P1 IMAD.IADD R7, R7, 0x1, -R2.reuse ;  /* 0x0000000107079824 */ /* 0x100fe200078e0a02 */
[----:B------:R-:W-:Y:S01]  /*9230*/  ISETP.GT.U32.AND P1, PT, R2, R9, PT ;  /* 0x000000090200720c */ /* 0x000fe20003f24070 */
[----:B------:R-:W-:Y:S01]  /*9240*/  @!P4 IMAD.IADD R239, R239, 0x1, -R2 ;  /* 0x00000001efefc824 */ /* 0x000fe200078e0a02 */
[----:B------:R-:W-:Y:S01]  /*9250*/  ISETP.GE.AND P4, PT, R10, RZ, PT ;  /* 0x000000ff0a00720c */ /* 0x000fe20003f86270 */
[----:B------:R-:W-:-:S04]  /*9260*/  IMAD.HI.U32 R10, R6, R17, RZ ;  /* 0x00000011060a7227 */ /* 0x000fc800078e00ff */
[----:B------:R-:W-:-:S04]  /*9270*/  IMAD.HI.U32 R11, R6, R21, RZ ;  /* 0x00000015060b7227 */ /* 0x000fc800078e00ff */
[--C-:B------:R-:W-:Y:S01]  /*9280*/  @!P6 IMAD.IADD R8, R8, 0x1, -R2.reuse ;  /* 0x000000010808e824 */ /* 0x100fe200078e0a02 */
[C---:B------:R-:W-:Y:S01]  /*9290*/  ISETP.GT.U32.AND P6, PT, R2.reuse, R7, PT ;  /* 0x000000070200720c */ /* 0x040fe20003fc4070 */
[----:B------:R-:W-:Y:S02]  /*92a0*/  @!P1 IMAD.IADD R9, R9, 0x1, -R2 ;  /* 0x0000000109099824 */ /* 0x000fe400078e0a02 */
[----:B------:R-:W-:Y:S01]  /*92b0*/  IMAD.MOV R10, RZ, RZ, -R10 ;  /* 0x000000ffff0a7224 */ /* 0x000fe200078e0a0a */
[C---:B------:R-:W-:Y:S01]  /*92c0*/  ISETP.GT.U32.AND P1, PT, R2.reuse, R8, PT ;  /* 0x000000080200720c */ /* 0x040fe20003f24070 */
[----:B------:R-:W-:Y:S02]  /*92d0*/  IMAD.MOV.U32 R13, RZ, RZ, R12 ;  /* 0x000000ffff0d7224 */ /* 0x000fe400078e000c */
[----:B------:R-:W-:Y:S01]  /*92e0*/  @!P0 IMAD.MOV R232, RZ, RZ, -R232 ;  /* 0x000000ffffe88224 */ /* 0x000fe200078e0ae8 */
[----:B------:R-:W-:Y:S01]  /*92f0*/  ISETP.GT.U32.AND P0, PT, R2, R9, PT ;  /* 0x000000090200720c */ /* 0x000fe20003f04070 */
[----:B------:R-:W-:-:S02]  /*9300*/  IMAD.MOV R11, RZ, RZ, -R11 ;  /* 0x000000ffff0b7224 */ /* 0x000fc400078e0a0b */
[----:B------:R-:W-:Y:S01]  /*9310*/  IMAD R10, R2, R10, R17 ;  /* 0x0000000a020a7224 */ /* 0x000fe200078e0211 */
[----:B------:R-:W-:Y:S01]  /*9320*/  IABS R17, R103 ;  /* 0x0000006700117213 */ /* 0x000fe20000000000 */
[----:B------:R-:W-:Y:S01]  /*9330*/  IMAD.HI.U32 R12, R6, R13, RZ ;  /* 0x0000000d060c7227 */ /* 0x000fe200078e00ff */
[----:B------:R1:W-:Y:S03]  /*9340*/  STL [R1+0x6aa4], R232 ;  /* 0x006aa4e801007387 */ /* 0x0003e60000100800 */
[C---:B------:R-:W-:Y:S01]  /*9350*/  IMAD R11, R2.reuse, R11, R21 ;  /* 0x0000000b020b7224 */ /* 0x040fe200078e0215 */
[----:B------:R-:W-:Y:S01]  /*9360*/  IABS R21, R101 ;  /* 0x0000006500157213 */ /* 0x000fe20000000000 */
[----:B------:R-:W-:Y:S02]  /*9370*/  IMAD.MOV R12, RZ, RZ, -R12 ;  /* 0x000000ffff0c7224 */ /* 0x000fe400078e0a0c */
[--C-:B------:R-:W-:Y:S01]  /*9380*/  @!P6 IMAD.IADD R7, R7, 0x1, -R2.reuse ;  /* 0x000000010707e824 */ /* 0x100fe200078e0a02 */
[C---:B------:R-:W-:Y:S01]  /*9390*/  ISETP.GT.U32.AND P6, PT, R2.reuse, R10, PT ;  /* 0x0000000a0200720c */ /* 0x040fe20003fc4070 */
[----:B------:R-:W-:Y:S01]  /*93a0*/  IMAD R12, R2, R12, R13 ;  /* 0x0000000c020c7224 */ /* 0x000fe200078e020d */
[----:B-1----:R-:W-:Y:S01]  /*93b0*/  LOP3.LUT R232, R3, 0x1d8, RZ, 0xfc, !PT ;  /* 0x000001d803e87812 */ /* 0x002fe200078efcff */
[----:B------:R-:W-:Y:S01]  /*93c0*/  @!P1 IMAD.IADD R8, R8, 0x1, -R2 ;  /* 0x0000000108089824 */ /* 0x000fe200078e0a02 */
[----:B------:R-:W-:Y:S01]  /*93d0*/  ISETP.GT.U32.AND P1, PT, R2, R11, PT ;  /* 0x0000000b0200720c */ /* 0x000fe20003f24070 */
[----:B------:R-:W-:-:S04]  /*93e0*/  IMAD.HI.U32 R13, R6, R15, RZ ;  /* 0x0000000f060d7227 */ /* 0x000fc800078e00ff */
[--C-:B------:R-:W-:Y:S01]  /*93f0*/  @!P0 IMAD.IADD R9, R9, 0x1, -R2.reuse ;  /* 0x0000000109098824 */ /* 0x100fe200078e0a02 */
[----:B------:R-:W-:Y:S01]  /*9400*/  ISETP.GT.U32.AND P0, PT, R2, R12, PT ;  /* 0x0000000c0200720c */ /* 0x000fe20003f04070 */
[----:B------:R-:W-:Y:S02]  /*9410*/  IMAD.MOV R13, RZ, RZ, -R13 ;  /* 0x000000ffff0d7224 */ /* 0x000fe400078e0a0d */
[--C-:B------:R-:W-:Y:S02]  /*9420*/  @!P6 IMAD.IADD R10, R10, 0x1, -R2.reuse ;  /* 0x000000010a0ae824 */ /* 0x100fe400078e0a02 */
[C---:B------:R-:W-:Y:S02]  /*9430*/  IMAD R13, R2.reuse, R13, R15 ;  /* 0x0000000d020d7224 */ /* 0x040fe400078e020f */
[----:B------:R-:W-:Y:S01]  /*9440*/  @!P1 IMAD.IADD R11, R11, 0x1, -R2 ;  /* 0x000000010b0b9824 */ /* 0x000fe200078e0a02 */
[----:B------:R-:W-:Y:S01]  /*9450*/  ISETP.GT.U32.AND P1, PT, R2, R10, PT ;  /* 0x0000000a0200720c */ /* 0x000fe20003f24070 */
[----:B------:R-:W-:Y:S01]  /*9460*/  IMAD.HI.U32 R14, R6, R17, RZ ;  /* 0x00000011060e7227 */ /* 0x000fe200078e00ff */
[----:B------:R-:W-:-:S03]  /*9470*/  ISETP.GT.U32.AND P6, PT, R2, R13, PT ;  /* 0x0000000d0200720c */ /* 0x000fc60003fc4070 */
[----:B------:R-:W-:Y:S01]  /*9480*/  @!P0 IMAD.IADD R12, R12, 0x1, -R2 ;  /* 0x000000010c0c8824 */ /* 0x000fe200078e0a02 */
[----:B------:R-:W-:Y:S01]  /*9490*/  ISETP.GT.U32.AND P0, PT, R2, R11, PT ;  /* 0x0000000b0200720c */ /* 0x000fe20003f04070 */
[----:B------:R-:W-:-:S04]  /*94a0*/  IMAD.HI.U32 R15, R6, R21, RZ ;  /* 0x00000015060f7227 */ /* 0x000fc800078e00ff */
[----:B------:R-:W-:Y:S02]  /*94b0*/  IMAD.MOV R14, RZ, RZ, -R14 ;  /* 0x000000ffff0e7224 */ /* 0x000fe400078e0a0e */
[----:B------:R-:W-:Y:S02]  /*94c0*/  IMAD.MOV R15, RZ, RZ, -R15 ;  /* 0x000000ffff0f7224 */ /* 0x000fe400078e0a0f */
[C---:B------:R-:W-:Y:S02]  /*94d0*/  IMAD R14, R2.reuse, R14, R17 ;  /* 0x0000000e020e7224 */ /* 0x040fe400078e0211 */
[C---:B------:R-:W-:Y:S01]  /*94e0*/  IMAD R15, R2.reuse, R15, R21 ;  /* 0x0000000f020f7224 */ /* 0x040fe200078e0215 */
[----:B------:R-:W-:Y:S01]  /*94f0*/  IABS R21, R97 ;  /* 0x0000006100157213 */ /* 0x000fe20000000000 */
[--C-:B------:R-:W-:Y:S01]  /*9500*/  @!P6 IMAD.IADD R13, R13, 0x1, -R2.reuse ;  /* 0x000000010d0de824 */ /* 0x100fe200078e0a02 */
[----:B------:R-:W-:Y:S01]  /*9510*/  ISETP.GT.U32.AND P6, PT, R2, R12, PT ;  /* 0x0000000c0200720c */ /* 0x000fe20003fc4070 */
[----:B------:R-:W-:Y:S01]  /*9520*/  @!P1 IMAD.IADD R10, R10, 0x1, -R2 ;  /* 0x000000010a0a9824 */ /* 0x000fe200078e0a02 */
[----:B------:R-:W-:Y:S01]  /*9530*/  ISETP.GT.U32.AND P1, PT, R2, R14, PT ;  /* 0x0000000e0200720c */ /* 0x000fe20003f24070 */
[----:B------:R-:W-:-:S04]  /*9540*/  IMAD.HI.U32 R16, R6, R23, RZ ;  /* 0x0000001706107227 */ /* 0x000fc800078e00ff */
[----:B------:R-:W-:Y:S01]  /*9550*/  @!P0 IMAD.IADD R11, R11, 0x1, -R2 ;  /* 0x000000010b0b8824 */ /* 0x000fe200078e0a02 */
[----:B------:R-:W-:Y:S01]  /*9560*/  ISETP.GT.U32.AND P0, PT, R2, R15, PT ;  /* 0x0000000f0200720c */ /* 0x000fe20003f04070 */
[----:B------:R-:W-:Y:S02]  /*9570*/  IMAD.MOV R16, RZ, RZ, -R16 ;  /* 0x000000ffff107224 */ /* 0x000fe400078e0a10 */
[----:B------:R-:W-:-:S04]  /*9580*/  IMAD.HI.U32 R17, R6, R21, RZ ;  /* 0x0000001506117227 */ /* 0x000fc800078e00ff */
[----:B------:R-:W-:Y:S01]  /*9590*/  IMAD R16, R2, R16, R23 ;  /* 0x0000001002107224 */ /* 0x000fe200078e0217 */
[----:B------:R-:W-:Y:S01]  /*95a0*/  IABS R23, R244 ;  /* 0x000000f400177213 */ /* 0x000fe20000000000 */
[--C-:B------:R-:W-:Y:S02]  /*95b0*/  @!P6 IMAD.IADD R12, R12, 0x1, -R2.reuse ;  /* 0x000000010c0ce824 */ /* 0x100fe400078e0a02 */
[--C-:B------:R-:W-:Y:S01]  /*95c0*/  @!P1 IMAD.IADD R14, R14, 0x1, -R2.reuse ;  /* 0x000000010e0e9824 */ /* 0x100fe200078e0a02 */
[----:B------:R-:W-:Y:S01]  /*95d0*/  ISETP.GT.U32.AND P6, PT, R2, R16, PT ;  /* 0x000000100200720c */ /* 0x000fe20003fc4070 */
[----:B------:R-:W-:Y:S02]  /*95e0*/  @!P0 IMAD.IADD R15, R15, 0x1, -R2 ;  /* 0x000000010f0f8824 */ /* 0x000fe400078e0a02 */
[----:B------:R-:W-:Y:S01]  /*95f0*/  IMAD.HI.U32 R18, R6, R23, RZ ;  /* 0x0000001706127227 */ /* 0x000fe200078e00ff */
[C---:B------:R-:W-:Y:S02]  /*9600*/  ISETP.GT.U32.AND P1, PT, R2.reuse, R14, PT ;  /* 0x0000000e0200720c */ /* 0x040fe40003f24070 */
[----:B------:R-:W-:Y:S01]  /*9610*/  ISETP.GT.U32.AND P0, PT, R2, R15, PT ;  /* 0x0000000f0200720c */ /* 0x000fe20003f04070 */
[----:B------:R-:W-:-:S02]  /*9620*/  IMAD.MOV R17, RZ, RZ, -R17 ;  /* 0x000000ffff117224 */ /* 0x000fc400078e0a11 */
[----:B------:R-:W-:Y:S01]  /*9630*/  @!P3 IMAD.MOV R233, RZ, RZ, -R233 ;  /* 0x000000ffffe9b224 */ /* 0x000fe200078e0ae9 */
[C---:B------:R-:W-:Y:S01]  /*9640*/  ISETP.GT.U32.AND P3, PT, R2.reuse, R13, PT ;  /* 0x0000000d0200720c */ /* 0x040fe20003f64070 */
[----:B------:R-:W-:Y:S02]  /*9650*/  IMAD.MOV R18, RZ, RZ, -R18 ;  /* 0x000000ffff127224 */ /* 0x000fe400078e0a12 */
[----:B------:R-:W-:Y:S02]  /*9660*/  IMAD R17, R2, R17, R21 ;  /* 0x0000001102117224 */ /* 0x000fe400078e0215 */
[--C-:B------:R-:W-:Y:S02]  /*9670*/  @!P6 IMAD.IADD R16, R16, 0x1, -R2.reuse ;  /* 0x000000011010e824 */ /* 0x100fe400078e0a02 */
[----:B------:R-:W-:Y:S01]  /*9680*/  IMAD R18, R2, R18, R23 ;  /* 0x0000001202127224 */ /* 0x000fe200078e0217 */
[----:B------:R-:W-:Y:S01]  /*9690*/  IABS R23, R100 ;  /* 0x0000006400177213 */ /* 0x000fe20000000000 */
[----:B------:R-:W-:Y:S01]  /*96a0*/  @!P1 IMAD.IADD R14, R14, 0x1, -R2 ;  /* 0x000000010e0e9824 */ /* 0x000fe200078e0a02 */
[----:B------:R-:W-:Y:S01]  /*96b0*/  ISETP.GT.U32.AND P6, PT, R2, R16, PT ;  /* 0x000000100200720c */ /* 0x000fe20003fc4070 */
[----:B------:R-:W-:Y:S01]  /*96c0*/  IMAD.HI.U32 R20, R6, R25, RZ ;  /* 0x0000001906147227 */ /* 0x000fe200078e00ff */
[----:B------:R-:W-:-:S03]  /*96d0*/  ISETP.GT.U32.AND P1, PT, R2, R17, PT ;  /* 0x000000110200720c */ /* 0x000fc60003f24070 */
[----:B------:R-:W-:Y:S01]  /*96e0*/  @!P0 IMAD.IADD R15, R15, 0x1, -R2 ;  /* 0x000000010f0f8824 */ /* 0x000fe200078e0a02 */
[C---:B------:R-:W-:Y:S01]  /*96f0*/  ISETP.GT.U32.AND P0, PT, R2.reuse, R18, PT ;  /* 0x000000120200720c */ /* 0x040fe20003f04070 */
[----:B------:R-:W-:Y:S02]  /*9700*/  IMAD.MOV R20, RZ, RZ, -R20 ;  /* 0x000000ffff147224 */ /* 0x000fe400078e0a14 */
[--C-:B------:R-:W-:Y:S01]  /*9710*/  @!P3 IMAD.IADD R13, R13, 0x1, -R2.reuse ;  /* 0x000000010d0db824 */ /* 0x100fe200078e0a02 */
[----:B------:R-:W-:Y:S01]  /*9720*/  ISETP.GE.AND P3, PT, R19, RZ, PT ;  /* 0x000000ff1300720c */ /* 0x000fe20003f66270 */
[----:B------:R-:W-:Y:S01]  /*9730*/  IMAD R19, R2, R20, R25 ;  /* 0x0000001402137224 */ /* 0x000fe200078e0219 */
[----:B------:R-:W-:Y:S01]  /*9740*/  IABS R25, R102 ;  /* 0x0000006600197213 */ /* 0x000fe20000000000 */
[--C-:B------:R-:W-:Y:S02]  /*9750*/  @!P6 IMAD.IADD R16, R16, 0x1, -R2.reuse ;  /* 0x000000011010e824 */ /* 0x100fe400078e0a02 */
[----:B------:R-:W-:Y:S01]  /*9760*/  @!P1 IMAD.IADD R17, R17, 0x1, -R2 ;  /* 0x0000000111119824 */ /* 0x000fe200078e0a02 */
[----:B------:R-:W-:Y:S01]  /*9770*/  ISETP.GT.U32.AND P6, PT, R2, R19, PT ;  /* 0x000000130200720c */ /* 0x000fe20003fc4070 */
[----:B------:R-:W-:-:S03]  /*9780*/  IMAD.HI.U32 R20, R6, R23, RZ ;  /* 0x0000001706147227 */ /* 0x000fc600078e00ff */
[----:B------:R-:W-:Y:S01]  /*9790*/  ISETP.GT.U32.AND P1, PT, R2, R17, PT ;  /* 0x000000110200720c */ /* 0x000fe20003f24070 */
[----:B------:R-:W-:Y:S02]  /*97a0*/  @!P0 IMAD.IADD R18, R18, 0x1, -R2 ;  /* 0x0000000112128824 */ /* 0x000fe400078e0a02 */
[----:B------:R-:W-:Y:S02]  /*97b0*/  IMAD.MOV R20, RZ, RZ, -R20 ;  /* 0x000000ffff147224 */ /* 0x000fe400078e0a14 */
[----:B------:R-:W-:Y:S01]  /*97c0*/  IMAD.HI.U32 R21, R6, R25, RZ ;  /* 0x0000001906157227 */ /* 0x000fe200078e00ff */
[----:B------:R-:W-:-:S03]  /*97d0*/  ISETP.GT.U32.AND P0, PT, R2, R18, PT ;  /* 0x000000120200720c */ /* 0x000fc60003f04070 */
[C---:B------:R-:W-:Y:S02]  /*97e0*/  IMAD R20, R2.reuse, R20, R23 ;  /* 0x0000001402147224 */ /* 0x040fe400078e0217 */
[----:B------:R-:W-:Y:S02]  /*97f0*/  IMAD.MOV R21, RZ, RZ, -R21 ;  /* 0x000000ffff157224 */ /* 0x000fe400078e0a15 */
[--C-:B------:R-:W-:Y:S02]  /*9800*/  @!P6 IMAD.IADD R19, R19, 0x1, -R2.reuse ;  /* 0x000000011313e824 */ /* 0x100fe400078e0a02 */
[C---:B------:R-:W-:Y:S02]  /*9810*/  IMAD R21, R2.reuse, R21, R25 ;  /* 0x0000001502157224 */ /* 0x040fe400078e0219 */
[--C-:B------:R-:W-:Y:S01]  /*9820*/  @!P1 IMAD.IADD R17, R17, 0x1, -R2.reuse ;  /* 0x0000000111119824 */ /* 0x100fe200078e0a02 */
[----:B------:R-:W-:Y:S01]  /*9830*/  ISETP.GT.U32.AND P6, PT, R2, R19, PT ;  /* 0x000000130200720c */ /* 0x000fe20003fc4070 */
[----:B------:R-:W-:Y:S01]  /*9840*/  @!P0 IMAD.IADD R18, R18, 0x1, -R2 ;  /* 0x0000000112128824 */ /* 0x000fe200078e0a02 */
[----:B------:R-:W-:Y:S01]  /*9850*/  ISETP.GT.U32.AND P1, PT, R2, R20, PT ;  /* 0x000000140200720c */ /* 0x000fe20003f24070 */
[----:B------:R-:W-:Y:S01]  /*9860*/  IMAD.HI.U32 R23, R6, R29, RZ ;  /* 0x0000001d06177227 */ /* 0x000fe200078e00ff */
[----:B------:R-:W-:-:S03]  /*9870*/  ISETP.GT.U32.AND P0, PT, R2, R21, PT ;  /* 0x000000150200720c */ /* 0x000fc60003f04070 */
[----:B------:R-:W-:Y:S02]  /*9880*/  IMAD.MOV R23, RZ, RZ, -R23 ;  /* 0x000000ffff177224 */ /* 0x000fe400078e0a17 */
[----:B------:R-:W-:-:S04]  /*9890*/  IMAD.HI.U32 R25, R6, R33, RZ ;  /* 0x0000002106197227 */ /* 0x000fc800078e00ff */
[--C-:B------:R-:W-:Y:S01]  /*98a0*/  @!P6 IMAD.IADD R19, R19, 0x1, -R2.reuse ;  /* 0x000000011313e824 */ /* 0x100fe200078e0a02 */
[----:B------:R-:W-:Y:S01]  /*98b0*/  ISETP.GT.U32.AND P6, PT, R2, R22, PT ;  /* 0x000000160200720c */ /* 0x000fe20003fc4070 */
[--C-:B------:R-:W-:Y:S02]  /*98c0*/  @!P1 IMAD.IADD R20, R20, 0x1, -R2.reuse ;  /* 0x0000000114149824 */ /* 0x100fe400078e0a02 */
[----:B------:R-:W-:Y:S02]  /*98d0*/  @!P0 IMAD.IADD R21, R21, 0x1, -R2 ;  /* 0x0000000115158824 */ /* 0x000fe400078e0a02 */
[C---:B------:R-:W-:Y:S01]  /*98e0*/  IMAD R23, R2.reuse, R23, R29 ;  /* 0x0000001702177224 */ /* 0x040fe200078e021d */
[C---:B------:R-:W-:Y:S01]  /*98f0*/  ISETP.GT.U32.AND P1, PT, R2.reuse, R20, PT ;  /* 0x000000140200720c */ /* 0x040fe20003f24070 */
[----:B------:R-:W-:Y:S01]  /*9900*/  IMAD.MOV R25, RZ, RZ, -R25 ;  /* 0x000000ffff197224 */ /* 0x000fe200078e0a19 */
[----:B------:R-:W-:Y:S01]  /*9910*/  ISETP.GT.U32.AND P0, PT, R2, R21, PT ;  /* 0x000000150200720c */ /* 0x000fe20003f04070 */
[----:B------:R-:W-:Y:S01]  /*9920*/  IMAD.HI.U32 R28, R6, R35, RZ ;  /* 0x00000023061c7227 */ /* 0x000fe200078e00ff */
[----:B------:R-:W-:-:S03]  /*9930*/  IABS R29, R112 ;  /* 0x00000070001d7213 */ /* 0x000fc60000000000 */
[----:B------:R-:W-:Y:S02]  /*9940*/  @!P6 IMAD.IADD R22, R22, 0x1, -R2 ;  /* 0x000000011616e824 */ /* 0x000fe400078e0a02 */
[----:B------:R-:W-:Y:S01]  /*9950*/  IMAD R25, R2, R25, R33 ;  /* 0x0000001902197224 */ /* 0x000fe200078e0221 */
[----:B------:R-:W-:Y:S01]  /*9960*/  IABS R33, R120 ;  /* 0x0000007800217213 */ /* 0x000fe20000000000 */
[----:B------:R-:W-:Y:S01]  /*9970*/  IMAD.HI.U32 R26, R6, R29, RZ ;  /* 0x0000001d061a7227 */ /* 0x000fe200078e00ff */
[----:B------:R-:W-:-:S03]  /*9980*/  ISETP.GT.U32.AND P6, PT, R2, R22, PT ;  /* 0x000000160200720c */ /* 0x000fc60003fc4070 */
[--C-:B------:R-:W-:Y:S01]  /*9990*/  @!P1 IMAD.IADD R20, R20, 0x1, -R2.reuse ;  /* 0x0000000114149824 */ /* 0x100fe200078e0a02 */
[C---:B------:R-:W-:Y:S01]  /*99a0*/  ISETP.GT.U32.AND P1, PT, R2.reuse, R23, PT ;  /* 0x000000170200720c */ /* 0x040fe20003f24070 */
[----:B------:R-:W-:Y:S01]  /*99b0*/  @!P0 IMAD.IADD R21, R21, 0x1, -R2 ;  /* 0x0000000115158824 */ /* 0x000fe200078e0a02 */
[C---:B------:R-:W-:Y:S01]  /*99c0*/  ISETP.GT.U32.AND P0, PT, R2.reuse, R24, PT ;  /* 0x000000180200720c */ /* 0x040fe20003f04070 */
[----:B------:R-:W-:Y:S02]  /*99d0*/  IMAD.MOV R26, RZ, RZ, -R26 ;  /* 0x000000ffff1a7224 */ /* 0x000fe400078e0a1a */
[----:B------:R-:W-:Y:S02]  /*99e0*/  IMAD.MOV R28, RZ, RZ, -R28 ;  /* 0x000000ffff1c7224 */ /* 0x000fe400078e0a1c */
[----:B------:R-:W-:Y:S01]  /*99f0*/  IMAD R26, R2, R26, R29 ;  /* 0x0000001a021a7224 */ /* 0x000fe200078e021d */
[----:B------:R-:W-:Y:S01]  /*9a00*/  IABS R29, R118 ;  /* 0x00000076001d7213 */ /* 0x000fe20000000000 */
[--C-:B------:R-:W-:Y:S01]  /*9a10*/  @!P6 IMAD.IADD R22, R22, 0x1, -R2.reuse ;  /* 0x000000011616e824 */ /* 0x100fe200078e0a02 */
[C---:B------:R-:W-:Y:S01]  /*9a20*/  ISETP.GT.U32.AND P6, PT, R2.reuse, R25, PT ;  /* 0x000000190200720c */ /* 0x040fe20003fc4070 */
[----:B------:R-:W-:Y:S01]  /*9a30*/  IMAD R28, R2, R28, R35 ;  /* 0x0000001c021c7224 */ /* 0x000fe200078e0223 */
[----:B------:R-:W-:Y:S01]  /*9a40*/  IABS R35, R130 ;  /* 0x0000008200237213 */ /* 0x000fe20000000000 */
[----:B------:R-:W-:-:S02]  /*9a50*/  @!P1 IMAD.IADD R23, R23, 0x1, -R2 ;  /* 0x0000000117179824 */ /* 0x000fc400078e0a02 */
[----:B------:R-:W-:Y:S02]  /*9a60*/  @!P0 IMAD.IADD R24, R24, 0x1, -R2 ;  /* 0x0000000118188824 */ /* 0x000fe400078e0a02 */
[----:B------:R-:W-:Y:S01]  /*9a70*/  IMAD.HI.U32 R34, R6, R29, RZ ;  /* 0x0000001d06227227 */ /* 0x000fe200078e00ff */
[C---:B------:R-:W-:Y:S02]  /*9a80*/  ISETP.GT.U32.AND P1, PT, R2.reuse, R23, PT ;  /* 0x000000170200720c */ /* 0x040fe40003f24070 */
[----:B------:R-:W-:Y:S01]  /*9a90*/  ISETP.GT.U32.AND P0, PT, R2, R24, PT ;  /* 0x000000180200720c */ /* 0x000fe20003f04070 */
[----:B------:R-:W-:-:S04]  /*9aa0*/  IMAD.HI.U32 R30, R6, R33, RZ ;  /* 0x00000021061e7227 */ /* 0x000fc800078e00ff */
[----:B------:R-:W-:Y:S02]  /*9ab0*/  @!P6 IMAD.IADD R25, R25, 0x1, -R2 ;  /* 0x000000011919e824 */ /* 0x000fe400078e0a02 */
[----:B------:R-:W-:Y:S02]  /*9ac0*/  IMAD.MOV R34, RZ, RZ, -R34 ;  /* 0x000000ffff227224 */ /* 0x000fe400078e0a22 */
[----:B------:R-:W-:Y:S01]  /*9ad0*/  IMAD.MOV R30, RZ, RZ, -R30 ;  /* 0x000000ffff1e7224 */ /* 0x000fe200078e0a1e */
[C---:B------:R-:W-:Y:S01]  /*9ae0*/  ISETP.GT.U32.AND P6, PT, R2.reuse, R25, PT ;  /* 0x000000190200720c */ /* 0x040fe20003fc4070 */
[--C-:B------:R-:W-:Y:S01]  /*9af0*/  @!P1 IMAD.IADD R23, R23, 0x1, -R2.reuse ;  /* 0x0000000117179824 */ /* 0x100fe200078e0a02 */
[----:B------:R-:W-:Y:S01]  /*9b00*/  ISETP.GT.U32.AND P1, PT, R2, R26, PT ;  /* 0x0000001a0200720c */ /* 0x000fe20003f24070 */
[----:B------:R-:W-:Y:S01]  /*9b10*/  @!P0 IMAD.IADD R24, R24, 0x1, -R2 ;  /* 0x0000000118188824 */ /* 0x000fe200078e0a02 */
[C---:B------:R-:W-:Y:S01]  /*9b20*/  ISETP.GT.U32.AND P0, PT, R2.reuse, R27, PT ;  /* 0x0000001b0200720c */ /* 0x040fe20003f04070 */
[C---:B------:R-:W-:Y:S01]  /*9b30*/  IMAD R29, R2.reuse, R34, R29 ;  /* 0x00000022021d7224 */ /* 0x040fe200078e021d */
[----:B------:R-:W-:Y:S01]  /*9b40*/  IABS R34, R128 ;  /* 0x0000008000227213 */ /* 0x000fe20000000000 */
[----:B------:R-:W-:Y:S01]  /*9b50*/  IMAD R30, R2, R30, R33 ;  /* 0x0000001e021e7224 */ /* 0x000fe200078e0221 */
[----:B------:R-:W-:Y:S01]  /*9b60*/  IABS R33, R126 ;  /* 0x0000007e00217213 */ /* 0x000fe20000000000 */
[----:B------:R-:W-:-:S04]  /*9b70*/  IMAD.HI.U32 R32, R6, R31, RZ ;  /* 0x0000001f06207227 */ /* 0x000fc800078e00ff */
[--C-:B------:R-:W-:Y:S01]  /*9b80*/  @!P6 IMAD.IADD R25, R25, 0x1, -R2.reuse ;  /* 0x000000011919e824 */ /* 0x100fe200078e0a02 */
[----:B------:R-:W-:Y:S01]  /*9b90*/  ISETP.GT.U32.AND P6, PT, R2, R28, PT ;  /* 0x0000001c0200720c */ /* 0x000fe20003fc4070 */
[--C-:B------:R-:W-:Y:S02]  /*9ba0*/  @!P1 IMAD.IADD R26, R26, 0x1, -R2.reuse ;  /* 0x000000011a1a9824 */ /* 0x100fe400078e0a02 */
[----:B------:R-:W-:Y:S02]  /*9bb0*/  @!P0 IMAD.IADD R27, R27, 0x1, -R2 ;  /* 0x000000011b1b8824 */ /* 0x000fe400078e0a02 */
[----:B------:R-:W-:Y:S01]  /*9bc0*/  IMAD.MOV R32, RZ, RZ, -R32 ;  /* 0x000000ffff207224 */ /* 0x000fe200078e0a20 */
[----:B------:R-:W-:Y:S01]  /*9bd0*/  ISETP.GT.U32.AND P1, PT, R2, R26, PT ;  /* 0x0000001a0200720c */ /* 0x000fe20003f24070 */
[----:B------:R-:W-:Y:S01]  /*9be0*/  IMAD.HI.U32 R38, R6, R33, RZ ;  /* 0x0000002106267227 */ /* 0x000fe200078e00ff */
[----:B------:R-:W-:-:S03]  /*9bf0*/  ISETP.GT.U32.AND P0, PT, R2, R27, PT ;  /* 0x0000001b0200720c */ /* 0x000fc60003f04070 */
[----:B------:R-:W-:Y:S01]  /*9c00*/  IMAD R31, R2, R32, R31 ;  /* 0x00000020021f7224 */ /* 0x000fe200078e021f */
[----:B------:R-:W-:Y:S01]  /*9c10*/  IABS R32, R124 ;  /* 0x0000007c00207213 */ /* 0x000fe20000000000 */
[----:B------:R-:W-:Y:S02]  /*9c20*/  @!P6 IMAD.IADD R28, R28, 0x1, -R2 ;  /* 0x000000011c1ce824 */ /* 0x000fe400078e0a02 */
[----:B------:R-:W-:Y:S02]  /*9c30*/  IMAD.MOV R38, RZ, RZ, -R38 ;  /* 0x000000ffff267224 */ /* 0x000fe400078e0a26 */
[----:B------:R-:W-:Y:S01]  /*9c40*/  IMAD.HI.U32 R39, R6, R32, RZ ;  /* 0x0000002006277227 */ /* 0x000fe200078e00ff */
[----:B------:R-:W-:-:S03]  /*9c50*/  ISETP.GT.U32.AND P6, PT, R2, R28, PT ;  /* 0x0000001c0200720c */ /* 0x000fc60003fc4070 */
[--C-:B------:R-:W-:Y:S01]  /*9c60*/  @!P1 IMAD.IADD R26, R26, 0x1, -R2.reuse ;  /* 0x000000011a1a9824 */ /* 0x100fe200078e0a02 */
[C---:B------:R-:W-:Y:S01]  /*9c70*/  ISETP.GT.U32.AND P1, PT, R2.reuse, R29, PT ;  /* 0x0000001d0200720c */ /* 0x040fe20003f24070 */
[----:B------:R-:W-:Y:S01]  /*9c80*/  @!P0 IMAD.IADD R27, R27, 0x1, -R2 ;  /* 0x000000011b1b8824 */ /* 0x000fe200078e0a02 */
[C---:B------:R-:W-:Y:S01]  /*9c90*/  ISETP.GT.U32.AND P0, PT, R2.reuse, R30, PT ;  /* 0x0000001e0200720c */ /* 0x040fe20003f04070 */
[----:B------:R-:W-:Y:S02]  /*9ca0*/  IMAD.MOV R39, RZ, RZ, -R39 ;  /* 0x000000ffff277224 */ /* 0x000fe400078e0a27 */
[C---:B------:R-:W-:Y:S01]  /*9cb0*/  IMAD R33, R2.reuse, R38, R33 ;  /* 0x0000002602217224 */ /* 0x040fe200078e0221 */
[----:B------:R-:W-:Y:S01]  /*9cc0*/  IABS R38, R136 ;  /* 0x0000008800267213 */ /* 0x000fe20000000000 */
[----:B------:R-:W-:Y:S01]  /*9cd0*/  IMAD R32, R2, R39, R32 ;  /* 0x0000002702207224 */ /* 0x000fe200078e0220 */
[----:B------:R-:W-:Y:S01]  /*9ce0*/  IABS R39, R138 ;  /* 0x0000008a00277213 */ /* 0x000fe20000000000 */
[----:B------:R-:W-:Y:S01]  /*9cf0*/  @!P6 IMAD.IADD R28, R28, 0x1, -R2 ;  /* 0x000000011c1ce824 */ /* 0x000fe200078e0a02 */
[----:B------:R-:W-:Y:S01]  /*9d00*/  ISETP.GT.U32.AND P6, PT, R2, R31, PT ;  /* 0x0000001f0200720c */ /* 0x000fe20003fc4070 */
[----:B------:R-:W-:-:S04]  /*9d10*/  IMAD.HI.U32 R37, R6, R34, RZ ;  /* 0x0000002206257227 */ /* 0x000fc800078e00ff */
[--C-:B------:R-:W-:Y:S02]  /*9d20*/  @!P1 IMAD.IADD R29, R29, 0x1, -R2.reuse ;  /* 0x000000011d1d9824 */ /* 0x100fe400078e0a02 */
[----:B------:R-:W-:Y:S02]  /*9d30*/  @!P0 IMAD.IADD R30, R30, 0x1, -R2 ;  /* 0x000000011e1e8824 */ /* 0x000fe400078e0a02 */
[----:B------:R-:W-:Y:S01]  /*9d40*/  IMAD.MOV R37, RZ, RZ, -R37 ;  /* 0x000000ffff257224 */ /* 0x000fe200078e0a25 */
[----:B------:R-:W-:Y:S01]  /*9d50*/  ISETP.GT.U32.AND P1, PT, R2, R29, PT ;  /* 0x0000001d0200720c */ /* 0x000fe20003f24070 */
[----:B------:R-:W-:Y:S01]  /*9d60*/  IMAD.HI.U32 R36, R6, R35, RZ ;  /* 0x0000002306247227 */ /* 0x000fe200078e00ff */
[----:B------:R-:W-:-:S03]  /*9d70*/  ISETP.GT.U32.AND P0, PT, R2, R30, PT ;  /* 0x0000001e0200720c */ /* 0x000fc60003f04070 */
[----:B------:R-:W-:Y:S02]  /*9d80*/  @!P6 IMAD.IADD R31, R31, 0x1, -R2 ;  /* 0x000000011f1fe824 */ /* 0x000fe400078e0a02 */
[C---:B------:R-:W-:Y:S01]  /*9d90*/  IMAD R34, R2.reuse, R37, R34 ;  /* 0x0000002502227224 */ /* 0x040fe200078e0222 */
[----:B------:R-:W-:Y:S01]  /*9da0*/  IABS R37, R134 ;  /* 0x0000008600257213 */ /* 0x000fe20000000000 */
[----:B------:R-:W-:Y:S01]  /*9db0*/  IMAD.MOV R36, RZ, RZ, -R36 ;  /* 0x000000ffff247224 */ /* 0x000fe200078e0a24 */
[----:B------:R-:W-:Y:S01]  /*9dc0*/  ISETP.GT.U32.AND P6, PT, R2, R31, PT ;  /* 0x0000001f0200720c */ /* 0x000fe20003fc4070 */
[----:B------:R-:W-:-:S04]  /*9dd0*/  IMAD.HI.U32 R41, R6, R38, RZ ;  /* 0x0000002606297227 */ /* 0x000fc800078e00ff */
[--C-:B------:R-:W-:Y:S01]  /*9de0*/  @!P1 IMAD.IADD R29, R29, 0x1, -R2.reuse ;  /* 0x000000011d1d9824 */ /* 0x100fe200078e0a02 */
[----:B------:R-:W-:Y:S01]  /*9df0*/  ISETP.GT.U32.AND P1, PT, R2, R32, PT ;  /* 0x000000200200720c */ /* 0x000fe20003f24070 */
[----:B------:R-:W-:Y:S01]  /*9e00*/  @!P0 IMAD.IADD R30, R30, 0x1, -R2 ;  /* 0x000000011e1e8824 */ /* 0x000fe200078e0a02 */
[C---:B------:R-:W-:Y:S01]  /*9e10*/  ISETP.GT.U32.AND P0, PT, R2.reuse, R33, PT ;  /* 0x000000210200720c */ /* 0x040fe20003f04070 */
[----:B------:R-:W-:Y:S01]  /*9e20*/  IMAD R35, R2, R36, R35 ;  /* 0x0000002402237224 */ /* 0x000fe200078e0223 */
[----:B------:R-:W-:Y:S01]  /*9e30*/  IABS R36, R132 ;  /* 0x0000008400247213 */ /* 0x000fe20000000000 */
[----:B------:R-:W-:-:S04]  /*9e40*/  IMAD.HI.U32 R42, R6, R37, RZ ;  /* 0x00000025062a7227 */ /* 0x000fc800078e00ff */
[----:B------:R-:W-:Y:S01]  /*9e50*/  @!P6 IMAD.IADD R31, R31, 0x1, -R2 ;  /* 0x000000011f1fe824 */ /* 0x000fe200078e0a02 */
[----:B------:R-:W-:Y:S01]  /*9e60*/  ISETP.GT.U32.AND P6, PT, R2, R34, PT ;  /* 0x000000220200720c */ /* 0x000fe20003fc4070 */
[----:B------:R-:W-:-:S04]  /*9e70*/  IMAD.HI.U32 R40, R6, R36, RZ ;  /* 0x0000002406287227 */ /* 0x000fc800078e00ff */
[--C-:B------:R-:W-:Y:S02]  /*9e80*/  @!P1 IMAD.IADD R32, R32, 0x1, -R2.reuse ;  /* 0x0000000120209824 */ /* 0x100fe400078e0a02 */
[----:B------:R-:W-:Y:S02]  /*9e90*/  @!P0 IMAD.IADD R33, R33, 0x1, -R2 ;  /* 0x0000000121218824 */ /* 0x000fe400078e0a02 */
[----:B------:R-:W-:Y:S01]  /*9ea0*/  IMAD.MOV R40, RZ, RZ, -R40 ;  /* 0x000000ffff287224 */ /* 0x000fe200078e0a28 */
[C---:B------:R-:W-:Y:S01]  /*9eb0*/  ISETP.GT.U32.AND P1, PT, R2.reuse, R32, PT ;  /* 0x000000200200720c */ /* 0x040fe20003f24070 */
[----:B------:R-:W-:Y:S01]  /*9ec0*/  IMAD.MOV R42, RZ, RZ, -R42 ;  /* 0x000000ffff2a7224 */ /* 0x000fe200078e0a2a */
[----:B------:R-:W-:Y:S01]  /*9ed0*/  ISETP.GT.U32.AND P0, PT, R2, R33, PT ;  /* 0x000000210200720c */ /* 0x000fe20003f04070 */
[----:B------:R-:W-:Y:S02]  /*9ee0*/  @!P6 IMAD.IADD R34, R34, 0x1, -R2 ;  /* 0x000000012222e824 */ /* 0x000fe400078e0a02 */
[----:B------:R-:W-:-:S02]  /*9ef0*/  IMAD R36, R2, R40, R36 ;  /* 0x0000002802247224 */ /* 0x000fc400078e0224 */
[C---:B------:R-:W-:Y:S01]  /*9f00*/  IMAD R37, R2.reuse, R42, R37 ;  /* 0x0000002a02257224 */ /* 0x040fe200078e0225 */
[----:B------:R-:W-:Y:S01]  /*9f10*/  ISETP.GT.U32.AND P6, PT, R2, R34, PT ;  /* 0x000000220200720c */ /* 0x000fe20003fc4070 */
[----:B------:R-:W-:Y:S01]  /*9f20*/  IMAD.HI.U32 R40, R6, R39, RZ ;  /* 0x0000002706287227 */ /* 0x000fe200078e00ff */
[----:B------:R-:W-:-:S03]  /*9f30*/  IABS R42, R144 ;  /* 0x00000090002a7213 */ /* 0x000fc60000000000 */
[--C-:B------:R-:W-:Y:S01]  /*9f40*/  @!P1 IMAD.IADD R32, R32, 0x1, -R2.reuse ;  /* 0x0000000120209824 */ /* 0x100fe200078e0a02 */
[C---:B------:R-:W-:Y:S01]  /*9f50*/  ISETP.GT.U32.AND P1, PT, R2.reuse, R35, PT ;  /* 0x000000230200720c */ /* 0x040fe20003f24070 */
[----:B------:R-:W-:Y:S01]  /*9f60*/  @!P0 IMAD.IADD R33, R33, 0x1, -R2 ;  /* 0x0000000121218824 */ /* 0x000fe200078e0a02 */
[----:B------:R-:W-:Y:S01]  /*9f70*/  ISETP.GT.U32.AND P0, PT, R2, R36, PT ;  /* 0x000000240200720c */ /* 0x000fe20003f04070 */
[----:B------:R-:W-:Y:S02]  /*9f80*/  IMAD.MOV R41, RZ, RZ, -R41 ;  /* 0x000000ffff297224 */ /* 0x000fe400078e0a29 */
[----:B------:R-:W-:Y:S02]  /*9f90*/  IMAD.MOV R40, RZ, RZ, -R40 ;  /* 0x000000ffff287224 */ /* 0x000fe400078e0a28 */
[----:B------:R-:W-:Y:S01]  /*9fa0*/  @!P6 IMAD.IADD R34, R34, 0x1, -R2 ;  /* 0x000000012222e824 */ /* 0x000fe200078e0a02 */
[C---:B------:R-:W-:Y:S01]  /*9fb0*/  ISETP.GT.U32.AND P6, PT, R2.reuse, R37, PT ;  /* 0x000000250200720c */ /* 0x040fe20003fc4070 */
[C---:B------:R-:W-:Y:S01]  /*9fc0*/  IMAD R38, R2.reuse, R41, R38 ;  /* 0x0000002902267224 */ /* 0x040fe200078e0226 */
[----:B------:R-:W-:Y:S01]  /*9fd0*/  IABS R41, R142 ;  /* 0x0000008e00297213 */ /* 0x000fe20000000000 */
[----:B------:R-:W-:Y:S01]  /*9fe0*/  IMAD R39, R2, R40, R39 ;  /* 0x0000002802277224 */ /* 0x000fe200078e0227 */
[----:B------:R-:W-:Y:S01]  /*9ff0*/  IABS R40, R140 ;  /* 0x0000008c00287213 */ /* 0x000fe20000000000 */
[----:B------:R-:W-:-:S02]  /*a000*/  @!P1 IMAD.IADD R35, R35, 0x1, -R2 ;  /* 0x0000000123239824 */ /* 0x000fc400078e0a02 */
[--C-:B------:R-:W-:Y:S02]  /*a010*/  @!P0 IMAD.IADD R36, R36, 0x1, -R2.reuse ;  /* 0x0000000124248824 */ /* 0x100fe400078e0a02 */
[----:B------:R-:W-:Y:S01]  /*a020*/  IMAD.HI.U32 R45, R6, R40, RZ ;  /* 0x00000028062d7227 */ /* 0x000fe200078e00ff */
[C---:B------:R-:W-:Y:S02]  /*a030*/  ISETP.GT.U32.AND P1, PT, R2.reuse, R35, PT ;  /* 0x000000230200720c */ /* 0x040fe40003f24070 */
[----:B------:R-:W-:Y:S01]  /*a040*/  ISETP.GT.U32.AND P0, PT, R2, R36, PT ;  /* 0x000000240200720c */ /* 0x000fe20003f04070 */
[----:B------:R-:W-:Y:S02]  /*a050*/  @!P6 IMAD.IADD R37, R37, 0x1, -R2 ;  /* 0x000000012525e824 */ /* 0x000fe400078e0a02 */
[----:B------:R-:W-:Y:S02]  /*a060*/  IMAD.MOV R45, RZ, RZ, -R45 ;  /* 0x000000ffff2d7224 */ /* 0x000fe400078e0a2d */
[----:B------:R-:W-:Y:S01]  /*a070*/  IMAD.HI.U32 R44, R6, R41, RZ ;  /* 0x00000029062c7227 */ /* 0x000fe200078e00ff */
[----:B------:R-:W-:-:S03]  /*a080*/  ISETP.GT.U32.AND P6, PT, R2, R37, PT ;  /* 0x000000250200720c */ /* 0x000fc60003fc4070 */
[C---:B------:R-:W-:Y:S02]  /*a090*/  IMAD R40, R2.reuse, R45, R40 ;  /* 0x0000002d02287224 */ /* 0x040fe400078e0228 */
[--C-:B------:R-:W-:Y:S01]  /*a0a0*/  @!P1 IMAD.IADD R35, R35, 0x1, -R2.reuse ;  /* 0x0000000123239824 */ /* 0x100fe200078e0a02 */
[----:B------:R-:W-:Y:S01]  /*a0b0*/  ISETP.GT.U32.AND P1, PT, R2, R38, PT ;  /* 0x000000260200720c */ /* 0x000fe20003f24070 */
[----:B------:R-:W-:Y:S01]  /*a0c0*/  @!P0 IMAD.IADD R36, R36, 0x1, -R2 ;  /* 0x0000000124248824 */ /* 0x000fe200078e0a02 */
[----:B------:R-:W-:Y:S01]  /*a0d0*/  ISETP.GT.U32.AND P0, PT, R2, R39, PT ;  /* 0x000000270200720c */ /* 0x000fe20003f04070 */
[----:B------:R-:W-:Y:S02]  /*a0e0*/  IMAD.MOV R44, RZ, RZ, -R44 ;  /* 0x000000ffff2c7224 */ /* 0x000fe400078e0a2c */
[----:B------:R-:W-:-:S04]  /*a0f0*/  IMAD.HI.U32 R46, R6, R42, RZ ;  /* 0x0000002a062e7227 */ /* 0x000fc800078e00ff */
[--C-:B------:R-:W-:Y:S01]  /*a100*/  @!P6 IMAD.IADD R37, R37, 0x1, -R2.reuse ;  /* 0x000000012525e824 */ /* 0x100fe200078e0a02 */
[C---:B------:R-:W-:Y:S01]  /*a110*/  ISETP.GT.U32.AND P6, PT, R2.reuse, R40, PT ;  /* 0x000000280200720c */ /* 0x040fe20003fc4070 */
[----:B------:R-:W-:Y:S01]  /*a120*/  IMAD R41, R2, R44, R41 ;  /* 0x0000002c02297224 */ /* 0x000fe200078e0229 */
[----:B------:R-:W-:Y:S01]  /*a130*/  IABS R44, R148 ;  /* 0x00000094002c7213 */ /* 0x000fe20000000000 */
        /* <DEDUP_REMOVED lines=13> */
[C---:B------:R-:W-:Y:S01]  /*a210*/  ISETP.GT.U32.AND P1, PT, R2.reuse, R41, PT ;  /* 0x000000290200720c */ /* 0x040fe20003f24070 */
[----:B------:R-:W-:Y:S01]  /*a220*/  @!P0 IMAD.IADD R39, R39, 0x1, -R2 ;  /* 0x0000000127278824 */ /* 0x000fe200078e0a02 */
[C---:B------:R-:W-:Y:S01]  /*a230*/  ISETP.GT.U32.AND P0, PT, R2.reuse, R42, PT ;  /* 0x0000002a0200720c */ /* 0x040fe20003f04070 */
[----:B------:R-:W-:Y:S01]  /*a240*/  IMAD R43, R2, R45, R43 ;  /* 0x0000002d022b7224 */ /* 0x000fe200078e022b */
[----:B------:R-:W-:Y:S01]  /*a250*/  IABS R45, R151 ;  /* 0x00000097002d7213 */ /* 0x000fe20000000000 */
[----:B------:R-:W-:Y:S02]  /*a260*/  IMAD.MOV R48, RZ, RZ, -R48 ;  /* 0x000000ffff307224 */ /* 0x000fe400078e0a30 */
[----:B------:R-:W-:Y:S01]  /*a270*/  @!P6 IMAD.IADD R40, R40, 0x1, -R2 ;  /* 0x000000012828e824 */ /* 0x000fe200078e0a02 */
[----:B------:R-:W-:Y:S01]  /*a280*/  ISETP.GT.U32.AND P6, PT, R2, R43, PT ;  /* 0x0000002b0200720c */ /* 0x000fe20003fc4070 */
[----:B------:R-:W-:-:S04]  /*a290*/  IMAD.HI.U32 R50, R6, R45, RZ ;  /* 0x0000002d06327227 */ /* 0x000fc800078e00ff */
[--C-:B------:R-:W-:Y:S02]  /*a2a0*/  @!P1 IMAD.IADD R41, R41, 0x1, -R2.reuse ;  /* 0x0000000129299824 */ /* 0x100fe400078e0a02 */
[----:B------:R-:W-:Y:S02]  /*a2b0*/  @!P0 IMAD.IADD R42, R42, 0x1, -R2 ;  /* 0x000000012a2a8824 */ /* 0x000fe400078e0a02 */
[C---:B------:R-:W-:Y:S01]  /*a2c0*/  IMAD R44, R2.reuse, R48, R44 ;  /* 0x00000030022c7224 */ /* 0x040fe200078e022c */
[C---:B------:R-:W-:Y:S01]  /*a2d0*/  ISETP.GT.U32.AND P1, PT, R2.reuse, R41, PT ;  /* 0x000000290200720c */ /* 0x040fe20003f24070 */
[----:B------:R-:W-:Y:S01]  /*a2e0*/  IMAD.MOV R50, RZ, RZ, -R50 ;  /* 0x000000ffff327224 */ /* 0x000fe200078e0a32 */
[C---:B------:R-:W-:Y:S01]  /*a2f0*/  ISETP.GT.U32.AND P0, PT, R2.reuse, R42, PT ;  /* 0x0000002a0200720c */ /* 0x040fe20003f04070 */
[----:B------:R-:W-:Y:S02]  /*a300*/  @!P6 IMAD.IADD R43, R43, 0x1, -R2 ;  /* 0x000000012b2be824 */ /* 0x000fe400078e0a02 */
[----:B------:R-:W-:Y:S01]  /*a310*/  IMAD R45, R2, R50, R45 ;  /* 0x00000032022d7224 */ /* 0x000fe200078e022d */
[----:B------:R-:W-:Y:S01]  /*a320*/  IABS R50, R160 ;  /* 0x000000a000327213 */ /* 0x000fe20000000000 */
[----:B------:R-:W-:Y:S01]  /*a330*/  IMAD.HI.U32 R49, R6, R46, RZ ;  /* 0x0000002e06317227 */ /* 0x000fe200078e00ff */
[----:B------:R-:W-:-:S03]  /*a340*/  ISETP.GT.U32.AND P6, PT, R2, R43, PT ;  /* 0x0000002b0200720c */ /* 0x000fc60003fc4070 */
[----:B------:R-:W-:Y:S02]  /*a350*/  IMAD.MOV R49, RZ, RZ, -R49 ;  /* 0x000000ffff317224 */ /* 0x000fe400078e0a31 */
[--C-:B------:R-:W-:Y:S01]  /*a360*/  @!P1 IMAD.IADD R41, R41, 0x1, -R2.reuse ;  /* 0x0000000129299824 */ /* 0x100fe200078e0a02 */
[----:B------:R-:W-:Y:S01]  /*a370*/  ISETP.GT.U32.AND P1, PT, R2, R44, PT ;  /* 0x0000002c0200720c */ /* 0x000fe20003f24070 */
[----:B------:R-:W-:Y:S01]  /*a380*/  @!P0 IMAD.IADD R42, R42, 0x1, -R2 ;  /* 0x000000012a2a8824 */ /* 0x000fe200078e0a02 */
[----:B------:R-:W-:Y:S01]  /*a390*/  ISETP.GT.U32.AND P0, PT, R2, R45, PT ;  /* 0x0000002d0200720c */ /* 0x000fe20003f04070 */
[----:B------:R-:W-:-:S04]  /*a3a0*/  IMAD.HI.U32 R48, R6, R47, RZ ;  /* 0x0000002f06307227 */ /* 0x000fc800078e00ff */
[C---:B------:R-:W-:Y:S01]  /*a3b0*/  IMAD R46, R2.reuse, R49, R46 ;  /* 0x00000031022e7224 */ /* 0x040fe200078e022e */
[----:B------:R-:W-:Y:S01]  /*a3c0*/  IABS R49, R158 ;  /* 0x0000009e00317213 */ /* 0x000fe20000000000 */
[----:B------:R-:W-:Y:S02]  /*a3d0*/  IMAD.MOV R48, RZ, RZ, -R48 ;  /* 0x000000ffff307224 */ /* 0x000fe400078e0a30 */
[--C-:B------:R-:W-:Y:S01]  /*a3e0*/  @!P6 IMAD.IADD R43, R43, 0x1, -R2.reuse ;  /* 0x000000012b2be824 */ /* 0x100fe200078e0a02 */
[----:B------:R-:W-:Y:S01]  /*a3f0*/  ISETP.GT.U32.AND P6, PT, R2, R46, PT ;  /* 0x0000002e0200720c */ /* 0x000fe20003fc4070 */
[--C-:B------:R-:W-:Y:S02]  /*a400*/  @!P1 IMAD.IADD R44, R44, 0x1, -R2.reuse ;  /* 0x000000012c2c9824 */ /* 0x100fe400078e0a02 */
[C---:B------:R-:W-:Y:S01]  /*a410*/  IMAD R47, R2.reuse, R48, R47 ;  /* 0x00000030022f7224 */ /* 0x040fe200078e022f */
[----:B------:R-:W-:Y:S01]  /*a420*/  IABS R48, R156 ;  /* 0x0000009c00307213 */ /* 0x000fe20000000000 */
[----:B------:R-:W-:Y:S01]  /*a430*/  @!P0 IMAD.IADD R45, R45, 0x1, -R2 ;  /* 0x000000012d2d8824 */ /* 0x000fe200078e0a02 */
[----:B------:R-:W-:Y:S01]  /*a440*/  ISETP.GT.U32.AND P1, PT, R2, R44, PT ;  /* 0x0000002c0200720c */ /* 0x000fe20003f24070 */
[----:B------:R-:W-:-:S03]  /*a450*/  IMAD.HI.U32 R53, R6, R49, RZ ;  /* 0x0000003106357227 */ /* 0x000fc600078e00ff */
[----:B------:R-:W-:Y:S01]  /*a460*/  ISETP.GT.U32.AND P0, PT, R2, R45, PT ;  /* 0x0000002d0200720c */ /* 0x000fe20003f04070 */
[----:B------:R-:W-:-:S04]  /*a470*/  IMAD.HI.U32 R54, R6, R48, RZ ;  /* 0x0000003006367227 */ /* 0x000fc800078e00ff */
[----:B------:R-:W-:Y:S02]  /*a480*/  IMAD.MOV R54, RZ, RZ, -R54 ;  /* 0x000000ffff367224 */ /* 0x000fe400078e0a36 */
[----:B------:R-:W-:Y:S02]  /*a490*/  @!P6 IMAD.IADD R46, R46, 0x1, -R2 ;  /* 0x000000012e2ee824 */ /* 0x000fe400078e0a02 */
[----:B------:R-:W-:Y:S02]  /*a4a0*/  IMAD R48, R2, R54, R48 ;  /* 0x0000003602307224 */ /* 0x000fe400078e0230 */
[--C-:B------:R-:W-:Y:S01]  /*a4b0*/  @!P1 IMAD.IADD R44, R44, 0x1, -R2.reuse ;  /* 0x000000012c2c9824 */ /* 0x100fe200078e0a02 */
[C---:B------:R-:W-:Y:S01]  /*a4c0*/  ISETP.GT.U32.AND P6, PT, R2.reuse, R46, PT ;  /* 0x0000002e0200720c */ /* 0x040fe20003fc4070 */
[----:B------:R-:W-:Y:S01]  /*a4d0*/  @!P0 IMAD.IADD R45, R45, 0x1, -R2 ;  /* 0x000000012d2d8824 */ /* 0x000fe200078e0a02 */
[C---:B------:R-:W-:Y:S01]  /*a4e0*/  ISETP.GT.U32.AND P1, PT, R2.reuse, R47, PT ;  /* 0x0000002f0200720c */ /* 0x040fe20003f24070 */
[----:B------:R-:W-:Y:S01]  /*a4f0*/  IMAD.MOV R53, RZ, RZ, -R53 ;  /* 0x000000ffff357224 */ /* 0x000fe200078e0a35 */
[----:B------:R-:W-:Y:S01]  /*a500*/  ISETP.GT.U32.AND P0, PT, R2, R48, PT ;  /* 0x000000300200720c */ /* 0x000fe20003f04070 */
[----:B------:R-:W-:-:S04]  /*a510*/  IMAD.HI.U32 R52, R6, R50, RZ ;  /* 0x0000003206347227 */ /* 0x000fc800078e00ff */
[----:B------:R-:W-:Y:S01]  /*a520*/  IMAD R49, R2, R53, R49 ;  /* 0x0000003502317224 */ /* 0x000fe200078e0231 */
[----:B------:R-:W-:Y:S01]  /*a530*/  IABS R53, R166 ;  /* 0x000000a600357213 */ /* 0x000fe20000000000 */
[----:B------:R-:W-:Y:S02]  /*a540*/  IMAD.MOV R52, RZ, RZ, -R52 ;  /* 0x000000ffff347224 */ /* 0x000fe400078e0a34 */
[--C-:B------:R-:W-:Y:S01]  /*a550*/  @!P6 IMAD.IADD R46, R46, 0x1, -R2.reuse ;  /* 0x000000012e2ee824 */ /* 0x100fe200078e0a02 */
[----:B------:R-:W-:Y:S01]  /*a560*/  ISETP.GT.U32.AND P6, PT, R2, R49, PT ;  /* 0x000000310200720c */ /* 0x000fe20003fc4070 */
[--C-:B------:R-:W-:Y:S02]  /*a570*/  @!P1 IMAD.IADD R47, R47, 0x1, -R2.reuse ;  /* 0x000000012f2f9824 */ /* 0x100fe400078e0a02 */
[----:B------:R-:W-:Y:S02]  /*a580*/  @!P0 IMAD.IADD R48, R48, 0x1, -R2 ;  /* 0x0000000130308824 */ /* 0x000fe400078e0a02 */
[----:B------:R-:W-:Y:S01]  /*a590*/  IMAD.HI.U32 R54, R6, R51, RZ ;  /* 0x0000003306367227 */ /* 0x000fe200078e00ff */
[----:B------:R-:W-:-:S02]  /*a5a0*/  ISETP.GT.U32.AND P1, PT, R2, R47, PT ;  /* 0x0000002f0200720c */ /* 0x000fc40003f24070 */
[C---:B------:R-:W-:Y:S01]  /*a5b0*/  ISETP.GT.U32.AND P0, PT, R2.reuse, R48, PT ;  /* 0x000000300200720c */ /* 0x040fe20003f04070 */
[C---:B------:R-:W-:Y:S01]  /*a5c0*/  IMAD R50, R2.reuse, R52, R50 ;  /* 0x0000003402327224 */ /* 0x040fe200078e0232 */
[----:B------:R-:W-:Y:S01]  /*a5d0*/  IABS R52, R164 ;  /* 0x000000a400347213 */ /* 0x000fe20000000000 */
[----:B------:R-:W-:Y:S02]  /*a5e0*/  IMAD.MOV R54, RZ, RZ, -R54 ;  /* 0x000000ffff367224 */ /* 0x000fe400078e0a36 */
[----:B------:R-:W-:Y:S02]  /*a5f0*/  @!P6 IMAD.IADD R49, R49, 0x1, -R2 ;  /* 0x000000013131e824 */ /* 0x000fe400078e0a02 */
[----:B------:R-:W-:Y:S02]  /*a600*/  IMAD R51, R2, R54, R51 ;  /* 0x0000003602337224 */ /* 0x000fe400078e0233 */
[----:B------:R-:W-:Y:S01]  /*a610*/  IMAD.HI.U32 R55, R6, R52, RZ ;  /* 0x0000003406377227 */ /* 0x000fe200078e00ff */
[----:B------:R-:W-:-:S03]  /*a620*/  ISETP.GT.U32.AND P6, PT, R2, R49, PT ;  /* 0x000000310200720c */ /* 0x000fc60003fc4070 */
[--C-:B------:R-:W-:Y:S01]  /*a630*/  @!P1 IMAD.IADD R47, R47, 0x1, -R2.reuse ;  /* 0x000000012f2f9824 */ /* 0x100fe200078e0a02 */
[----:B------:R-:W-:Y:S01]  /*a640*/  ISETP.GT.U32.AND P1, PT, R2, R50, PT ;  /* 0x000000320200720c */ /* 0x000fe20003f24070 */
[----:B------:R-:W-:Y:S01]  /*a650*/  @!P0 IMAD.IADD R48, R48, 0x1, -R2 ;  /* 0x0000000130308824 */ /* 0x000fe200078e0a02 */
[----:B------:R-:W-:Y:S01]  /*a660*/  ISETP.GT.U32.AND P0, PT, R2, R51, PT ;  /* 0x000000330200720c */ /* 0x000fe20003f04070 */
[----:B------:R-:W-:Y:S02]  /*a670*/  IMAD.MOV R55, RZ, RZ, -R55 ;  /* 0x000000ffff377224 */ /* 0x000fe400078e0a37 */
        /* <DEDUP_REMOVED lines=16> */
[----:B------:R-:W-:Y:S01]  /*a780*/  IMAD R54, R2, R59, R54 ;  /* 0x0000003b02367224 */ /* 0x000fe200078e0236 */
[----:B------:R-:W-:Y:S01]  /*a790*/  IABS R59, R178 ;  /* 0x000000b2003b7213 */ /* 0x000fe20000000000 */
        /* <DEDUP_REMOVED lines=11> */
[C---:B------:R-:W-:Y:S01]  /*a850*/  ISETP.GT.U32.AND P6, PT, R2.reuse, R55, PT ;  /* 0x000000370200720c */ /* 0x040fe20003fc4070 */
[----:B------:R-:W-:Y:S02]  /*a860*/  @!P1 IMAD.IADD R53, R53, 0x1, -R2 ;  /* 0x0000000135359824 */ /* 0x000fe400078e0a02 */
[----:B------:R-:W-:Y:S01]  /*a870*/  IMAD R56, R2, R57, R56 ;  /* 0x0000003902387224 */ /* 0x000fe200078e0238 */
[----:B------:R-:W-:Y:S01]  /*a880*/  IABS R57, R174 ;  /* 0x000000ae00397213 */ /* 0x000fe20000000000 */
[----:B------:R-:W-:Y:S01]  /*a890*/  @!P0 IMAD.IADD R54, R54, 0x1, -R2 ;  /* 0x0000000136368824 */ /* 0x000fe200078e0a02 */
[----:B------:R-:W-:Y:S01]  /*a8a0*/  ISETP.GT.U32.AND P1, PT, R2, R53, PT ;  /* 0x000000350200720c */ /* 0x000fe20003f24070 */
[----:B------:R-:W-:-:S03]  /*a8b0*/  IMAD.HI.U32 R61, R6, R58, RZ ;  /* 0x0000003a063d7227 */ /* 0x000fc600078e00ff */
[----:B------:R-:W-:Y:S01]  /*a8c0*/  ISETP.GT.U32.AND P0, PT, R2, R54, PT ;  /* 0x000000360200720c */ /* 0x000fe20003f04070 */
[----:B------:R-:W-:-:S04]  /*a8d0*/  IMAD.HI.U32 R62, R6, R57, RZ ;  /* 0x00000039063e7227 */ /* 0x000fc800078e00ff */
[----:B------:R-:W-:Y:S02]  /*a8e0*/  IMAD.MOV R62, RZ, RZ, -R62 ;  /* 0x000000ffff3e7224 */ /* 0x000fe400078e0a3e */
[--C-:B------:R-:W-:Y:S02]  /*a8f0*/  @!P6 IMAD.IADD R55, R55, 0x1, -R2.reuse ;  /* 0x000000013737e824 */ /* 0x100fe400078e0a02 */
[C---:B------:R-:W-:Y:S02]  /*a900*/  IMAD R57, R2.reuse, R62, R57 ;  /* 0x0000003e02397224 */ /* 0x040fe400078e0239 */
[--C-:B------:R-:W-:Y:S01]  /*a910*/  @!P1 IMAD.IADD R53, R53, 0x1, -R2.reuse ;  /* 0x0000000135359824 */ /* 0x100fe200078e0a02 */
[----:B------:R-:W-:Y:S01]  /*a920*/  ISETP.GT.U32.AND P6, PT, R2, R55, PT ;  /* 0x000000370200720c */ /* 0x000fe20003fc4070 */
[----:B------:R-:W-:Y:S01]  /*a930*/  @!P0 IMAD.IADD R54, R54, 0x1, -R2 ;  /* 0x0000000136368824 */ /* 0x000fe200078e0a02 */
[C---:B------:R-:W-:Y:S01]  /*a940*/  ISETP.GT.U32.AND P1, PT, R2.reuse, R56, PT ;  /* 0x000000380200720c */ /* 0x040fe20003f24070 */
[----:B------:R-:W-:Y:S01]  /*a950*/  IMAD.MOV R61, RZ, RZ, -R61 ;  /* 0x000000ffff3d7224 */ /* 0x000fe200078e0a3d */
        /* <DEDUP_REMOVED lines=36> */
[----:B------:R-:W-:Y:S02]  /*aba0*/  IMAD.MOV R67, RZ, RZ, -R67 ;  /* 0x000000ffff437224 */ /* 0x000fe400078e0a43 */
[C---:B------:R-:W-:Y:S01]  /*abb0*/  IMAD R63, R2.reuse, R66, R63 ;  /* 0x00000042023f7224 */ /* 0x040fe200078e023f */
[----:B------:R-:W-:Y:S01]  /*abc0*/  IABS R66, R192 ;  /* 0x000000c000427213 */ /* 0x000fe20000000000 */
[----:B------:R-:W-:Y:S02]  /*abd0*/  IMAD R62, R2, R67, R62 ;  /* 0x00000043023e7224 */ /* 0x000fe400078e023e */
[----:B------:R-:W-:Y:S02]  /*abe0*/  @!P6 IMAD.IADD R61, R61, 0x1, -R2 ;  /* 0x000000013d3de824 */ /* 0x000fe400078e0a02 */
[----:B------:R-:W-:-:S03]  /*abf0*/  IMAD.HI.U32 R65, R6, R64, RZ ;  /* 0x0000004006417227 */ /* 0x000fc600078e00ff */
[C---:B------:R-:W-:Y:S01]  /*ac00*/  ISETP.GT.U32.AND P6, PT, R2.reuse, R61, PT ;  /* 0x0000003d0200720c */ /* 0x040fe20003fc4070 */
[--C-:B------:R-:W-:Y:S01]  /*ac10*/  @!P1 IMAD.IADD R59, R59, 0x1, -R2.reuse ;  /* 0x000000013b3b9824 */ /* 0x100fe200078e0a02 */
[----:B------:R-:W-:Y:S01]  /*ac20*/  ISETP.GT.U32.AND P1, PT, R2, R62, PT ;  /* 0x0000003e0200720c */ /* 0x000fe20003f24070 */
        /* <DEDUP_REMOVED lines=9> */
[----:B------:R-:W-:Y:S01]  /*acc0*/  @!P0 IMAD.IADD R63, R63, 0x1, -R2 ;  /* 0x000000013f3f8824 */ /* 0x000fe200078e0a02 */
[----:B------:R-:W-:Y:S01]  /*acd0*/  ISETP.GE.AND P1, PT, R68, RZ, PT ;  /* 0x000000ff4400720c */ /* 0x000fe20003f26270 */
[----:B------:R-:W-:Y:S01]  /*ace0*/  IMAD.HI.U32 R70, R6, R65, RZ ;  /* 0x0000004106467227 */ /* 0x000fe200078e00ff */
[----:B------:R-:W-:Y:S02]  /*acf0*/  ISETP.GT.U32.AND P0, PT, R2, R62, PT ;  /* 0x0000003e0200720c */ /* 0x000fe40003f04070 */
[----:B------:R-:W-:Y:S01]  /*ad00*/  IABS R68, R196 ;  /* 0x000000c400447213 */ /* 0x000fe20000000000 */
[----:B------:R-:W-:-:S02]  /*ad10*/  IMAD.MOV R70, RZ, RZ, -R70 ;  /* 0x000000ffff467224 */ /* 0x000fc400078e0a46 */
[----:B------:R-:W-:Y:S02]  /*ad20*/  IMAD.MOV R67, RZ, RZ, -R67 ;  /* 0x000000ffff437224 */ /* 0x000fe400078e0a43 */
[----:B------:R-:W-:Y:S01]  /*ad30*/  IMAD R65, R2, R70, R65 ;  /* 0x0000004602417224 */ /* 0x000fe200078e0241 */
[----:B------:R-:W-:Y:S01]  /*ad40*/  IABS R70, R198 ;  /* 0x000000c600467213 */ /* 0x000fe20000000000 */
[----:B------:R-:W-:Y:S01]  /*ad50*/  @!P6 IMAD.IADD R64, R64, 0x1, -R2 ;  /* 0x000000014040e824 */ /* 0x000fe200078e0a02 */
[C---:B------:R-:W-:Y:S01]  /*ad60*/  ISETP.GT.U32.AND P6, PT, R2.reuse, R63, PT ;  /* 0x0000003f0200720c */ /* 0x040fe20003fc4070 */
[----:B------:R-:W-:Y:S01]  /*ad70*/  IMAD R66, R2, R67, R66 ;  /* 0x0000004302427224 */ /* 0x000fe200078e0242 */
[----:B------:R-:W-:Y:S01]  /*ad80*/  IABS R67, R194 ;  /* 0x000000c200437213 */ /* 0x000fe20000000000 */
[----:B------:R-:W-:Y:S01]  /*ad90*/  @!P0 IMAD.IADD R62, R62, 0x1, -R2 ;  /* 0x000000013e3e8824 */ /* 0x000fe200078e0a02 */
[C---:B------:R-:W-:Y:S01]  /*ada0*/  ISETP.GT.U32.AND P0, PT, R2.reuse, R65, PT ;  /* 0x000000410200720c */ /* 0x040fe20003f04070 */
[----:B------:R-:W-:Y:S01]  /*adb0*/  @!P5 IMAD.MOV R234, RZ, RZ, -R234 ;  /* 0x000000ffffead224 */ /* 0x000fe200078e0aea */
[----:B------:R-:W-:Y:S01]  /*adc0*/  ISETP.GT.U32.AND P5, PT, R2, R64, PT ;  /* 0x000000400200720c */ /* 0x000fe20003fa4070 */
[----:B------:R-:W-:-:S03]  /*add0*/  IMAD.HI.U32 R72, R6, R67, RZ ;  /* 0x0000004306487227 */ /* 0x000fc600078e00ff */
[----:B------:R1:W-:Y:S01]  /*ade0*/  STL [R1+0x6aa0], R234 ;  /* 0x006aa0ea01007387 */ /* 0x0003e20000100800 */
[----:B------:R-:W-:Y:S02]  /*adf0*/  IMAD.MOV R72, RZ, RZ, -R72 ;  /* 0x000000ffff487224 */ /* 0x000fe400078e0a48 */
[--C-:B------:R-:W-:Y:S01]  /*ae00*/  @!P6 IMAD.IADD R63, R63, 0x1, -R2.reuse ;  /* 0x000000013f3fe824 */ /* 0x100fe200078e0a02 */
[C---:B------:R-:W-:Y:S01]  /*ae10*/  ISETP.GT.U32.AND P6, PT, R2.reuse, R66, PT ;  /* 0x000000420200720c */ /* 0x040fe20003fc4070 */
[----:B------:R-:W-:Y:S01]  /*ae20*/  IMAD R67, R2, R72, R67 ;  /* 0x0000004802437224 */ /* 0x000fe200078e0243 */
[----:B------:R-:W-:Y:S01]  /*ae30*/  IABS R72, R204 ;  /* 0x000000cc00487213 */ /* 0x000fe20000000000 */
[----:B------:R-:W-:Y:S01]  /*ae40*/  @!P0 IMAD.IADD R65, R65, 0x1, -R2 ;  /* 0x0000000141418824 */ /* 0x000fe200078e0a02 */
[----:B------:R-:W-:Y:S01]  /*ae50*/  STL [R1+0x1b0], R84 ;  /* 0x0001b05401007387 */ /* 0x000fe20000100800 */
[----:B------:R-:W-:Y:S01]  /*ae60*/  IMAD.HI.U32 R71, R6, R68, RZ ;  /* 0x0000004406477227 */ /* 0x000fe200078e00ff */
[----:B-1----:R-:W-:-:S02]  /*ae70*/  LOP3.LUT R234, R3, 0x1da, RZ, 0xfc, !PT ;  /* 0x000001da03ea7812 */ /* 0x002fc400078efcff */
[----:B------:R-:W-:Y:S01]  /*ae80*/  ISETP.GT.U32.AND P0, PT, R2, R65, PT ;  /* 0x000000410200720c */ /* 0x000fe20003f04070 */
[----:B------:R-:W-:Y:S01]  /*ae90*/  IMAD.MOV R71, RZ, RZ, -R71 ;  /* 0x000000ffff477224 */ /* 0x000fe200078e0a47 */
[----:B------:R-:W-:Y:S01]  /*aea0*/  STL [R1+0x1bc], R83 ;  /* 0x0001bc5301007387 */ /* 0x000fe20000100800 */
[--C-:B------:R-:W-:Y:S01]  /*aeb0*/  @!P5 IMAD.IADD R64, R64, 0x1, -R2.reuse ;  /* 0x000000014040d824 */ /* 0x100fe200078e0a02 */
[----:B------:R-:W-:Y:S01]  /*aec0*/  ISETP.GE.AND P5, PT, R69, RZ, PT ;  /* 0x000000ff4500720c */ /* 0x000fe20003fa6270 */
[----:B------:R-:W-:Y:S01]  /*aed0*/  @!P6 IMAD.IADD R66, R66, 0x1, -R2 ;  /* 0x000000014242e824 */ /* 0x000fe200078e0a02 */
[----:B------:R1:W-:Y:S01]  /*aee0*/  STL [R1+0x1c0], R82 ;  /* 0x0001c05201007387 */ /* 0x0003e20000100800 */
[C---:B------:R-:W-:Y:S01]  /*aef0*/  IMAD R68, R2.reuse, R71, R68 ;  /* 0x0000004702447224 */ /* 0x040fe200078e0244 */
[----:B------:R-:W-:Y:S01]  /*af00*/  IABS R71, R202 ;  /* 0x000000ca00477213 */ /* 0x000fe20000000000 */
[----:B------:R-:W-:Y:S01]  /*af10*/  IMAD.MOV.U32 R69, RZ, RZ, R70 ;  /* 0x000000ffff457224 */ /* 0x000fe200078e0046 */
[----:B------:R-:W-:Y:S01]  /*af20*/  ISETP.GT.U32.AND P6, PT, R2, R66, PT ;  /* 0x000000420200720c */ /* 0x000fe20003fc4070 */
[----:B------:R-:W-:Y:S01]  /*af30*/  IMAD.HI.U32 R73, R6, R72, RZ ;  /* 0x0000004806497227 */ /* 0x000fe200078e00ff */
[----:B------:R-:W-:Y:S03]  /*af40*/  STL [R1+0xc0], R90 ;  /* 0x0000c05a01007387 */ /* 0x000fe60000100800 */
[----:B------:R-:W-:Y:S01]  /*af50*/  @!P0 IMAD.IADD R65, R65, 0x1, -R2 ;  /* 0x0000000141418824 */ /* 0x000fe200078e0a02 */
[----:B------:R-:W-:Y:S01]  /*af60*/  ISETP.GT.U32.AND P0, PT, R2, R67, PT ;  /* 0x000000430200720c */ /* 0x000fe20003f04070 */
[----:B------:R-:W-:Y:S01]  /*af70*/  IMAD.HI.U32 R70, R6, R69, RZ ;  /* 0x0000004506467227 */ /* 0x000fe200078e00ff */
[----:B-1----:R-:W-:Y:S01]  /*af80*/  IABS R82, R82 ;  /* 0x0000005200527213 */ /* 0x002fe20000000000 */
[----:B------:R-:W-:Y:S02]  /*af90*/  STL [R1+0xbc], R89 ;  /* 0x0000bc5901007387 */ /* 0x000fe40000100800 */
[----:B------:R-:W-:-:S02]  /*afa0*/  IMAD.MOV R70, RZ, RZ, -R70 ;  /* 0x000000ffff467224 */ /* 0x000fc400078e0a46 */
[--C-:B------:R-:W-:Y:S01]  /*afb0*/  @!P6 IMAD.IADD R66, R66, 0x1, -R2.reuse ;  /* 0x000000014242e824 */ /* 0x100fe200078e0a02 */
[C---:B------:R-:W-:Y:S01]  /*afc0*/  ISETP.GT.U32.AND P6, PT, R2.reuse, R68, PT ;  /* 0x000000440200720c */ /* 0x040fe20003fc4070 */
[----:B------:R-:W-:Y:S01]  /*afd0*/  IMAD R69, R2, R70, R69 ;  /* 0x0000004602457224 */ /* 0x000fe200078e0245 */
[----:B------:R-:W-:Y:S01]  /*afe0*/  IABS R70, R200 ;  /* 0x000000c800467213 */ /* 0x000fe20000000000 */
[C---:B------:R-:W-:Y:S01]  /*aff0*/  IMAD.HI.U32 R74, R6.reuse, R71, RZ ;  /* 0x00000047064a7227 */ /* 0x040fe200078e00ff */
[----:B------:R-:W-:Y:S03]  /*b000*/  STL [R1+0xb4], R88 ;  /* 0x0000b45801007387 */ /* 0x000fe60000100800 */
[----:B------:R-:W-:Y:S01]  /*b010*/  @!P0 IMAD.IADD R67, R67, 0x1, -R2 ;  /* 0x0000000143438824 */ /* 0x000fe200078e0a02 */
[----:B------:R1:W-:Y:S01]  /*b020*/  STL [R1+0x1c4], R87 ;  /* 0x0001c45701007387 */ /* 0x0003e20000100800 */
[----:B------:R-:W-:-:S03]  /*b030*/  IMAD.HI.U32 R75, R6, R70, RZ ;  /* 0x00000046064b7227 */ /* 0x000fc600078e00ff */
[----:B------:R-:W-:Y:S01]  /*b040*/  ISETP.GT.U32.AND P0, PT, R2, R67, PT ;  /* 0x000000430200720c */ /* 0x000fe20003f04070 */
[----:B------:R-:W-:Y:S01]  /*b050*/  @!P6 IMAD.IADD R68, R68, 0x1, -R2 ;  /* 0x000000014444e824 */ /* 0x000fe200078e0a02 */
[----:B------:R-:W-:Y:S01]  /*b060*/  STL [R1+0xac], R94 ;  /* 0x0000ac5e01007387 */ /* 0x000fe20000100800 */
[----:B------:R-:W-:Y:S02]  /*b070*/  IMAD.MOV R75, RZ, RZ, -R75 ;  /* 0x000000ffff4b7224 */ /* 0x000fe400078e0a4b */
[----:B------:R-:W-:Y:S01]  /*b080*/  IMAD.MOV R74, RZ, RZ, -R74 ;  /* 0x000000ffff4a7224 */ /* 0x000fe200078e0a4a */
[C---:B------:R-:W-:Y:S01]  /*b090*/  ISETP.GT.U32.AND P6, PT, R2.reuse, R68, PT ;  /* 0x000000440200720c */ /* 0x040fe20003fc4070 */
[C---:B------:R-:W-:Y:S01]  /*b0a0*/  IMAD R70, R2.reuse, R75, R70 ;  /* 0x0000004b02467224 */ /* 0x040fe200078e0246 */
[----:B------:R-:W-:Y:S01]  /*b0b0*/  IABS R75, R210 ;  /* 0x000000d2004b7213 */ /* 0x000fe20000000000 */
[C---:B------:R-:W-:Y:S01]  /*b0c0*/  IMAD R71, R2.reuse, R74, R71 ;  /* 0x0000004a02477224 */ /* 0x040fe200078e0247 */
[----:B------:R-:W-:Y:S01]  /*b0d0*/  IABS R74, R208 ;  /* 0x000000d0004a7213 */ /* 0x000fe20000000000 */
[----:B------:R-:W-:Y:S01]  /*b0e0*/  IMAD.MOV R73, RZ, RZ, -R73 ;  /* 0x000000ffff497224 */ /* 0x000fe200078e0a49 */
[----:B------:R2:W-:Y:S01]  /*b0f0*/  STL [R1+0xa4], R93 ;  /* 0x0000a45d01007387 */ /* 0x0005e20000100800 */
[----:B------:R-:W-:Y:S01]  /*b100*/  @!P0 IMAD.IADD R67, R67, 0x1, -R2 ;  /* 0x0000000143438824 */ /* 0x000fe200078e0a02 */
[C---:B------:R-:W-:Y:S01]  /*b110*/  ISETP.GT.U32.AND P0, PT, R2.reuse, R69, PT ;  /* 0x000000450200720c */ /* 0x040fe20003f04070 */
[----:B------:R-:W-:Y:S01]  /*b120*/  IMAD R72, R2, R73, R72 ;  /* 0x0000004902487224 */ /* 0x000fe200078e0248 */
[----:B------:R-:W-:Y:S01]  /*b130*/  IABS R73, R206 ;  /* 0x000000ce00497213 */ /* 0x000fe20000000000 */
[----:B------:R-:W-:Y:S01]  /*b140*/  IMAD.HI.U32 R77, R6, R74, RZ ;  /* 0x0000004a064d7227 */ /* 0x000fe200078e00ff */
[----:B------:R-:W-:Y:S03]  /*b150*/  STL [R1+0xa0], R92 ;  /* 0x0000a05c01007387 */ /* 0x000fe60000100800 */
[--C-:B------:R-:W-:Y:S01]  /*b160*/  @!P6 IMAD.IADD R68, R68, 0x1, -R2.reuse ;  /* 0x000000014444e824 */ /* 0x100fe200078e0a02 */
[----:B------:R-:W-:Y:S01]  /*b170*/  ISETP.GT.U32.AND P6, PT, R2, R70, PT ;  /* 0x000000460200720c */ /* 0x000fe20003fc4070 */
[----:B------:R-:W-:Y:S01]  /*b180*/  IMAD.HI.U32 R78, R6, R73, RZ ;  /* 0x00000049064e7227 */ /* 0x000fe200078e00ff */
[----:B------:R3:W-:Y:S03]  /*b190*/  STL [R1+0x9c], R91 ;  /* 0x00009c5b01007387 */ /* 0x0007e60000100800 */
[----:B------:R-:W-:Y:S01]  /*b1a0*/  @!P0 IMAD.IADD R69, R69, 0x1, -R2 ;  /* 0x0000000145458824 */ /* 0x000fe200078e0a02 */
[----:B------:R4:W-:Y:S01]  /*b1b0*/  STL [R1+0x8c], R231 ;  /* 0x00008ce701007387 */ /* 0x0009e20000100800 */
[----:B------:R-:W-:-:S02]  /*b1c0*/  IMAD.MOV R78, RZ, RZ, -R78 ;  /* 0x000000ffff4e7224 */ /* 0x000fc400078e0a4e */
[----:B------:R-:W-:Y:S01]  /*b1d0*/  IMAD.MOV R77, RZ, RZ, -R77 ;  /* 0x000000ffff4d7224 */ /* 0x000fe200078e0a4d */
[C---:B------:R-:W-:Y:S01]  /*b1e0*/  ISETP.GT.U32.AND P0, PT, R2.reuse, R69, PT ;  /* 0x000000450200720c */ /* 0x040fe20003f04070 */
[----:B------:R-:W-:Y:S01]  /*b1f0*/  IMAD R73, R2, R78, R73 ;  /* 0x0000004e02497224 */ /* 0x000fe200078e0249 */
[----:B------:R-:W-:Y:S01]  /*b200*/  IABS R78, R232 ;  /* 0x000000e8004e7213 */ /* 0x000fe20000000000 */
[----:B------:R-:W-:Y:S01]  /*b210*/  @!P6 IMAD.IADD R70, R70, 0x1, -R2 ;  /* 0x000000014646e824 */ /* 0x000fe200078e0a02 */
[----:B------:R-:W-:Y:S01]  /*b220*/  STL [R1+0x84], R216 ;  /* 0x000084d801007387 */ /* 0x000fe20000100800 */
[----:B------:R-:W-:Y:S01]  /*b230*/  IMAD R74, R2, R77, R74 ;  /* 0x0000004d024a7224 */ /* 0x000fe200078e024a */
[----:B------:R-:W-:Y:S01]  /*b240*/  IABS R77, R214 ;  /* 0x000000d6004d7213 */ /* 0x000fe20000000000 */
[----:B------:R-:W-:Y:S01]  /*b250*/  IMAD.HI.U32 R76, R6, R75, RZ ;  /* 0x0000004b064c7227 */ /* 0x000fe200078e00ff */
[----:B------:R-:W-:Y:S01]  /*b260*/  ISETP.GT.U32.AND P6, PT, R2, R70, PT ;  /* 0x000000460200720c */ /* 0x000fe20003fc4070 */
[----:B------:R-:W-:Y:S02]  /*b270*/  STL [R1+0x80], R96 ;  /* 0x0000806001007387 */ /* 0x000fe40000100800 */
[----:B------:R-:W-:-:S02]  /*b280*/  IMAD.MOV R76, RZ, RZ, -R76 ;  /* 0x000000ffff4c7224 */ /* 0x000fc400078e0a4c */
[----:B------:R-:W-:Y:S01]  /*b290*/  @!P0 IMAD.IADD R69, R69, 0x1, -R2 ;  /* 0x0000000145458824 */ /* 0x000fe200078e0a02 */
[C---:B------:R-:W-:Y:S01]  /*b2a0*/  ISETP.GT.U32.AND P0, PT, R2.reuse, R71, PT ;  /* 0x000000470200720c */ /* 0x040fe20003f04070 */
[----:B------:R-:W-:Y:S01]  /*b2b0*/  IMAD R75, R2, R76, R75 ;  /* 0x0000004c024b7224 */ /* 0x000fe200078e024b */
[----:B------:R1:W-:Y:S01]  /*b2c0*/  STL [R1+0x7c], R95 ;  /* 0x00007c5f01007387 */ /* 0x0003e20000100800 */
[----:B------:R-:W-:-:S04]  /*b2d0*/  IMAD.HI.U32 R76, R6, R80, RZ ;  /* 0x00000050064c7227 */ /* 0x000fc800078e00ff */
[----:B------:R-:W-:Y:S01]  /*b2e0*/  @!P6 IMAD.IADD R70, R70, 0x1, -R2 ;  /* 0x000000014646e824 */ /* 0x000fe200078e0a02 */
[----:B------:R-:W-:Y:S01]  /*b2f0*/  ISETP.GT.U32.AND P6, PT, R2, R72, PT ;  /* 0x000000480200720c */ /* 0x000fe20003fc4070 */
[----:B------:R-:W-:Y:S02]  /*b300*/  IMAD.MOV R76, RZ, RZ, -R76 ;  /* 0x000000ffff4c7224 */ /* 0x000fe400078e0a4c */
[----:B------:R-:W-:-:S04]  /*b310*/  IMAD.HI.U32 R79, R6, R77, RZ ;  /* 0x0000004d064f7227 */ /* 0x000fc800078e00ff */
[----:B------:R-:W-:Y:S02]  /*b320*/  @!P0 IMAD.IADD R71, R71, 0x1, -R2 ;  /* 0x0000000147478824 */ /* 0x000fe400078e0a02 */
[C---:B------:R-:W-:Y:S01]  /*b330*/  IMAD R76, R2.reuse, R76, R80 ;  /* 0x0000004c024c7224 */ /* 0x040fe200078e0250 */
[----:B------:R-:W-:Y:S01]  /*b340*/  IABS R80, R84 ;  /* 0x0000005400507213 */ /* 0x000fe20000000000 */
[----:B------:R-:W-:Y:S01]  /*b350*/  IMAD.MOV R79, RZ, RZ, -R79 ;  /* 0x000000ffff4f7224 */ /* 0x000fe200078e0a4f */
[----:B------:R-:W-:Y:S01]  /*b360*/  ISETP.GT.U32.AND P0, PT, R2, R71, PT ;  /* 0x000000470200720c */ /* 0x000fe20003f04070 */
[----:B------:R-:W-:Y:S02]  /*b370*/  @!P6 IMAD.IADD R72, R72, 0x1, -R2 ;  /* 0x000000014848e824 */ /* 0x000fe400078e0a02 */
[----:B------:R-:W-:Y:S01]  /*b380*/  IMAD R77, R2, R79, R77 ;  /* 0x0000004f024d7224 */ /* 0x000fe200078e024d */
[----:B------:R-:W-:Y:S01]  /*b390*/  IABS R79, R234 ;  /* 0x000000ea004f7213 */ /* 0x000fe20000000000 */
[----:B------:R-:W-:Y:S01]  /*b3a0*/  IMAD.HI.U32 R81, R6, R78, RZ ;  /* 0x0000004e06517227 */ /* 0x000fe200078e00ff */
[----:B------:R-:W-:-:S03]  /*b3b0*/  ISETP.GT.U32.AND P6, PT, R2, R72, PT ;  /* 0x000000480200720c */ /* 0x000fc60003fc4070 */
[----:B------:R-:W-:Y:S02]  /*b3c0*/  IMAD.MOV R81, RZ, RZ, -R81 ;  /* 0x000000ffff517224 */ /* 0x000fe400078e0a51 */
[----:B------:R-:W-:-:S04]  /*b3d0*/  IMAD.HI.U32 R84, R6, R80, RZ ;  /* 0x0000005006547227 */ /* 0x000fc800078e00ff */
[----:B------:R-:W-:Y:S01]  /*b3e0*/  @!P0 IMAD.IADD R71, R71, 0x1, -R2 ;  /* 0x0000000147478824 */ /* 0x000fe200078e0a02 */
[C---:B------:R-:W-:Y:S01]  /*b3f0*/  ISETP.GT.U32.AND P0, PT, R2.reuse, R73, PT ;  /* 0x000000490200720c */ /* 0x040fe20003f04070 */
[----:B------:R-:W-:Y:S01]  /*b400*/  IMAD R78, R2, R81, R78 ;  /* 0x00000051024e7224 */ /* 0x000fe200078e024e */
[----:B------:R-:W-:Y:S01]  /*b410*/  IABS R81, R83 ;  /* 0x0000005300517213 */ /* 0x000fe20000000000 */
[----:B------:R-:W-:Y:S01]  /*b420*/  @!P6 IMAD.IADD R72, R72, 0x1, -R2 ;  /* 0x000000014848e824 */ /* 0x000fe200078e0a02 */
[----:B------:R-:W-:Y:S01]  /*b430*/  ISETP.GT.U32.AND P6, PT, R2, R74, PT ;  /* 0x0000004a0200720c */ /* 0x000fe20003fc4070 */
[----:B------:R-:W-:-:S04]  /*b440*/  IMAD.HI.U32 R83, R6, R79, RZ ;  /* 0x0000004f06537227 */ /* 0x000fc800078e00ff */
[----:B------:R-:W-:Y:S02]  /*b450*/  IMAD.MOV R83, RZ, RZ, -R83 ;  /* 0x000000ffff537224 */ /* 0x000fe400078e0a53 */
[----:B------:R-:W-:-:S04]  /*b460*/  IMAD.HI.U32 R85, R6, R81, RZ ;  /* 0x0000005106557227 */ /* 0x000fc800078e00ff */
[--C-:B------:R-:W-:Y:S02]  /*b470*/  @!P0 IMAD.IADD R73, R73, 0x1, -R2.reuse ;  /* 0x0000000149498824 */ /* 0x100fe400078e0a02 */
[----:B------:R-:W-:Y:S02]  /*b480*/  @!P6 IMAD.IADD R74, R74, 0x1, -R2 ;  /* 0x000000014a4ae824 */ /* 0x000fe400078e0a02 */
[C---:B------:R-:W-:Y:S01]  /*b490*/  IMAD R79, R2.reuse, R83, R79 ;  /* 0x00000053024f7224 */ /* 0x040fe200078e024f */
[C---:B------:R-:W-:Y:S01]  /*b4a0*/  ISETP.GT.U32.AND P0, PT, R2.reuse, R73, PT ;  /* 0x000000490200720c */ /* 0x040fe20003f04070 */
[----:B------:R-:W-:Y:S01]  /*b4b0*/  IMAD.MOV R83, RZ, RZ, -R84 ;  /* 0x000000ffff537224 */ /* 0x000fe200078e0a54 */
[C---:B------:R-:W-:Y:S01]  /*b4c0*/  ISETP.GT.U32.AND P6, PT, R2.reuse, R74, PT ;  /* 0x0000004a0200720c */ /* 0x040fe20003fc4070 */
[----:B------:R-:W-:Y:S02]  /*b4d0*/  IMAD.MOV R84, RZ, RZ, -R85 ;  /* 0x000000ffff547224 */ /* 0x000fe400078e0a55 */
[C---:B------:R-:W-:Y:S01]  /*b4e0*/  IMAD R80, R2.reuse, R83, R80 ;  /* 0x0000005302507224 */ /* 0x040fe200078e0250 */
[----:B------:R-:W-:Y:S01]  /*b4f0*/  IABS R83, R90 ;  /* 0x0000005a00537213 */ /* 0x000fe20000000000 */
[----:B------:R-:W-:Y:S01]  /*b500*/  IMAD R81, R2, R84, R81 ;  /* 0x0000005402517224 */ /* 0x000fe200078e0251 */
[----:B------:R-:W-:Y:S01]  /*b510*/  IABS R84, R89 ;  /* 0x0000005900547213 */ /* 0x000fe20000000000 */
[----:B------:R-:W-:-:S04]  /*b520*/  IMAD.HI.U32 R86, R6, R82, RZ ;  /* 0x0000005206567227 */ /* 0x000fc800078e00ff */
[--C-:B------:R-:W-:Y:S01]  /*b530*/  @!P0 IMAD.IADD R73, R73, 0x1, -R2.reuse ;  /* 0x0000000149498824 */ /* 0x100fe200078e0a02 */
[----:B------:R-:W-:Y:S01]  /*b540*/  ISETP.GT.U32.AND P0, PT, R2, R75, PT ;  /* 0x0000004b0200720c */ /* 0x000fe20003f04070 */
[----:B------:R-:W-:Y:S01]  /*b550*/  @!P6 IMAD.IADD R74, R74, 0x1, -R2 ;  /* 0x000000014a4ae824 */ /* 0x000fe200078e0a02 */
[----:B------:R-:W-:Y:S01]  /*b560*/  ISETP.GT.U32.AND P6, PT, R2, R76, PT ;  /* 0x0000004c0200720c */ /* 0x000fe20003fc4070 */
[----:B------:R-:W-:Y:S01]  /*b570*/  IMAD.MOV R85, RZ, RZ, -R86 ;  /* 0x000000ffff557224 */ /* 0x000fe200078e0a56 */
[----:B------:R-:W-:Y:S01]  /*b580*/  IABS R86, R87 ;  /* 0x0000005700567213 */ /* 0x000fe20000000000 */
[----:B------:R-:W-:Y:S02]  /*b590*/  @!P4 IMAD.MOV R235, RZ, RZ, -R235 ;  /* 0x000000ffffebc224 */ /* 0x000fe400078e0aeb */
[----:B-1----:R-:W-:-:S04]  /*b5a0*/  IMAD.HI.U32 R87, R6, R83, RZ ;  /* 0x0000005306577227 */ /* 0x002fc800078e00ff */
[----:B------:R-:W-:Y:S02]  /*b5b0*/  IMAD.MOV R87, RZ, RZ, -R87 ;  /* 0x000000ffff577224 */ /* 0x000fe400078e0a57 */
[--C-:B------:R-:W-:Y:S02]  /*b5c0*/  @!P0 IMAD.IADD R75, R75, 0x1, -R2.reuse ;  /* 0x000000014b4b8824 */ /* 0x100fe400078e0a02 */
[----:B------:R-:W-:Y:S02]  /*b5d0*/  @!P6 IMAD.IADD R76, R76, 0x1, -R2 ;  /* 0x000000014c4ce824 */ /* 0x000fe400078e0a02 */
[C---:B------:R-:W-:Y:S01]  /*b5e0*/  IMAD R82, R2.reuse, R85, R82 ;  /* 0x0000005502527224 */ /* 0x040fe200078e0252 */
[----:B------:R-:W-:Y:S01]  /*b5f0*/  ISETP.GT.U32.AND P0, PT, R2, R75, PT ;  /* 0x0000004b0200720c */ /* 0x000fe20003f04070 */
[----:B------:R-:W-:Y:S01]  /*b600*/  IMAD.HI.U32 R89, R6, R84, RZ ;  /* 0x0000005406597227 */ /* 0x000fe200078e00ff */
[C---:B------:R-:W-:Y:S02]  /*b610*/  ISETP.GT.U32.AND P6, PT, R2.reuse, R76, PT ;  /* 0x0000004c0200720c */ /* 0x040fe40003fc4070 */
[----:B------:R-:W-:Y:S01]  /*b620*/  IABS R85, R88 ;  /* 0x0000005800557213 */ /* 0x000fe20000000000 */
[----:B------:R-:W-:-:S02]  /*b630*/  IMAD R83, R2, R87, R83 ;  /* 0x0000005702537224 */ /* 0x000fc400078e0253 */
[----:B------:R-:W-:Y:S02]  /*b640*/  IMAD.MOV R87, RZ, RZ, -R89 ;  /* 0x000000ffff577224 */ /* 0x000fe400078e0a59 */
[----:B------:R-:W-:-:S04]  /*b650*/  IMAD.HI.U32 R88, R6, R85, RZ ;  /* 0x0000005506587227 */ /* 0x000fc800078e00ff */
[--C-:B------:R-:W-:Y:S01]  /*b660*/  @!P0 IMAD.IADD R75, R75, 0x1, -R2.reuse ;  /* 0x000000014b4b8824 */ /* 0x100fe200078e0a02 */
[----:B------:R-:W-:Y:S01]  /*b670*/  ISETP.GT.U32.AND P0, PT, R2, R77, PT ;  /* 0x0000004d0200720c */ /* 0x000fe20003f04070 */
[----:B------:R-:W-:Y:S01]  /*b680*/  @!P6 IMAD.IADD R76, R76, 0x1, -R2 ;  /* 0x000000014c4ce824 */ /* 0x000fe200078e0a02 */
[C---:B------:R-:W-:Y:S01]  /*b690*/  ISETP.GT.U32.AND P6, PT, R2.reuse, R78, PT ;  /* 0x0000004e0200720c */ /* 0x040fe20003fc4070 */
[----:B------:R-:W-:Y:S01]  /*b6a0*/  IMAD R84, R2, R87, R84 ;  /* 0x0000005702547224 */ /* 0x000fe200078e0254 */
[----:B------:R-:W-:Y:S01]  /*b6b0*/  IABS R87, R94 ;  /* 0x0000005e00577213 */ /* 0x000fe20000000000 */
[----:B------:R-:W-:Y:S02]  /*b6c0*/  IMAD.MOV R88, RZ, RZ, -R88 ;  /* 0x000000ffff587224 */ /* 0x000fe400078e0a58 */
[----:B------:R-:W-:-:S04]  /*b6d0*/  IMAD.HI.U32 R90, R6, R86, RZ ;  /* 0x00000056065a7227 */ /* 0x000fc800078e00ff */
[----:B------:R-:W-:Y:S01]  /*b6e0*/  IMAD R85, R2, R88, R85 ;  /* 0x0000005802557224 */ /* 0x000fe200078e0255 */
[----:B------:R-:W-:Y:S01]  /*b6f0*/  IABS R88, R93 ;  /* 0x0000005d00587213 */ /* 0x000fe20000000000 */
[--C-:B------:R-:W-:Y:S02]  /*b700*/  @!P0 IMAD.IADD R77, R77, 0x1, -R2.reuse ;  /* 0x000000014d4d8824 */ /* 0x100fe400078e0a02 */
[----:B------:R-:W-:Y:S02]  /*b710*/  @!P6 IMAD.IADD R78, R78, 0x1, -R2 ;  /* 0x000000014e4ee824 */ /* 0x000fe400078e0a02 */
[----:B------:R-:W-:Y:S01]  /*b720*/  IMAD.MOV R89, RZ, RZ, -R90 ;  /* 0x000000ffff597224 */ /* 0x000fe200078e0a5a */
[----:B------:R-:W-:Y:S01]  /*b730*/  ISETP.GT.U32.AND P0, PT, R2, R77, PT ;  /* 0x0000004d0200720c */ /* 0x000fe20003f04070 */
[----:B--2---:R-:W-:Y:S01]  /*b740*/  IMAD.HI.U32 R93, R6, R88, RZ ;  /* 0x00000058065d7227 */ /* 0x004fe200078e00ff */
[----:B------:R-:W-:Y:S02]  /*b750*/  ISETP.GT.U32.AND P6, PT, R2, R78, PT ;  /* 0x0000004e0200720c */ /* 0x000fe40003fc4070 */
[----:B------:R-:W-:Y:S01]  /*b760*/  IABS R90, R91 ;  /* 0x0000005b005a7213 */ /* 0x000fe20000000000 */
[----:B---3--:R-:W-:-:S04]  /*b770*/  IMAD.HI.U32 R91, R6, R87, RZ ;  /* 0x00000057065b7227 */ /* 0x008fc800078e00ff */
[----:B------:R-:W-:Y:S02]  /*b780*/  IMAD.MOV R91, RZ, RZ, -R91 ;  /* 0x000000ffff5b7224 */ /* 0x000fe400078e0a5b */
[C---:B------:R-:W-:Y:S01]  /*b790*/  IMAD R86, R2.reuse, R89, R86 ;  /* 0x0000005902567224 */ /* 0x040fe200078e0256 */
[----:B------:R-:W-:Y:S01]  /*b7a0*/  IABS R89, R92 ;  /* 0x0000005c00597213 */ /* 0x000fe20000000000 */
[--C-:B------:R-:W-:Y:S01]  /*b7b0*/  @!P0 IMAD.IADD R77, R77, 0x1, -R2.reuse ;  /* 0x000000014d4d8824 */ /* 0x100fe200078e0a02 */
[----:B------:R-:W-:Y:S01]  /*b7c0*/  ISETP.GT.U32.AND P0, PT, R2, R79, PT ;  /* 0x0000004f0200720c */ /* 0x000fe20003f04070 */
[----:B------:R-:W-:Y:S01]  /*b7d0*/  @!P6 IMAD.IADD R78, R78, 0x1, -R2 ;  /* 0x000000014e4ee824 */ /* 0x000fe200078e0a02 */
[C---:B------:R-:W-:Y:S01]  /*b7e0*/  ISETP.GT.U32.AND P6, PT, R2.reuse, R80, PT ;  /* 0x000000500200720c */ /* 0x040fe20003fc4070 */
[----:B------:R-:W-:Y:S02]  /*b7f0*/  IMAD R87, R2, R91, R87 ;  /* 0x0000005b02577224 */ /* 0x000fe400078e0257 */
[----:B------:R-:W-:-:S02]  /*b800*/  IMAD.MOV R91, RZ, RZ, -R93 ;  /* 0x000000ffff5b7224 */ /* 0x000fc400078e0a5d */
[----:B------:R-:W-:Y:S02]  /*b810*/  @!P2 IMAD.MOV R236, RZ, RZ, -R236 ;  /* 0x000000ffffeca224 */ /* 0x000fe400078e0aec */
[----:B------:R-:W-:-:S04]  /*b820*/  IMAD.HI.U32 R92, R6, R89, RZ ;  /* 0x00000059065c7227 */ /* 0x000fc800078e00ff */
[--C-:B------:R-:W-:Y:S01]  /*b830*/  @!P0 IMAD.IADD R79, R79, 0x1, -R2.reuse ;  /* 0x000000014f4f8824 */ /* 0x100fe200078e0a02 */
[----:B------:R-:W-:Y:S01]  /*b840*/  ISETP.GT.U32.AND P0, PT, R2, R81, PT ;  /* 0x000000510200720c */ /* 0x000fe20003f04070 */
[----:B------:R-:W-:Y:S02]  /*b850*/  @!P6 IMAD.IADD R80, R80, 0x1, -R2 ;  /* 0x000000015050e824 */ /* 0x000fe400078e0a02 */
[----:B------:R-:W-:Y:S01]  /*b860*/  IMAD.HI.U32 R94, R6, R90, RZ ;  /* 0x0000005a065e7227 */ /* 0x000fe200078e00ff */
[C---:B------:R-:W-:Y:S02]  /*b870*/  ISETP.GT.U32.AND P6, PT, R2.reuse, R79, PT ;  /* 0x0000004f0200720c */ /* 0x040fe40003fc4070 */
[C---:B------:R-:W-:Y:S01]  /*b880*/  ISETP.GT.U32.AND P4, PT, R2.reuse, R80, PT ;  /* 0x000000500200720c */ /* 0x040fe20003f84070 */
[----:B------:R-:W-:Y:S01]  /*b890*/  IMAD R88, R2, R91, R88 ;  /* 0x0000005b02587224 */ /* 0x000fe200078e0258 */
[----:B------:R-:W-:Y:S01]  /*b8a0*/  IABS R91, R231 ;  /* 0x000000e7005b7213 */ /* 0x000fe20000000000 */
[----:B------:R-:W-:Y:S01]  /*b8b0*/  IMAD.MOV R92, RZ, RZ, -R92 ;  /* 0x000000ffff5c7224 */ /* 0x000fe200078e0a5c */
[----:B----4-:R-:W-:Y:S01]  /*b8c0*/  LOP3.LUT R231, R3, 0x1fa, RZ, 0xfc, !PT ;  /* 0x000001fa03e77812 */ /* 0x010fe200078efcff */
[----:B------:R-:W-:Y:S01]  /*b8d0*/  IMAD.MOV R93, RZ, RZ, -R94 ;  /* 0x000000ffff5d7224 */ /* 0x000fe200078e0a5e */
[----:B------:R-:W-:Y:S01]  /*b8e0*/  IABS R94, R95 ;  /* 0x0000005f005e7213 */ /* 0x000fe20000000000 */
[----:B------:R-:W-:-:S02]  /*b8f0*/  @!P0 IMAD.IADD R81, R81, 0x1, -R2 ;  /* 0x0000000151518824 */ /* 0x000fc400078e0a02 */
[C---:B------:R-:W-:Y:S01]  /*b900*/  IMAD R89, R2.reuse, R92, R89 ;  /* 0x0000005c02597224 */ /* 0x040fe200078e0259 */
[----:B------:R-:W-:Y:S01]  /*b910*/  IABS R92, R216 ;  /* 0x000000d8005c7213 */ /* 0x000fe20000000000 */
[--C-:B------:R-:W-:Y:S01]  /*b920*/  @!P6 IMAD.IADD R79, R79, 0x1, -R2.reuse ;  /* 0x000000014f4fe824 */ /* 0x100fe200078e0a02 */
[----:B------:R-:W-:Y:S01]  /*b930*/  ISETP.GT.U32.AND P0, PT, R2, R81, PT ;  /* 0x000000510200720c */ /* 0x000fe20003f04070 */
[----:B------:R-:W-:Y:S01]  /*b940*/  @!P4 IMAD.IADD R80, R80, 0x1, -R2 ;  /* 0x000000015050c824 */ /* 0x000fe200078e0a02 */
[C---:B------:R-:W-:Y:S01]  /*b950*/  ISETP.GT.U32.AND P6, PT, R2.reuse, R82, PT ;  /* 0x000000520200720c */ /* 0x040fe20003fc4070 */
[C---:B------:R-:W-:Y:S01]  /*b960*/  IMAD R90, R2.reuse, R93, R90 ;  /* 0x0000005d025a7224 */ /* 0x040fe200078e025a */
[----:B------:R-:W-:Y:S01]  /*b970*/  ISETP.GT.U32.AND P4, PT, R2, R83, PT ;  /* 0x000000530200720c */ /* 0x000fe20003f84070 */
[----:B------:R-:W-:Y:S01]  /*b980*/  IMAD.HI.U32 R95, R6, R91, RZ ;  /* 0x0000005b065f7227 */ /* 0x000fe200078e00ff */
[----:B------:R-:W-:Y:S01]  /*b990*/  IABS R93, R96 ;  /* 0x00000060005d7213 */ /* 0x000fe20000000000 */
[----:B------:R1:W-:Y:S02]  /*b9a0*/  STL [R1+0x70], R231 ;  /* 0x000070e701007387 */ /* 0x0003e40000100800 */
[----:B------:R-:W-:-:S02]  /*b9b0*/  IMAD.MOV R95, RZ, RZ, -R95 ;  /* 0x000000ffff5f7224 */ /* 0x000fc400078e0a5f */
[----:B------:R-:W-:-:S04]  /*b9c0*/  IMAD.HI.U32 R96, R6, R93, RZ ;  /* 0x0000005d06607227 */ /* 0x000fc800078e00ff */
[--C-:B------:R-:W-:Y:S01]  /*b9d0*/  @!P0 IMAD.IADD R81, R81, 0x1, -R2.reuse ;  /* 0x0000000151518824 */ /* 0x100fe200078e0a02 */
[----:B------:R-:W-:Y:S01]  /*b9e0*/  ISETP.GT.U32.AND P0, PT, R2, R84, PT ;  /* 0x000000540200720c */ /* 0x000fe20003f04070 */
[--C-:B------:R-:W-:Y:S01]  /*b9f0*/  @!P6 IMAD.IADD R82, R82, 0x1, -R2.reuse ;  /* 0x000000015252e824 */ /* 0x100fe200078e0a02 */
[C---:B------:R-:W-:Y:S01]  /*ba00*/  ISETP.GT.U32.AND P6, PT, R2.reuse, R85, PT ;  /* 0x000000550200720c */ /* 0x040fe20003fc4070 */
[----:B------:R-:W-:Y:S02]  /*ba10*/  @!P4 IMAD.IADD R83, R83, 0x1, -R2 ;  /* 0x000000015353c824 */ /* 0x000fe400078e0a02 */
[C---:B------:R-:W-:Y:S01]  /*ba20*/  IMAD R91, R2.reuse, R95, R91 ;  /* 0x0000005f025b7224 */ /* 0x040fe200078e025b */
[----:B------:R-:W-:Y:S01]  /*ba30*/  ISETP.GT.U32.AND P4, PT, R2, R82, PT ;  /* 0x000000520200720c */ /* 0x000fe20003f84070 */
[----:B------:R-:W-:-:S04]  /*ba40*/  IMAD.HI.U32 R95, R6, R94, RZ ;  /* 0x0000005e065f7227 */ /* 0x000fc800078e00ff */
[----:B------:R-:W-:Y:S02]  /*ba50*/  IMAD.MOV R95, RZ, RZ, -R95 ;  /* 0x000000ffff5f7224 */ /* 0x000fe400078e0a5f */
[--C-:B------:R-:W-:Y:S01]  /*ba60*/  @!P0 IMAD.IADD R84, R84, 0x1, -R2.reuse ;  /* 0x0000000154548824 */ /* 0x100fe200078e0a02 */
[C---:B------:R-:W-:Y:S01]  /*ba70*/  ISETP.GT.U32.AND P0, PT, R2.reuse, R83, PT ;  /* 0x000000530200720c */ /* 0x040fe20003f04070 */
[----:B------:R-:W-:Y:S02]  /*ba80*/  @!P6 IMAD.IADD R85, R85, 0x1, -R2 ;  /* 0x000000015555e824 */ /* 0x000fe400078e0a02 */
[----:B------:R-:W-:Y:S01]  /*ba90*/  IMAD.MOV R96, RZ, RZ, -R96 ;  /* 0x000000ffff607224 */ /* 0x000fe200078e0a60 */
[----:B------:R-:W-:Y:S01]  /*baa0*/  ISETP.GT.U32.AND P2, PT, R2, R84, PT ;  /* 0x000000540200720c */ /* 0x000fe20003f44070 */
[----:B------:R-:W-:Y:S01]  /*bab0*/  @!P4 IMAD.IADD R82, R82, 0x1, -R2 ;  /* 0x000000015252c824 */ /* 0x000fe200078e0a02 */
[C---:B------:R-:W-:Y:S01]  /*bac0*/  ISETP.GT.U32.AND P6, PT, R2.reuse, R85, PT ;  /* 0x000000550200720c */ /* 0x040fe20003fc4070 */
[C---:B------:R-:W-:Y:S01]  /*bad0*/  IMAD R94, R2.reuse, R95, R94 ;  /* 0x0000005f025e7224 */ /* 0x040fe200078e025e */
[C---:B------:R-:W-:Y:S01]  /*bae0*/  ISETP.GT.U32.AND P4, PT, R2.reuse, R86, PT ;  /* 0x000000560200720c */ /* 0x040fe20003f84070 */
[C---:B------:R-:W-:Y:S01]  /*baf0*/  IMAD R93, R2.reuse, R96, R93 ;  /* 0x00000060025d7224 */ /* 0x040fe200078e025d */
[----:B------:R-:W-:Y:S01]  /*bb00*/  IABS R95, R231 ;  /* 0x000000e7005f7213 */ /* 0x000fe20000000000 */
[----:B------:R-:W-:Y:S01]  /*bb10*/  @!P3 IMAD.MOV R237, RZ, RZ, -R237 ;  /* 0x000000ffffedb224 */ /* 0x000fe200078e0aed */
[----:B------:R-:W-:Y:S01]  /*bb20*/  IABS R96, R252 ;  /* 0x000000fc00607213 */ /* 0x000fe20000000000 */
[----:B------:R-:W-:Y:S01]  /*bb30*/  @!P0 IMAD.IADD R83, R83, 0x1, -R2 ;  /* 0x0000000153538824 */ /* 0x000fe200078e0a02 */
[----:B------:R-:W-:Y:S01]  /*bb40*/  ISETP.GT.U32.AND P0, PT, R2, R87, PT ;  /* 0x000000570200720c */ /* 0x000fe20003f04070 */
[----:B------:R-:W-:-:S04]  /*bb50*/  IMAD.HI.U32 R216, R6, R92, RZ ;  /* 0x0000005c06d87227 */ /* 0x000fc800078e00ff */
[--C-:B------:R-:W-:Y:S01]  /*bb60*/  @!P2 IMAD.IADD R84, R84, 0x1, -R2.reuse ;  /* 0x000000015454a824 */ /* 0x100fe200078e0a02 */
[C---:B------:R-:W-:Y:S01]  /*bb70*/  ISETP.GT.U32.AND P2, PT, R2.reuse, R88, PT ;  /* 0x000000580200720c */ /* 0x040fe20003f44070 */
[--C-:B------:R-:W-:Y:S01]  /*bb80*/  @!P6 IMAD.IADD R85, R85, 0x1, -R2.reuse ;  /* 0x000000015555e824 */ /* 0x100fe200078e0a02 */
[----:B------:R-:W-:Y:S01]  /*bb90*/  ISETP.GT.U32.AND P6, PT, R2, R89, PT ;  /* 0x000000590200720c */ /* 0x000fe20003fc4070 */
[----:B------:R-:W-:Y:S01]  /*bba0*/  @!P4 IMAD.IADD R86, R86, 0x1, -R2 ;  /* 0x000000015656c824 */ /* 0x000fe200078e0a02 */
[----:B------:R-:W-:Y:S01]  /*bbb0*/  ISETP.GT.U32.AND P4, PT, R2, R90, PT ;  /* 0x0000005a0200720c */ /* 0x000fe20003f84070 */
[----:B------:R-:W-:-:S04]  /*bbc0*/  IMAD.HI.U32 R3, R6, R95, RZ ;  /* 0x0000005f06037227 */ /* 0x000fc800078e00ff */
[----:B------:R-:W-:Y:S01]  /*bbd0*/  @!P0 IMAD.IADD R87, R87, 0x1, -R2 ;  /* 0x0000000157578824 */ /* 0x000fe200078e0a02 */
[----:B------:R-:W-:Y:S01]  /*bbe0*/  ISETP.GT.U32.AND P0, PT, R2, R86, PT ;  /* 0x000000560200720c */ /* 0x000fe20003f04070 */
[----:B------:R-:W-:-:S04]  /*bbf0*/  IMAD.HI.U32 R6, R6, R96, RZ ;  /* 0x0000006006067227 */ /* 0x000fc800078e00ff */
[--C-:B------:R-:W-:Y:S01]  /*bc00*/  @!P2 IMAD.IADD R88, R88, 0x1, -R2.reuse ;  /* 0x000000015858a824 */ /* 0x100fe200078e0a02 */
[----:B------:R-:W-:Y:S01]  /*bc10*/  ISETP.GT.U32.AND P2, PT, R2, R87, PT ;  /* 0x000000570200720c */ /* 0x000fe20003f44070 */
[--C-:B------:R-:W-:Y:S02]  /*bc20*/  @!P6 IMAD.IADD R89, R89, 0x1, -R2.reuse ;  /* 0x000000015959e824 */ /* 0x100fe400078e0a02 */
[----:B------:R-:W-:Y:S01]  /*bc30*/  @!P4 IMAD.IADD R90, R90, 0x1, -R2 ;  /* 0x000000015a5ac824 */ /* 0x000fe200078e0a02 */
[C---:B------:R-:W-:Y:S01]  /*bc40*/  ISETP.GT.U32.AND P6, PT, R2.reuse, R88, PT ;  /* 0x000000580200720c */ /* 0x040fe20003fc4070 */
[----:B------:R-:W-:Y:S01]  /*bc50*/  IMAD.MOV R216, RZ, RZ, -R216 ;  /* 0x000000ffffd87224 */ /* 0x000fe200078e0ad8 */
[----:B------:R-:W-:Y:S01]  /*bc60*/  ISETP.GT.U32.AND P4, PT, R2, R89, PT ;  /* 0x000000590200720c */ /* 0x000fe20003f84070 */
[----:B------:R-:W-:Y:S01]  /*bc70*/  @!P0 IMAD.IADD R86, R86, 0x1, -R2 ;  /* 0x0000000156568824 */ /* 0x000fe200078e0a02 */
[C---:B------:R-:W-:Y:S01]  /*bc80*/  ISETP.GT.U32.AND P3, PT, R2.reuse, R90, PT ;  /* 0x0000005a0200720c */ /* 0x040fe20003f64070 */
[----:B------:R-:W-:Y:S01]  /*bc90*/  IMAD.MOV R3, RZ, RZ, -R3 ;  /* 0x000000ffff037224 */ /* 0x000fe200078e0a03 */
[----:B------:R-:W-:Y:S01]  /*bca0*/  ISETP.GT.U32.AND P0, PT, R2, R91, PT ;  /* 0x0000005b0200720c */ /* 0x000fe20003f04070 */
[----:B------:R-:W-:-:S02]  /*bcb0*/  IMAD.MOV R6, RZ, RZ, -R6 ;  /* 0x000000ffff067224 */ /* 0x000fc400078e0a06 */
[C---:B------:R-:W-:Y:S02]  /*bcc0*/  IMAD R92, R2.reuse, R216, R92 ;  /* 0x000000d8025c7224 */ /* 0x040fe400078e025c */
[C---:B------:R-:W-:Y:S02]  /*bcd0*/  IMAD R95, R2.reuse, R3, R95 ;  /* 0x00000003025f7224 */ /* 0x040fe400078e025f */
[C---:B------:R-:W-:Y:S02]  /*bce0*/  IMAD R96, R2.reuse, R6, R96 ;  /* 0x0000000602607224 */ /* 0x040fe400078e0260 */
[--C-:B------:R-:W-:Y:S01]  /*bcf0*/  @!P2 IMAD.IADD R87, R87, 0x1, -R2.reuse ;  /* 0x000000015757a824 */ /* 0x100fe200078e0a02 */
[----:B------:R-:W-:Y:S01]  /*bd00*/  ISETP.GT.U32.AND P2, PT, R2, R92, PT ;  /* 0x0000005c0200720c */ /* 0x000fe20003f44070 */
[--C-:B------:R-:W-:Y:S01]  /*bd10*/  @!P6 IMAD.IADD R88, R88, 0x1, -R2.reuse ;  /* 0x000000015858e824 */ /* 0x100fe200078e0a02 */
[C---:B------:R-:W-:Y:S01]  /*bd20*/  ISETP.GT.U32.AND P6, PT, R2.reuse, R93, PT ;  /* 0x0000005d0200720c */ /* 0x040fe20003fc4070 */
[--C-:B------:R-:W-:Y:S01]  /*bd30*/  @!P4 IMAD.IADD R89, R89, 0x1, -R2.reuse ;  /* 0x000000015959c824 */ /* 0x100fe200078e0a02 */
[----:B------:R-:W-:Y:S01]  /*bd40*/  ISETP.GT.U32.AND P4, PT, R2, R94, PT ;  /* 0x0000005e0200720c */ /* 0x000fe20003f84070 */
[--C-:B------:R-:W-:Y:S01]  /*bd50*/  @!P3 IMAD.IADD R90, R90, 0x1, -R2.reuse ;  /* 0x000000015a5ab824 */ /* 0x100fe200078e0a02 */
[C---:B------:R-:W-:Y:S01]  /*bd60*/  ISETP.GT.U32.AND P3, PT, R2.reuse, R95, PT ;  /* 0x0000005f0200720c */ /* 0x040fe20003f64070 */
[----:B------:R-:W-:Y:S01]  /*bd70*/  @!P0 IMAD.IADD R91, R91, 0x1, -R2 ;  /* 0x000000015b5b8824 */ /* 0x000fe200078e0a02 */
[----:B------:R-:W-:Y:S01]  /*bd80*/  ISETP.GT.U32.AND P0, PT, R2, R96, PT ;  /* 0x000000600200720c */ /* 0x000fe20003f04070 */
[----:B------:R-:W-:-:S02]  /*bd90*/  @!P1 IMAD.MOV R238, RZ, RZ, -R238 ;  /* 0x000000ffffee9224 */ /* 0x000fc400078e0aee */
[----:B------:R-:W-:Y:S02]  /*bda0*/  @!P5 IMAD.MOV R239, RZ, RZ, -R239 ;  /* 0x000000ffffefd224 */ /* 0x000fe400078e0aef */
[--C-:B------:R-:W-:Y:S01]  /*bdb0*/  @!P2 IMAD.IADD R92, R92, 0x1, -R2.reuse ;  /* 0x000000015c5ca824 */ /* 0x100fe200078e0a02 */
[----:B------:R-:W-:Y:S01]  /*bdc0*/  ISETP.GE.AND P2, PT, R224, RZ, PT ;  /* 0x000000ffe000720c */ /* 0x000fe20003f46270 */
[--C-:B------:R-:W-:Y:S01]  /*bdd0*/  @!P6 IMAD.IADD R93, R93, 0x1, -R2.reuse ;  /* 0x000000015d5de824 */ /* 0x100fe200078e0a02 */
[----:B------:R-:W-:Y:S01]  /*bde0*/  ISETP.GT.U32.AND P6, PT, R2, R91, PT ;  /* 0x0000005b0200720c */ /* 0x000fe20003fc4070 */
[--C-:B------:R-:W-:Y:S01]  /*bdf0*/  @!P4 IMAD.IADD R94, R94, 0x1, -R2.reuse ;  /* 0x000000015e5ec824 */ /* 0x100fe200078e0a02 */
[C---:B------:R-:W-:Y:S01]  /*be00*/  ISETP.GT.U32.AND P1, PT, R2.reuse, R92, PT ;  /* 0x0000005c0200720c */ /* 0x040fe20003f24070 */
[--C-:B------:R-:W-:Y:S01]  /*be10*/  @!P3 IMAD.IADD R95, R95, 0x1, -R2.reuse ;  /* 0x000000015f5fb824 */ /* 0x100fe200078e0a02 */
[----:B------:R-:W-:Y:S01]  /*be20*/  ISETP.GT.U32.AND P4, PT, R2, R93, PT ;  /* 0x0000005d0200720c */ /* 0x000fe20003f84070 */
[----:B------:R-:W-:Y:S01]  /*be30*/  @!P0 IMAD.IADD R96, R96, 0x1, -R2 ;  /* 0x0000000160608824 */ /* 0x000fe200078e0a02 */
[----:B------:R-:W-:-:S02]  /*be40*/  ISETP.GT.U32.AND P3, PT, R2, R94, PT ;  /* 0x0000005e0200720c */ /* 0x000fc40003f64070 */
[C---:B------:R-:W-:Y:S02]  /*be50*/  ISETP.GT.U32.AND P5, PT, R2.reuse, R95, PT ;  /* 0x0000005f0200720c */ /* 0x040fe40003fa4070 */
[----:B------:R-:W-:-:S03]  /*be60*/  ISETP.GT.U32.AND P0, PT, R2, R96, PT ;  /* 0x000000600200720c */ /* 0x000fc60003f04070 */
[--C-:B------:R-:W-:Y:S01]  /*be70*/  @!P6 IMAD.IADD R91, R91, 0x1, -R2.reuse ;  /* 0x000000015b5be824 */ /* 0x100fe200078e0a02 */
[----:B------:R-:W-:Y:S01]  /*be80*/  ISETP.GE.AND P6, PT, R230, RZ, PT ;  /* 0x000000ffe600720c */ /* 0x000fe20003fc6270 */
        /* <DEDUP_REMOVED lines=8> */
[----:B------:R-:W-:-:S02]  /*bf10*/  @!P0 IMAD.IADD R96, R96, 0x1, -R2 ;  /* 0x0000000160608824 */ /* 0x000fc400078e0a02 */
[----:B------:R-:W2:Y:S01]  /*bf20*/  LDC.64 R2, c[0x0][0x3a8] ;  /* 0x0000ea00ff027b82 */ /* 0x000ea20000000a00 */
[----:B------:R-:W-:Y:S02]  /*bf30*/  IMAD R6, R217, UR55, RZ ;  /* 0x00000037d9067c24 */ /* 0x000fe4000f8e02ff */
[----:B------:R-:W-:Y:S02]  /*bf40*/  @!P2 IMAD.MOV R240, RZ, RZ, -R240 ;  /* 0x000000fffff0a224 */ /* 0x000fe400078e0af0 */
[----:B------:R-:W-:Y:S01]  /*bf50*/  IMAD R216, R218, UR55, RZ ;  /* 0x00000037dad87c24 */ /* 0x000fe2000f8e02ff */
[----:B------:R-:W-:Y:S01]  /*bf60*/  LEA R230, P2, R6, UR4, 0x2 ;  /* 0x0000000406e67c11 */ /* 0x000fe2000f8410ff */
[----:B------:R-:W-:Y:S02]  /*bf70*/  IMAD R217, R219, UR55, RZ ;  /* 0x00000037dbd97c24 */ /* 0x000fe4000f8e02ff */
[----:B------:R-:W-:Y:S01]  /*bf80*/  IMAD R218, R220, UR55, RZ ;  /* 0x00000037dcda7c24 */ /* 0x000fe2000f8e02ff */
[----:B------:R-:W-:-:S02]  /*bf90*/  LEA R228, P0, R216, UR4, 0x2 ;  /* 0x00000004d8e47c11 */ /* 0x000fc4000f8010ff */
[----:B-1----:R-:W-:Y:S02]  /*bfa0*/  LEA.HI.X.SX32 R231, R6, UR5, 0x2, P2 ;  /* 0x0000000506e77c11 */ /* 0x002fe400090f16ff */
[----:B------:R-:W-:Y:S02]  /*bfb0*/  LEA R226, P2, R217, UR4, 0x2 ;  /* 0x00000004d9e27c11 */ /* 0x000fe4000f8410ff */
[----:B------:R-:W-:Y:S02]  /*bfc0*/  LEA.HI.X.SX32 R229, R216, UR5, 0x2, P0 ;  /* 0x00000005d8e57c11 */ /* 0x000fe400080f16ff */
[----:B------:R-:W-:Y:S01]  /*bfd0*/  LEA R224, P0, R218, UR4, 0x2 ;  /* 0x00000004dae07c11 */ /* 0x000fe2000f8010ff */
[----:B--2---:R1:W-:Y:S01]  /*bfe0*/  STL [R1+0x6a4c], R2 ;  /* 0x006a4c0201007387 */ /* 0x0043e20000100800 */
[----:B------:R-:W-:Y:S01]  /*bff0*/  IMAD R219, R221, UR55, RZ ;  /* 0x00000037dddb7c24 */ /* 0x000fe2000f8e02ff */
[----:B------:R-:W-:Y:S01]  /*c000*/  LEA.HI.X.SX32 R227, R217, UR5, 0x2, P2 ;  /* 0x00000005d9e37c11 */ /* 0x000fe200090f16ff */
[----:B------:R-:W-:Y:S01]  /*c010*/  IMAD R217, R225, UR55, RZ ;  /* 0x00000037e1d97c24 */ /* 0x000fe2000f8e02ff */
[----:B-1----:R-:W2:Y:S01]  /*c020*/  LDL.LU R2, [R1+0x4] ;  /* 0x0000040001027983 */ /* 0x002ea20000300800 */
[----:B------:R-:W-:-:S03]  /*c030*/  IMAD R221, R222, UR55, RZ ;  /* 0x00000037dedd7c24 */ /* 0x000fc6000f8e02ff */
[----:B------:R-:W-:Y:S04]  /*c040*/  STL [R1+0x6a54], R230 ;  /* 0x006a54e601007387 */ /* 0x000fe80000100800 */
[----:B------:R1:W-:Y:S01]  /*c050*/  STL [R1+0x6a50], R231 ;  /* 0x006a50e701007387 */ /* 0x0003e20000100800 */
[----:B------:R-:W-:Y:S02]  /*c060*/  LEA.HI.X.SX32 R225, R218, UR5, 0x2, P0 ;  /* 0x00000005dae17c11 */ /* 0x000fe400080f16ff */
[----:B------:R-:W-:Y:S01]  /*c070*/  LEA R222, P2, R219, UR4, 0x2 ;  /* 0x00000004dbde7c11 */ /* 0x000fe2000f8410ff */
[----:B-1----:R-:W3:Y:S01]  /*c080*/  LDL.LU R231, [R1] ;  /* 0x0000000001e77983 */ /* 0x002ee20000300800 */
[----:B------:R-:W-:-:S03]  /*c090*/  IMAD R6, R223, UR55, RZ ;  /* 0x00000037df067c24 */ /* 0x000fc6000f8e02ff */
[----:B------:R1:W-:Y:S01]  /*c0a0*/  STL [R1+0x6a5c], R228 ;  /* 0x006a5ce401007387 */ /* 0x0003e20000100800 */
[----:B------:R-:W4:Y:S01]  /*c0b0*/  S2R R230, SR_TID.X ;  /* 0x0000000000e67919 */ /* 0x000f220000002100 */
[----:B------:R-:W-:Y:S01]  /*c0c0*/  LEA.HI.X.SX32 R223, R219, UR5, 0x2, P2 ;  /* 0x00000005dbdf7c11 */ /* 0x000fe200090f16ff */
[----:B------:R-:W-:Y:S01]  /*c0d0*/  @!P1 IMAD.MOV R243, RZ, RZ, -R243 ;  /* 0x000000fffff39224 */ /* 0x000fe200078e0af3 */
[----:B------:R-:W-:Y:S01]  /*c0e0*/  LEA R220, P0, R221, UR4, 0x2 ;  /* 0x00000004dddc7c11 */ /* 0x000fe2000f8010ff */
[----:B------:R-:W-:Y:S01]  /*c0f0*/  @!P6 IMAD.MOV R241, RZ, RZ, -R241 ;  /* 0x000000fffff1e224 */ /* 0x000fe200078e0af1 */
[----:B------:R-:W2:Y:S01]  /*c100*/  LDCU UR55, c[0x0][0x3b0] ;  /* 0x00007600ff3777ac */ /* 0x000ea20008000800 */
[----:B-1----:R-:W2:Y:S04]  /*c110*/  LDL.LU R228, [R1+0x8] ;  /* 0x0000080001e47983 */ /* 0x002ea80000300800 */
[----:B------:R1:W-:Y:S04]  /*c120*/  STL [R1+0x6a58], R229 ;  /* 0x006a58e501007387 */ /* 0x0003e80000100800 */
[----:B-1----:R-:W2:Y:S04]  /*c130*/  LDL.LU R229, [R1+0xc] ;  /* 0x00000c0001e57983 */ /* 0x002ea80000300800 */
[----:B------:R1:W-:Y:S04]  /*c140*/  STL [R1+0x6a70], R226 ;  /* 0x006a70e201007387 */ /* 0x0003e80000100800 */
[----:B-1----:R-:W2:Y:S04]  /*c150*/  LDL.LU R226, [R1+0x10] ;  /* 0x0000100001e27983 */ /* 0x002ea80000300800 */
[----:B------:R1:W-:Y:S04]  /*c160*/  STL [R1+0x6a60], R227 ;  /* 0x006a60e301007387 */ /* 0x0003e80000100800 */
[----:B-1----:R-:W2:Y:S04]  /*c170*/  LDL.LU R227, [R1+0x14] ;  /* 0x0000140001e37983 */ /* 0x002ea80000300800 */
[----:B------:R1:W-:Y:S04]  /*c180*/  STL.64 [R1+0x6a68], R224 ;  /* 0x006a68e001007387 */ /* 0x0003e80000100a00 */
[----:B-1----:R-:W2:Y:S04]  /*c190*/  LDL.LU R224, [R1+0x1c] ;  /* 0x00001c0001e07983 */ /* 0x002ea80000300800 */
[----:B------:R-:W2:Y:S04]  /*c1a0*/  LDL.LU R225, [R1+0x18] ;  /* 0x0000180001e17983 */ /* 0x000ea80000300800 */
[----:B------:R1:W-:Y:S04]  /*c1b0*/  STL [R1+0x6a78], R222 ;  /* 0x006a78de01007387 */ /* 0x0003e80000100800 */
[----:B-1----:R-:W2:Y:S01]  /*c1c0*/  LDL R222, [R1+0x69f4] ;  /* 0x0069f40001de7983 */ /* 0x002ea20000100800 */
[----:B------:R-:W-:-:S02]  /*c1d0*/  LEA R218, P2, R6, UR4, 0x2 ;  /* 0x0000000406da7c11 */ /* 0x000fc4000f8410ff */
[----:B------:R-:W-:Y:S01]  /*c1e0*/  LEA.HI.X.SX32 R221, R221, UR5, 0x2, P0 ;  /* 0x00000005dddd7c11 */ /* 0x000fe200080f16ff */
[----:B------:R-:W-:Y:S01]  /*c1f0*/  STL [R1+0x6a74], R223 ;  /* 0x006a74df01007387 */ /* 0x000fe20000100800 */
[----:B------:R-:W-:Y:S02]  /*c200*/  LEA.HI.X.SX32 R219, R6, UR5, 0x2, P2 ;  /* 0x0000000506db7c11 */ /* 0x000fe400090f16ff */
[----:B------:R-:W-:Y:S01]  /*c210*/  LEA R216, P2, R217, UR4, 0x2 ;  /* 0x00000004d9d87c11 */ /* 0x000fe2000f8410ff */
[----:B------:R-:W-:Y:S01]  /*c220*/  STL.64 [R1+0x6a80], R220 ;  /* 0x006a80dc01007387 */ /* 0x000fe20000100a00 */
[----:B------:R-:W-:Y:S01]  /*c230*/  ISETP.GE.AND P1, PT, R251, RZ, PT ;  /* 0x000000fffb00720c */ /* 0x000fe20003f26270 */
[----:B------:R-:W-:Y:S01]  /*c240*/  @!P4 IMAD.MOV R4, RZ, RZ, -R4 ;  /* 0x000000ffff04c224 */ /* 0x000fe200078e0a04 */
[----:B------:R-:W-:Y:S01]  /*c250*/  LEA.HI.X.SX32 R217, R217, UR5, 0x2, P2 ;  /* 0x00000005d9d97c11 */ /* 0x000fe200090f16ff */
[----:B------:R-:W-:Y:S01]  /*c260*/  STL [R1+0x6a8c], R218 ;  /* 0x006a8cda01007387 */ /* 0x000fe20000100800 */
[----:B----4-:R-:W-:Y:S01]  /*c270*/  LOP3.LUT R230, R230, 0x1f, RZ, 0xc0, !PT ;  /* 0x0000001fe6e67812 */ /* 0x010fe200078ec0ff */
[----:B------:R-:W-:Y:S01]  /*c280*/  @!P3 IMAD.MOV R5, RZ, RZ, -R5 ;  /* 0x000000ffff05b224 */ /* 0x000fe200078e0a05 */
[----:B------:R-:W-:Y:S01]  /*c290*/  ISETP.GE.AND P0, PT, R242, RZ, PT ;  /* 0x000000fff200720c */ /* 0x000fe20003f06270 */
[----:B------:R-:W-:Y:S01]  /*c2a0*/  STL [R1+0x6a88], R219 ;  /* 0x006a88db01007387 */ /* 0x000fe20000100800 */
[----:B------:R-:W-:Y:S01]  /*c2b0*/  ISETP.GE.AND P4, PT, R111, RZ, PT ;  /* 0x000000ff6f00720c */ /* 0x000fe20003f86270 */
[----:B------:R-:W-:Y:S01]  /*c2c0*/  IMAD R3, R230, R3, RZ ;  /* 0x00000003e6037224 */ /* 0x000fe200078e02ff */
[----:B------:R-:W1:Y:S01]  /*c2d0*/  LDCU UR4, c[0x0][0x3b0] ;  /* 0x00007600ff0477ac */ /* 0x000e620008000800 */
[----:B------:R4:W-:Y:S03]  /*c2e0*/  STL [R1+0x6a94], R216 ;  /* 0x006a94d801007387 */ /* 0x0009e60000100800 */
[----:B------:R-:W-:Y:S01]  /*c2f0*/  LEA R6, P6, R3, UR6, 0x2 ;  /* 0x0000000603067c11 */ /* 0x000fe2000f8c10ff */
[----:B------:R1:W-:Y:S01]  /*c300*/  STL [R1+0x6a90], R217 ;  /* 0x006a90d901007387 */ /* 0x0003e20000100800 */
[----:B------:R-:W-:Y:S01]  /*c310*/  @!P5 IMAD.MOV R7, RZ, RZ, -R7 ;  /* 0x000000ffff07d224 */ /* 0x000fe200078e0a07 */
[----:B------:R-:W1:Y:S02]  /*c320*/  LDCU UR5, c[0x0][0x3b0] ;  /* 0x00007600ff0577ac */ /* 0x000e640008000800 */
[----:B------:R-:W3:Y:S01]  /*c330*/  LDL.LU R251, [R1+0x6bb8] ;  /* 0x006bb80001fb7983 */ /* 0x000ee20000300800 */
[----:B--2---:R-:W-:-:S02]  /*c340*/  ISETP.NE.AND P2, PT, R222, RZ, PT ;  /* 0x000000ffde00720c */ /* 0x004fc40003f45270 */
[----:B------:R-:W-:Y:S02]  /*c350*/  LOP3.LUT R242, RZ, R222, RZ, 0x33, !PT ;  /* 0x000000defff27212 */ /* 0x000fe400078e33ff */
[----:B------:R-:W-:Y:S01]  /*c360*/  ISETP.GE.AND P3, PT, R109, RZ, PT ;  /* 0x000000ff6d00720c */ /* 0x000fe20003f66270 */
[----:B------:R-:W-:Y:S01]  /*c370*/  @!P0 IMAD.MOV R8, RZ, RZ, -R8 ;  /* 0x000000ffff088224 */ /* 0x000fe200078e0a08 */
[----:B----4-:R-:W-:Y:S01]  /*c380*/  SEL R216, R242, R0, !P2 ;  /* 0x00000000f2d87207 */ /* 0x010fe20005000000 */
[----:B------:R-:W-:Y:S01]  /*c390*/  @!P1 IMAD.MOV R9, RZ, RZ, -R9 ;  /* 0x000000ffff099224 */ /* 0x000fe200078e0a09 */
[----:B------:R-:W-:Y:S01]  /*c3a0*/  LEA.HI.X.SX32 R0, R3, UR7, 0x2, P6 ;  /* 0x0000000703007c11 */ /* 0x000fe2000b0f16ff */
[----:B------:R-:W-:Y:S01]  /*c3b0*/  @!P4 IMAD.MOV R10, RZ, RZ, -R10 ;  /* 0x000000ffff0ac224 */ /* 0x000fe200078e0a0a */
[----:B------:R-:W2:Y:S01]  /*c3c0*/  LDCU UR6, c[0x0][0x3b0] ;  /* 0x00007600ff0677ac */ /* 0x000ea20008000800 */
[----:B------:R-:W-:Y:S01]  /*c3d0*/  IMAD R3, R216, UR56, RZ ;  /* 0x00000038d8037c24 */ /* 0x000fe2000f8e02ff */
[----:B------:R-:W-:-:S02]  /*c3e0*/  SEL R218, R242, R226, !P2 ;  /* 0x000000e2f2da7207 */ /* 0x000fc40005000000 */
[C---:B------:R-:W-:Y:S01]  /*c3f0*/  SEL R221, R242.reuse, R224, !P2 ;  /* 0x000000e0f2dd7207 */ /* 0x040fe20005000000 */
[----:B------:R-:W4:Y:S01]  /*c400*/  LDCU UR56, c[0x0][0x3b0] ;  /* 0x00007600ff3877ac */ /* 0x000f220008000800 */
[----:B------:R3:W-:Y:S01]  /*c410*/  STL [R1+0x20c], R3 ;  /* 0x00020c0301007387 */ /* 0x0007e20000100800 */
[C---:B------:R-:W-:Y:S02]  /*c420*/  SEL R220, R242.reuse, R225, !P2 ;  /* 0x000000e1f2dc7207 */ /* 0x040fe40005000000 */
[C---:B------:R-:W-:Y:S01]  /*c430*/  SEL R219, R242.reuse, R227, !P2 ;  /* 0x000000e3f2db7207 */ /* 0x040fe20005000000 */
[----:B------:R-:W2:Y:S01]  /*c440*/  LDL.LU R226, [R1+0x24] ;  /* 0x0000240001e27983 */ /* 0x000ea20000300800 */
[C---:B-1----:R-:W-:Y:S01]  /*c450*/  SEL R217, R242.reuse, R229, !P2 ;  /* 0x000000e5f2d97207 */ /* 0x042fe20005000000 */
[----:B------:R-:W-:Y:S01]  /*c460*/  IMAD R221, R221, UR57, RZ ;  /* 0x00000039dddd7c24 */ /* 0x000fe2000f8e02ff */
[----:B------:R-:W-:Y:S01]  /*c470*/  SEL R216, R242, R228, !P2 ;  /* 0x000000e4f2d87207 */ /* 0x000fe20005000000 */
[----:B------:R-:W-:Y:S01]  /*c480*/  IMAD R220, R220, UR57, RZ ;  /* 0x00000039dcdc7c24 */ /* 0x000fe2000f8e02ff */
[C---:B------:R-:W-:Y:S01]  /*c490*/  SEL R2, R242.reuse, R2, !P2 ;  /* 0x00000002f2027207 */ /* 0x040fe20005000000 */
[----:B------:R-:W-:Y:S01]  /*c4a0*/  IMAD R219, R219, UR57, RZ ;  /* 0x00000039dbdb7c24 */ /* 0x000fe2000f8e02ff */
[C---:B---3--:R-:W-:Y:S01]  /*c4b0*/  SEL R3, R242.reuse, R231, !P2 ;  /* 0x000000e7f2037207 */ /* 0x048fe20005000000 */
[----:B------:R-:W3:Y:S01]  /*c4c0*/  LDL.LU R229, [R1+0x20] ;  /* 0x0000200001e57983 */ /* 0x000ee20000300800 */
[----:B------:R-:W-:Y:S01]  /*c4d0*/  IMAD R217, R217, UR57, RZ ;  /* 0x00000039d9d97c24 */ /* 0x000fe2000f8e02ff */
[----:B------:R-:W-:Y:S01]  /*c4e0*/  SEL R251, R242, R251, !P2 ;  /* 0x000000fbf2fb7207 */ /* 0x000fe20005000000 */
[----:B------:R-:W-:Y:S01]  /*c4f0*/  IMAD R216, R216, UR57, RZ ;  /* 0x00000039d8d87c24 */ /* 0x000fe2000f8e02ff */
[----:B------:R-:W-:Y:S01]  /*c500*/  STL [R1+0x1c], R221 ;  /* 0x00001cdd01007387 */ /* 0x000fe20000100800 */
[----:B------:R-:W-:Y:S01]  /*c510*/  IMAD R2, R2, UR57, RZ ;  /* 0x0000003902027c24 */ /* 0x000fe2000f8e02ff */
[----:B------:R-:W-:-:S02]  /*c520*/  SEL R250, R242, R250, !P2 ;  /* 0x000000faf2fa7207 */ /* 0x000fc40005000000 */
[C---:B------:R-:W-:Y:S01]  /*c530*/  SEL R249, R242.reuse, R249, !P2 ;  /* 0x000000f9f2f97207 */ /* 0x040fe20005000000 */
[----:B------:R-:W-:Y:S01]  /*c540*/  STL [R1+0x68], R220 ;  /* 0x000068dc01007387 */ /* 0x000fe20000100800 */
[----:B------:R-:W-:Y:S01]  /*c550*/  IMAD R3, R3, UR57, RZ ;  /* 0x0000003903037c24 */ /* 0x000fe2000f8e02ff */
[C---:B------:R-:W-:Y:S02]  /*c560*/  SEL R248, R242.reuse, R248, !P2 ;  /* 0x000000f8f2f87207 */ /* 0x040fe40005000000 */
[C---:B------:R-:W-:Y:S01]  /*c570*/  SEL R247, R242.reuse, R247, !P2 ;  /* 0x000000f7f2f77207 */ /* 0x040fe20005000000 */
[----:B------:R-:W4:Y:S01]  /*c580*/  LDL.LU R228, [R1+0x2c] ;  /* 0x00002c0001e47983 */ /* 0x000f220000300800 */
[C---:B------:R-:W-:Y:S02]  /*c590*/  SEL R246, R242.reuse, R246, !P2 ;  /* 0x000000f6f2f67207 */ /* 0x040fe40005000000 */
[----:B------:R-:W-:Y:S01]  /*c5a0*/  SEL R245, R242, R245, !P2 ;  /* 0x000000f5f2f57207 */ /* 0x000fe20005000000 */
[----:B------:R-:W-:Y:S01]  /*c5b0*/  STL [R1+0x1c8], R219 ;  /* 0x0001c8db01007387 */ /* 0x000fe20000100800 */
[----:B------:R-:W-:Y:S01]  /*c5c0*/  ISETP.GE.AND P5, PT, R107, RZ, PT ;  /* 0x000000ff6b00720c */ /* 0x000fe20003fa6270 */
[----:B------:R-:W-:Y:S01]  /*c5d0*/  @!P3 IMAD.MOV R11, RZ, RZ, -R11 ;  /* 0x000000ffff0bb224 */ /* 0x000fe200078e0a0b */
[----:B------:R-:W-:Y:S01]  /*c5e0*/  ISETP.GE.AND P0, PT, R105, RZ, PT ;  /* 0x000000ff6900720c */ /* 0x000fe20003f06270 */
[----:B------:R1:W-:Y:S01]  /*c5f0*/  STL [R1+0x1d0], R217 ;  /* 0x0001d0d901007387 */ /* 0x0003e20000100800 */
[----:B------:R-:W-:Y:S01]  /*c600*/  ISETP.GE.AND P1, PT, R103, RZ, PT ;  /* 0x000000ff6700720c */ /* 0x000fe20003f26270 */
[----:B------:R-:W2:Y:S02]  /*c610*/  LDCU UR7, c[0x0][0x3b0] ;  /* 0x00007600ff0777ac */ /* 0x000ea40008000800 */
[----:B------:R1:W-:Y:S04]  /*c620*/  STL [R1+0x1d4], R216 ;  /* 0x0001d4d801007387 */ /* 0x0003e80000100800 */
[----:B------:R1:W-:Y:S02]  /*c630*/  STL [R1+0x1dc], R2 ;  /* 0x0001dc0201007387 */ /* 0x0003e40000100800 */
[----:B-1----:R-:W-:-:S02]  /*c640*/  IMAD R217, R249, UR57, RZ ;  /* 0x00000039f9d97c24 */ /* 0x002fc4000f8e02ff */
[----:B------:R-:W-:Y:S01]  /*c650*/  IMAD R216, R251, UR57, RZ ;  /* 0x00000039fbd87c24 */ /* 0x000fe2000f8e02ff */
[----:B------:R-:W4:Y:S04]  /*c660*/  LDL.LU R2, [R1+0x28] ;  /* 0x0000280001027983 */ /* 0x000f280000300800 */
[----:B------:R1:W-:Y:S04]  /*c670*/  STL [R1+0x1e4], R3 ;  /* 0x0001e40301007387 */ /* 0x0003e80000100800 */
[----:B------:R1:W-:Y:S02]  /*c680*/  STL [R1+0x1ec], R216 ;  /* 0x0001ecd801007387 */ /* 0x0003e40000100800 */
[----:B-1----:R-:W-:-:S02]  /*c690*/  IMAD R3, R250, UR57, RZ ;  /* 0x00000039fa037c24 */ /* 0x002fc4000f8e02ff */
[----:B------:R-:W-:-:S03]  /*c6a0*/  IMAD R216, R248, UR57, RZ ;  /* 0x00000039f8d87c24 */ /* 0x000fc6000f8e02ff */
[----:B------:R1:W-:Y:S04]  /*c6b0*/  STL [R1+0x1f4], R3 ;  /* 0x0001f40301007387 */ /* 0x0003e80000100800 */
[----:B------:R-:W-:Y:S04]  /*c6c0*/  STL [R1+0x1fc], R217 ;  /* 0x0001fcd901007387 */ /* 0x000fe80000100800 */
[----:B------:R-:W4:Y:S01]  /*c6d0*/  LDL.LU R225, [R1+0x34] ;  /* 0x0000340001e17983 */ /* 0x000f220000300800 */
[----:B-1----:R-:W-:-:S03]  /*c6e0*/  IMAD R3, R247, UR57, RZ ;  /* 0x00000039f7037c24 */ /* 0x002fc6000f8e02ff */
[----:B------:R-:W-:Y:S04]  /*c6f0*/  STL [R1+0x204], R216 ;  /* 0x000204d801007387 */ /* 0x000fe80000100800 */
[----:B------:R1:W-:Y:S04]  /*c700*/  STL [R1+0x208], R3 ;  /* 0x0002080301007387 */ /* 0x0003e80000100800 */
[----:B------:R-:W4:Y:S04]  /*c710*/  LDL.LU R111, [R1+0x6bb4] ;  /* 0x006bb400016f7983 */ /* 0x000f280000300800 */
[----:B------:R-:W4:Y:S01]  /*c720*/  LDL.LU R227, [R1+0x30] ;  /* 0x0000300001e37983 */ /* 0x000f220000300800 */
[----:B-1----:R-:W-:Y:S01]  /*c730*/  IMAD R3, R246, UR58, RZ ;  /* 0x0000003af6037c24 */ /* 0x002fe2000f8e02ff */
[----:B------:R-:W-:Y:S01]  /*c740*/  ISETP.GE.AND P4, PT, R101, RZ, PT ;  /* 0x000000ff6500720c */ /* 0x000fe20003f86270 */
[----:B------:R-:W-:Y:S01]  /*c750*/  IMAD R216, R245, UR59, RZ ;  /* 0x0000003bf5d87c24 */ /* 0x000fe2000f8e02ff */
[----:B------:R-:W-:Y:S01]  /*c760*/  ISETP.GE.AND P3, PT, R99, RZ, PT ;  /* 0x000000ff6300720c */ /* 0x000fe20003f66270 */
[----:B------:R-:W-:Y:S01]  /*c770*/  @!P5 IMAD.MOV R12, RZ, RZ, -R12 ;  /* 0x000000ffff0cd224 */ /* 0x000fe200078e0a0c */
[----:B------:R2:W-:Y:S01]  /*c780*/  STL [R1+0x200], R3 ;  /* 0x0002000301007387 */ /* 0x0005e20000100800 */
[----:B------:R-:W-:-:S02]  /*c790*/  @!P0 IMAD.MOV R13, RZ, RZ, -R13 ;  /* 0x000000ffff0d8224 */ /* 0x000fc400078e0a0d */
[----:B------:R-:W-:Y:S01]  /*c7a0*/  IMAD R231, R218, UR57, RZ ;  /* 0x00000039dae77c24 */ /* 0x000fe2000f8e02ff */
[C---:B------:R-:W-:Y:S01]  /*c7b0*/  SEL R113, R242.reuse, R113, !P2 ;  /* 0x00000071f2717207 */ /* 0x040fe20005000000 */
[----:B------:R-:W-:Y:S01]  /*c7c0*/  @!P1 IMAD.MOV R14, RZ, RZ, -R14 ;  /* 0x000000ffff0e9224 */ /* 0x000fe200078e0a0e */
[C---:B------:R-:W-:Y:S01]  /*c7d0*/  SEL R235, R242.reuse, R235, !P2 ;  /* 0x000000ebf2eb7207 */ /* 0x040fe20005000000 */
[----:B------:R-:W1:Y:S02]  /*c7e0*/  LDCU UR57, c[0x0][0x3b0] ;  /* 0x00007600ff3977ac */ /* 0x000e640008000800 */
[----:B------:R-:W-:Y:S01]  /*c7f0*/  @!P4 IMAD.MOV R15, RZ, RZ, -R15 ;  /* 0x000000ffff0fc224 */ /* 0x000fe200078e0a0f */
[C---:B------:R-:W-:Y:S01]  /*c800*/  SEL R4, R242.reuse, R4, !P2 ;  /* 0x00000004f2047207 */ /* 0x040fe20005000000 */
[----:B------:R-:W1:Y:S01]  /*c810*/  LDCU UR58, c[0x0][0x3b0] ;  /* 0x00007600ff3a77ac */ /* 0x000e620008000800 */
[C---:B------:R-:W-:Y:S02]  /*c820*/  SEL R5, R242.reuse, R5, !P2 ;  /* 0x00000005f2057207 */ /* 0x040fe40005000000 */
[C---:B------:R-:W-:Y:S01]  /*c830*/  SEL R11, R242.reuse, R11, !P2 ;  /* 0x0000000bf20b7207 */ /* 0x040fe20005000000 */
[----:B------:R-:W1:Y:S01]  /*c840*/  LDCU UR59, c[0x0][0x3b0] ;  /* 0x00007600ff3b77ac */ /* 0x000e620008000800 */
[----:B--2---:R-:W-:-:S02]  /*c850*/  SEL R3, R242, R226, !P2 ;  /* 0x000000e2f2037207 */ /* 0x004fc40005000000 */
[----:B------:R-:W2:Y:S03]  /*c860*/  LDL.LU R226, [R1+0x3c] ;  /* 0x00003c0001e27983 */ /* 0x000ea60000300800 */
[----:B------:R-:W-:Y:S01]  /*c870*/  IMAD R3, R3, UR60, RZ ;  /* 0x0000003c03037c24 */ /* 0x000fe2000f8e02ff */
[----:B------:R1:W-:Y:S01]  /*c880*/  STL [R1+0x1f8], R216 ;  /* 0x0001f8d801007387 */ /* 0x0003e20000100800 */
[C---:B---3--:R-:W-:Y:S01]  /*c890*/  SEL R245, R242.reuse, R229, !P2 ;  /* 0x000000e5f2f57207 */ /* 0x048fe20005000000 */
[----:B------:R-:W3:Y:S02]  /*c8a0*/  LDCU UR60, c[0x0][0x3b0] ;  /* 0x00007600ff3c77ac */ /* 0x000ee40008000800 */
[----:B------:R-:W3:Y:S04]  /*c8b0*/  LDL.LU R109, [R1+0x6bb0] ;  /* 0x006bb000016d7983 */ /* 0x000ee80000300800 */
[----:B------:R-:W3:Y:S04]  /*c8c0*/  LDL.LU R229, [R1+0x38] ;  /* 0x0000380001e57983 */ /* 0x000ee80000300800 */
[----:B------:R4:W-:Y:S01]  /*c8d0*/  STL [R1+0x1f0], R3 ;  /* 0x0001f00301007387 */ /* 0x0009e20000100800 */
[----:B-1----:R-:W-:Y:S01]  /*c8e0*/  IMAD R216, R245, UR61, RZ ;  /* 0x0000003df5d87c24 */ /* 0x002fe2000f8e02ff */
[----:B------:R-:W-:Y:S01]  /*c8f0*/  ISETP.GE.AND P5, PT, R97, RZ, PT ;  /* 0x000000ff6100720c */ /* 0x000fe20003fa6270 */
[----:B------:R-:W1:Y:S01]  /*c900*/  LDCU UR61, c[0x0][0x3b0] ;  /* 0x00007600ff3d77ac */ /* 0x000e620008000800 */
[----:B----4-:R-:W-:-:S02]  /*c910*/  SEL R3, R242, R228, !P2 ;  /* 0x000000e4f2037207 */ /* 0x010fc40005000000 */
[----:B------:R-:W4:Y:S03]  /*c920*/  LDL.LU R228, [R1+0x44] ;  /* 0x0000440001e47983 */ /* 0x000f260000300800 */
[----:B------:R-:W-:Y:S01]  /*c930*/  IMAD R3, R3, UR62, RZ ;  /* 0x0000003e03037c24 */ /* 0x000fe2000f8e02ff */
[----:B------:R1:W-:Y:S01]  /*c940*/  STL [R1+0x1e8], R216 ;  /* 0x0001e8d801007387 */ /* 0x0003e20000100800 */
[----:B------:R-:W-:Y:S01]  /*c950*/  ISETP.GE.AND P0, PT, R244, RZ, PT ;  /* 0x000000fff400720c */ /* 0x000fe20003f06270 */
[----:B------:R-:W1:Y:S02]  /*c960*/  LDCU UR62, c[0x0][0x3b0] ;  /* 0x00007600ff3e77ac */ /* 0x000e640008000800 */
[----:B------:R-:W4:Y:S01]  /*c970*/  LDL.LU R107, [R1+0x6bac] ;  /* 0x006bac00016b7983 */ /* 0x000f220000300800 */
[----:B------:R-:W-:-:S03]  /*c980*/  SEL R245, R242, R2, !P2 ;  /* 0x00000002f2f57207 */ /* 0x000fc60005000000 */
[----:B------:R-:W4:Y:S04]  /*c990*/  LDL.LU R2, [R1+0x40] ;  /* 0x0000400001027983 */ /* 0x000f280000300800 */
[----:B------:R1:W-:Y:S02]  /*c9a0*/  STL [R1+0x1e0], R3 ;  /* 0x0001e00301007387 */ /* 0x0003e40000100800 */
[----:B-1----:R-:W-:Y:S01]  /*c9b0*/  IMAD R216, R245, UR63, RZ ;  /* 0x0000003ff5d87c24 */ /* 0x002fe2000f8e02ff */
[----:B------:R-:W-:Y:S01]  /*c9c0*/  ISETP.GE.AND P1, PT, R98, RZ, PT ;  /* 0x000000ff6200720c */ /* 0x000fe20003f26270 */
[----:B------:R-:W1:Y:S01]  /*c9d0*/  LDCU UR63, c[0x0][0x3b0] ;  /* 0x00007600ff3f77ac */ /* 0x000e620008000800 */
[----:B------:R-:W4:Y:S04]  /*c9e0*/  LDL.LU R224, [R1+0x4c] ;  /* 0x00004c0001e07983 */ /* 0x000f280000300800 */
[----:B------:R1:W-:Y:S04]  /*c9f0*/  STL [R1+0x1d8], R216 ;  /* 0x0001d8d801007387 */ /* 0x0003e80000100800 */
[----:B------:R-:W4:Y:S01]  /*ca00*/  LDL.LU R105, [R1+0x6ba8] ;  /* 0x006ba80001697983 */ /* 0x000f220000300800 */
[----:B------:R-:W-:-:S03]  /*ca10*/  SEL R3, R242, R225, !P2 ;  /* 0x000000e1f2037207 */ /* 0x000fc60005000000 */
[----:B------:R-:W4:Y:S02]  /*ca20*/  LDL.LU R225, [R1+0x48] ;  /* 0x0000480001e17983 */ /* 0x000f240000300800 */
[----:B------:R-:W-:Y:S01]  /*ca30*/  IMAD R3, R3, UR64, RZ ;  /* 0x0000004003037c24 */ /* 0x000fe2000f8e02ff */
[----:B------:R-:W-:Y:S01]  /*ca40*/  ISETP.GE.AND P4, PT, R100, RZ, PT ;  /* 0x000000ff6400720c */ /* 0x000fe20003f86270 */
[----:B------:R-:W2:Y:S01]  /*ca50*/  LDCU UR64, c[0x0][0x3b0] ;  /* 0x00007600ff4077ac */ /* 0x000ea20008000800 */
[C---:B------:R-:W-:Y:S02]  /*ca60*/  SEL R245, R242.reuse, R227, !P2 ;  /* 0x000000e3f2f57207 */ /* 0x040fe40005000000 */
[----:B------:R2:W-:Y:S03]  /*ca70*/  STL [R1+0x90], R3 ;  /* 0x0000900301007387 */ /* 0x0005e60000100800 */
[----:B-1----:R-:W-:Y:S01]  /*ca80*/  IMAD R216, R245, UR65, RZ ;  /* 0x00000041f5d87c24 */ /* 0x002fe2000f8e02ff */
[----:B------:R-:W4:Y:S01]  /*ca90*/  LDL.LU R227, [R1+0x54] ;  /* 0x0000540001e37983 */ /* 0x000f220000300800 */
[C---:B------:R-:W-:Y:S01]  /*caa0*/  SEL R111, R242.reuse, R111, !P2 ;  /* 0x0000006ff26f7207 */ /* 0x040fe20005000000 */
[----:B------:R-:W1:Y:S02]  /*cab0*/  LDCU UR65, c[0x0][0x3b0] ;  /* 0x00007600ff4177ac */ /* 0x000e640008000800 */
[----:B------:R1:W-:Y:S04]  /*cac0*/  STL [R1+0x88], R216 ;  /* 0x000088d801007387 */ /* 0x0003e80000100800 */
[----:B------:R-:W4:Y:S01]  /*cad0*/  LDL.LU R103, [R1+0x6ba4] ;  /* 0x006ba40001677983 */ /* 0x000f220000300800 */
[----:B--2---:R-:W-:-:S03]  /*cae0*/  SEL R3, R242, R226, !P2 ;  /* 0x000000e2f2037207 */ /* 0x004fc60005000000 */
[----:B------:R-:W2:Y:S02]  /*caf0*/  LDL.LU R226, [R1+0x50] ;  /* 0x0000500001e27983 */ /* 0x000ea40000300800 */
[----:B------:R-:W-:Y:S01]  /*cb00*/  IMAD R3, R3, UR66, RZ ;  /* 0x0000004203037c24 */ /* 0x000fe2000f8e02ff */
[----:B------:R-:W2:Y:S01]  /*cb10*/  LDCU UR66, c[0x0][0x3b0] ;  /* 0x00007600ff4277ac */ /* 0x000ea20008000800 */
[C---:B---3--:R-:W-:Y:S02]  /*cb20*/  SEL R245, R242.reuse, R229, !P2 ;  /* 0x000000e5f2f57207 */ /* 0x048fe40005000000 */
[----:B------:R-:W3:Y:S04]  /*cb30*/  LDL.LU R229, [R1+0x5c] ;  /* 0x00005c0001e57983 */ /* 0x000ee80000300800 */
[----:B------:R4:W-:Y:S01]  /*cb40*/  STL [R1+0x78], R3 ;  /* 0x0000780301007387 */ /* 0x0009e20000100800 */
[----:B-1----:R-:W-:Y:S01]  /*cb50*/  IMAD R216, R245, UR67, RZ ;  /* 0x00000043f5d87c24 */ /* 0x002fe2000f8e02ff */
[----:B------:R-:W1:Y:S01]  /*cb60*/  LDCU UR67, c[0x0][0x3b0] ;  /* 0x00007600ff4377ac */ /* 0x000e620008000800 */
[----:B----4-:R-:W-:-:S02]  /*cb70*/  SEL R3, R242, R228, !P2 ;  /* 0x000000e4f2037207 */ /* 0x010fc40005000000 */
[----:B------:R-:W4:Y:S03]  /*cb80*/  LDL.LU R228, [R1+0x58] ;  /* 0x0000580001e47983 */ /* 0x000f260000300800 */
[----:B------:R-:W-:Y:S01]  /*cb90*/  IMAD R3, R3, UR68, RZ ;  /* 0x0000004403037c24 */ /* 0x000fe2000f8e02ff */
[----:B------:R1:W-:Y:S01]  /*cba0*/  STL [R1+0x74], R216 ;  /* 0x000074d801007387 */ /* 0x0003e20000100800 */
[----:B------:R-:W-:-:S03]  /*cbb0*/  SEL R105, R242, R105, !P2 ;  /* 0x00000069f2697207 */ /* 0x000fc60005000000 */
[----:B------:R-:W2:Y:S01]  /*cbc0*/  LDL.LU R101, [R1+0x6ba0] ;  /* 0x006ba00001657983 */ /* 0x000ea20000300800 */
[C---:B------:R-:W-:Y:S01]  /*cbd0*/  SEL R245, R242.reuse, R2, !P2 ;  /* 0x00000002f2f57207 */ /* 0x040fe20005000000 */
[----:B------:R-:W-:Y:S01]  /*cbe0*/  IMAD R246, R111, UR18, RZ ;  /* 0x000000126ff67c24 */ /* 0x000fe2000f8e02ff */
[C---:B------:R-:W-:Y:S01]  /*cbf0*/  SEL R107, R242.reuse, R107, !P2 ;  /* 0x0000006bf26b7207 */ /* 0x040fe20005000000 */
[----:B------:R-:W3:Y:S01]  /*cc00*/  LDL.LU R2, [R1+0x60] ;  /* 0x0000600001027983 */ /* 0x000ee20000300800 */
[----:B------:R-:W2:Y:S03]  /*cc10*/  LDCU UR68, c[0x0][0x3b0] ;  /* 0x00007600ff4477ac */ /* 0x000ea60008000800 */
[----:B------:R1:W-:Y:S02]  /*cc20*/  STL [R1+0x64], R3 ;  /* 0x0000640301007387 */ /* 0x0003e40000100800 */
[----:B-1----:R-:W-:Y:S01]  /*cc30*/  IMAD R216, R245, UR69, RZ ;  /* 0x00000045f5d87c24 */ /* 0x002fe2000f8e02ff */
[----:B------:R-:W-:-:S02]  /*cc40*/  SEL R245, R242, R225, !P2 ;  /* 0x000000e1f2f57207 */ /* 0x000fc40005000000 */
[C---:B------:R-:W-:Y:S01]  /*cc50*/  SEL R103, R242.reuse, R103, !P2 ;  /* 0x00000067f2677207 */ /* 0x040fe20005000000 */
[----:B------:R-:W1:Y:S01]  /*cc60*/  LDCU UR18, c[0x0][0x3b0] ;  /* 0x00007600ff1277ac */ /* 0x000e620008000800 */
[C---:B------:R-:W-:Y:S01]  /*cc70*/  SEL R3, R242.reuse, R224, !P2 ;  /* 0x000000e0f2037207 */ /* 0x040fe20005000000 */
[----:B------:R1:W-:Y:S01]  /*cc80*/  STL [R1+0x4c], R216 ;  /* 0x00004cd801007387 */ /* 0x0003e20000100800 */
[----:B--2---:R-:W-:-:S03]  /*cc90*/  SEL R101, R242, R101, !P2 ;  /* 0x00000065f2657207 */ /* 0x004fc60005000000 */
[----:B------:R-:W-:Y:S01]  /*cca0*/  IMAD R3, R3, UR70, RZ ;  /* 0x0000004603037c24 */ /* 0x000fe2000f8e02ff */
[----:B------:R-:W2:Y:S01]  /*ccb0*/  LDL.LU R99, [R1+0x6b9c] ;  /* 0x006b9c0001637983 */ /* 0x000ea20000300800 */
[----:B-1----:R-:W-:Y:S01]  /*ccc0*/  IMAD R216, R245, UR71, RZ ;  /* 0x00000047f5d87c24 */ /* 0x002fe2000f8e02ff */
[C---:B------:R-:W-:Y:S01]  /*ccd0*/  SEL R245, R242.reuse, R226, !P2 ;  /* 0x000000e2f2f57207 */ /* 0x040fe20005000000 */
[----:B------:R-:W-:Y:S01]  /*cce0*/  IMAD R218, R101, UR8, RZ ;  /* 0x0000000865da7c24 */ /* 0x000fe2000f8e02ff */
[----:B------:R1:W-:Y:S01]  /*ccf0*/  STL [R1+0x44], R3 ;  /* 0x0000440301007387 */ /* 0x0003e20000100800 */
[----:B------:R-:W-:Y:S01]  /*cd00*/  IMAD.MOV.U32 R101, RZ, RZ, R20 ;  /* 0x000000ffff657224 */ /* 0x000fe200078e0014 */
[C---:B------:R-:W-:Y:S01]  /*cd10*/  SEL R111, R242.reuse, R127, !P2 ;  /* 0x0000007ff26f7207 */ /* 0x040fe20005000000 */
[----:B------:R-:W-:Y:S01]  /*cd20*/  IMAD R222, R103, UR10, RZ ;  /* 0x0000000a67de7c24 */ /* 0x000fe2000f8e02ff */
[----:B------:R3:W-:Y:S01]  /*cd30*/  STL [R1+0x40], R216 ;  /* 0x000040d801007387 */ /* 0x0007e20000100800 */
[----:B------:R-:W-:Y:S01]  /*cd40*/  IMAD R226, R105, UR12, RZ ;  /* 0x0000000c69e27c24 */ /* 0x000fe2000f8e02ff */
[C---:B------:R-:W-:Y:S01]  /*cd50*/  SEL R109, R242.reuse, R109, !P2 ;  /* 0x0000006df26d7207 */ /* 0x040fe20005000000 */
[----:B------:R-:W-:Y:S01]  /*cd60*/  IMAD R250, R107, UR14, RZ ;  /* 0x0000000e6bfa7c24 */ /* 0x000fe2000f8e02ff */
[----:B------:R-:W2:Y:S01]  /*cd70*/  LDL.LU R97, [R1+0x6b98] ;  /* 0x006b980001617983 */ /* 0x000ea20000300800 */
[----:B------:R-:W2:Y:S01]  /*cd80*/  LDCU UR70, c[0x0][0x3b0] ;  /* 0x00007600ff4677ac */ /* 0x000ea20008000800 */
[----:B-1----:R-:W-:Y:S01]  /*cd90*/  SEL R3, R242, R227, !P2 ;  /* 0x000000e3f2037207 */ /* 0x002fe20005000000 */
[----:B------:R-:W-:-:S02]  /*cda0*/  IMAD.MOV.U32 R103, RZ, RZ, R21 ;  /* 0x000000ffff677224 */ /* 0x000fc400078e0015 */
[----:B------:R-:W-:Y:S01]  /*cdb0*/  @!P4 IMAD.MOV R101, RZ, RZ, -R101 ;  /* 0x000000ffff65c224 */ /* 0x000fe200078e0a65 */
[----:B------:R-:W1:Y:S01]  /*cdc0*/  LDCU UR14, c[0x0][0x3b0] ;  /* 0x00007600ff0e77ac */ /* 0x000e620008000800 */
[----:B------:R-:W-:Y:S02]  /*cdd0*/  IMAD R3, R3, UR74, RZ ;  /* 0x0000004a03037c24 */ /* 0x000fe4000f8e02ff */
[----:B---3--:R-:W-:Y:S01]  /*cde0*/  IMAD R216, R245, UR77, RZ ;  /* 0x0000004df5d87c24 */ /* 0x008fe2000f8e02ff */
[----:B------:R-:W-:Y:S01]  /*cdf0*/  ISETP.GE.AND P4, PT, R110, RZ, PT ;  /* 0x000000ff6e00720c */ /* 0x000fe20003f86270 */
[----:B------:R-:W-:Y:S01]  /*ce00*/  IMAD.MOV.U32 R105, RZ, RZ, R22 ;  /* 0x000000ffff697224 */ /* 0x000fe200078e0016 */
[----:B------:R3:W-:Y:S01]  /*ce10*/  STL [R1+0x3c], R3 ;  /* 0x00003c0301007387 */ /* 0x0007e20000100800 */
[C---:B----4-:R-:W-:Y:S01]  /*ce20*/  SEL R245, R242.reuse, R228, !P2 ;  /* 0x000000e4f2f57207 */ /* 0x050fe20005000000 */
[----:B------:R-:W4:Y:S02]  /*ce30*/  LDCU UR69, c[0x0][0x3b0] ;  /* 0x00007600ff4577ac */ /* 0x000f240008000800 */
[----:B------:R1:W-:Y:S01]  /*ce40*/  STL [R1+0x38], R216 ;  /* 0x000038d801007387 */ /* 0x0003e20000100800 */
[----:B--2---:R-:W-:-:S03]  /*ce50*/  SEL R99, R242, R99, !P2 ;  /* 0x00000063f2637207 */ /* 0x004fc60005000000 */
[----:B------:R-:W2:Y:S01]  /*ce60*/  LDL.LU R244, [R1+0x6b94] ;  /* 0x006b940001f47983 */ /* 0x000ea20000300800 */
[C---:B---3--:R-:W-:Y:S01]  /*ce70*/  SEL R3, R242.reuse, R229, !P2 ;  /* 0x000000e5f2037207 */ /* 0x048fe20005000000 */
[----:B------:R-:W-:Y:S01]  /*ce80*/  IMAD.MOV.U32 R127, RZ, RZ, R34 ;  /* 0x000000ffff7f7224 */ /* 0x000fe200078e0022 */
[----:B------:R-:W3:Y:S03]  /*ce90*/  LDCU UR74, c[0x0][0x3b0] ;  /* 0x00007600ff4a77ac */ /* 0x000ee60008000800 */
[----:B------:R-:W-:Y:S01]  /*cea0*/  IMAD R3, R3, UR72, RZ ;  /* 0x0000004803037c24 */ /* 0x000fe2000f8e02ff */
[C---:B------:R-:W-:Y:S01]  /*ceb0*/  SEL R107, R242.reuse, R123, !P2 ;  /* 0x0000007bf26b7207 */ /* 0x040fe20005000000 */
[----:B------:R-:W2:Y:S03]  /*cec0*/  LDCU UR71, c[0x0][0x3b0] ;  /* 0x00007600ff4777ac */ /* 0x000ea60008000800 */
[----:B------:R3:W-:Y:S01]  /*ced0*/  STL [R1+0x34], R3 ;  /* 0x0000340301007387 */ /* 0x0007e20000100800 */
[C---:B------:R-:W-:Y:S01]  /*cee0*/  SEL R97, R242.reuse, R97, !P2 ;  /* 0x00000061f2617207 */ /* 0x040fe20005000000 */
[----:B-1----:R-:W-:Y:S01]  /*cef0*/  IMAD R216, R99, UR51, RZ ;  /* 0x0000003363d87c24 */ /* 0x002fe2000f8e02ff */
[C---:B------:R-:W-:Y:S01]  /*cf00*/  SEL R13, R242.reuse, R13, !P2 ;  /* 0x0000000df20d7207 */ /* 0x040fe20005000000 */
[----:B------:R-:W-:Y:S01]  /*cf10*/  IMAD R248, R109, UR16, RZ ;  /* 0x000000106df87c24 */ /* 0x000fe2000f8e02ff */
[C---:B------:R-:W-:Y:S01]  /*cf20*/  SEL R12, R242.reuse, R12, !P2 ;  /* 0x0000000cf20c7207 */ /* 0x040fe20005000000 */
[----:B------:R-:W1:Y:S01]  /*cf30*/  LDCU UR77, c[0x0][0x3b0] ;  /* 0x00007600ff4d77ac */ /* 0x000e620008000800 */
[C---:B---3--:R-:W-:Y:S01]  /*cf40*/  SEL R3, R242.reuse, R2, !P2 ;  /* 0x00000002f2037207 */ /* 0x048fe20005000000 */
[----:B------:R-:W-:Y:S01]  /*cf50*/  IMAD R2, R245, UR73, RZ ;  /* 0x00000049f5027c24 */ /* 0x000fe2000f8e02ff */
[----:B------:R-:W-:-:S02]  /*cf60*/  SEL R9, R242, R9, !P2 ;  /* 0x00000009f2097207 */ /* 0x000fc40005000000 */
[C---:B------:R-:W-:Y:S02]  /*cf70*/  SEL R8, R242.reuse, R8, !P2 ;  /* 0x00000008f2087207 */ /* 0x040fe40005000000 */
[C---:B------:R-:W-:Y:S01]  /*cf80*/  SEL R7, R242.reuse, R7, !P2 ;  /* 0x00000007f2077207 */ /* 0x040fe20005000000 */
[----:B------:R3:W-:Y:S01]  /*cf90*/  STL [R1+0x30], R2 ;  /* 0x0000300201007387 */ /* 0x0007e20000100800 */
[C---:B------:R-:W-:Y:S02]  /*cfa0*/  SEL R10, R242.reuse, R10, !P2 ;  /* 0x0000000af20a7207 */ /* 0x040fe40005000000 */
[C---:B------:R-:W-:Y:S01]  /*cfb0*/  SEL R15, R242.reuse, R15, !P2 ;  /* 0x0000000ff20f7207 */ /* 0x040fe20005000000 */
[----:B------:R-:W4:Y:S01]  /*cfc0*/  LDL.LU R98, [R1+0x6b90] ;  /* 0x006b900001627983 */ /* 0x000f220000300800 */
[----:B------:R-:W-:Y:S01]  /*cfd0*/  IMAD R111, R111, UR34, RZ ;  /* 0x000000226f6f7c24 */ /* 0x000fe2000f8e02ff */
[----:B------:R-:W1:Y:S01]  /*cfe0*/  LDCU UR72, c[0x0][0x3b0] ;  /* 0x00007600ff4877ac */ /* 0x000e620008000800 */
[----:B---3--:R-:W-:Y:S01]  /*cff0*/  IMAD R2, R3, UR53, RZ ;  /* 0x0000003503027c24 */ /* 0x008fe2000f8e02ff */
[C---:B------:R-:W-:Y:S01]  /*d000*/  SEL R233, R242.reuse, R233, !P2 ;  /* 0x000000e9f2e97207 */ /* 0x040fe20005000000 */
[----:B------:R-:W3:Y:S03]  /*d010*/  LDCU UR8, c[0x0][0x3b0] ;  /* 0x00007600ff0877ac */ /* 0x000ee60008000800 */
[----:B------:R1:W-:Y:S01]  /*d020*/  STL [R1+0x2c], R2 ;  /* 0x00002c0201007387 */ /* 0x0003e20000100800 */
[C---:B------:R-:W-:Y:S01]  /*d030*/  SEL R240, R242.reuse, R240, !P2 ;  /* 0x000000f0f2f07207 */ /* 0x040fe20005000000 */
[----:B------:R-:W1:Y:S01]  /*d040*/  LDCU UR10, c[0x0][0x3b0] ;  /* 0x00007600ff0a77ac */ /* 0x000e620008000800 */
[----:B------:R-:W-:-:S02]  /*d050*/  SEL R241, R242, R241, !P2 ;  /* 0x000000f1f2f17207 */ /* 0x000fc40005000000 */
[C---:B------:R-:W-:Y:S01]  /*d060*/  SEL R243, R242.reuse, R243, !P2 ;  /* 0x000000f3f2f37207 */ /* 0x040fe20005000000 */
[----:B------:R-:W1:Y:S01]  /*d070*/  LDCU UR12, c[0x0][0x3b0] ;  /* 0x00007600ff0c77ac */ /* 0x000e620008000800 */
[C---:B--2---:R-:W-:Y:S01]  /*d080*/  SEL R244, R242.reuse, R244, !P2 ;  /* 0x000000f4f2f47207 */ /* 0x044fe20005000000 */
[----:B------:R-:W-:Y:S02]  /*d090*/  IMAD.MOV.U32 R99, RZ, RZ, R18 ;  /* 0x000000ffff637224 */ /* 0x000fe400078e0012 */
[----:B------:R-:W-:Y:S01]  /*d0a0*/  IMAD R107, R107, UR30, RZ ;  /* 0x0000001e6b6b7c24 */ /* 0x000fe2000f8e02ff */
[----:B------:R-:W-:Y:S01]  /*d0b0*/  SEL R123, R242, R139, !P2 ;  /* 0x0000008bf27b7207 */ /* 0x000fe20005000000 */
[----:B-1----:R-:W-:Y:S01]  /*d0c0*/  IMAD R2, R244, UR54, RZ ;  /* 0x00000036f4027c24 */ /* 0x002fe2000f8e02ff */
[C---:B------:R-:W-:Y:S01]  /*d0d0*/  SEL R109, R242.reuse, R125, !P2 ;  /* 0x0000007df26d7207 */ /* 0x040fe20005000000 */
[----:B------:R-:W-:Y:S01]  /*d0e0*/  @!P0 IMAD.MOV R99, RZ, RZ, -R99 ;  /* 0x000000ffff638224 */ /* 0x000fe200078e0a63 */
[----:B------:R-:W1:Y:S02]  /*d0f0*/  LDCU UR73, c[0x0][0x3b0] ;  /* 0x00007600ff4977ac */ /* 0x000e640008000800 */
[----:B------:R2:W-:Y:S01]  /*d100*/  STL [R1+0x28], R2 ;  /* 0x0000280201007387 */ /* 0x0005e20000100800 */
[----:B------:R-:W1:Y:S03]  /*d110*/  LDCU UR16, c[0x0][0x3b0] ;  /* 0x00007600ff1077ac */ /* 0x000e660008000800 */
[----:B------:R-:W3:Y:S01]  /*d120*/  LDL.LU R100, [R1+0x6b8c] ;  /* 0x006b8c0001647983 */ /* 0x000ee20000300800 */
[----:B------:R-:W1:Y:S01]  /*d130*/  LDCU UR51, c[0x0][0x3b0] ;  /* 0x00007600ff3377ac */ /* 0x000e620008000800 */
[----:B--2---:R-:W-:Y:S01]  /*d140*/  IMAD R2, R97, UR75, RZ ;  /* 0x0000004b61027c24 */ /* 0x004fe2000f8e02ff */
[----:B----4-:R-:W-:-:S04]  /*d150*/  SEL R98, R242, R98, !P2 ;  /* 0x00000062f2627207 */ /* 0x010fc80005000000 */
[----:B------:R2:W-:Y:S01]  /*d160*/  STL [R1+0x24], R2 ;  /* 0x0000240201007387 */ /* 0x0005e20000100800 */
[----:B------:R-:W-:Y:S01]  /*d170*/  IMAD.MOV.U32 R97, RZ, RZ, R16 ;  /* 0x000000ffff617224 */ /* 0x000fe200078e0010 */
[----:B------:R-:W-:Y:S01]  /*d180*/  ISETP.GE.AND P0, PT, R106, RZ, PT ;  /* 0x000000ff6a00720c */ /* 0x000fe20003f06270 */
[----:B------:R-:W4:Y:S02]  /*d190*/  LDCU UR34, c[0x0][0x3b0] ;  /* 0x00007600ff2277ac */ /* 0x000f240008000800 */
[----:B------:R-:W-:Y:S01]  /*d1a0*/  @!P3 IMAD.MOV R97, RZ, RZ, -R97 ;  /* 0x000000ffff61b224 */ /* 0x000fe200078e0a61 */
[----:B------:R-:W-:Y:S01]  /*d1b0*/  SEL R18, R242, R145, !P2 ;  /* 0x00000091f2127207 */ /* 0x000fe20005000000 */
[----:B------:R-:W-:Y:S01]  /*d1c0*/  IMAD R244, R113, UR20, RZ ;  /* 0x0000001471f47c24 */ /* 0x000fe2000f8e02ff */
[----:B------:R-:W1:Y:S01]  /*d1d0*/  LDCU UR75, c[0x0][0x3b0] ;  /* 0x00007600ff4b77ac */ /* 0x000e620008000800 */
[----:B--2---:R-:W-:Y:S02]  /*d1e0*/  IMAD R2, R98, UR52, RZ ;  /* 0x0000003462027c24 */ /* 0x004fe4000f8e02ff */
[----:B------:R-:W-:Y:S01]  /*d1f0*/  IMAD.MOV.U32 R98, RZ, RZ, R17 ;  /* 0x000000ffff627224 */ /* 0x000fe200078e0011 */
[----:B------:R-:W-:Y:S01]  /*d200*/  ISETP.GE.AND P3, PT, R102, RZ, PT ;  /* 0x000000ff6600720c */ /* 0x000fe20003f66270 */
[----:B------:R-:W2:Y:S01]  /*d210*/  LDCU UR20, c[0x0][0x3b0] ;  /* 0x00007600ff1477ac */ /* 0x000ea20008000800 */
[----:B------:R1:W-:Y:S01]  /*d220*/  STL [R1+0x20], R2 ;  /* 0x0000200201007387 */ /* 0x0003e20000100800 */
[----:B------:R-:W-:Y:S01]  /*d230*/  @!P5 IMAD.MOV R98, RZ, RZ, -R98 ;  /* 0x000000ffff62d224 */ /* 0x000fe200078e0a62 */
[----:B------:R-:W-:Y:S01]  /*d240*/  ISETP.GE.AND P5, PT, R104, RZ, PT ;  /* 0x000000ff6800720c */ /* 0x000fe20003fa6270 */
[----:B------:R-:W1:Y:S01]  /*d250*/  LDCU UR52, c[0x0][0x3b0] ;  /* 0x00007600ff3477ac */ /* 0x000e620008000800 */
[----:B------:R-:W2:Y:S01]  /*d260*/  LDL.LU R102, [R1+0x6b88] ;  /* 0x006b880001667983 */ /* 0x000ea20000300800 */
[----:B------:R-:W1:Y:S06]  /*d270*/  LDCU UR30, c[0x0][0x3b0] ;  /* 0x00007600ff1e77ac */ /* 0x000e6c0008000800 */
[----:B------:R-:W-:Y:S01]  /*d280*/  @!P3 IMAD.MOV R103, RZ, RZ, -R103 ;  /* 0x000000ffff67b224 */ /* 0x000fe200078e0a67 */
[----:B------:R-:W-:Y:S01]  /*d290*/  ISETP.GE.AND P3, PT, R112, RZ, PT ;  /* 0x000000ff7000720c */ /* 0x000fe20003f66270 */
[----:B------:R-:W1:Y:S02]  /*d2a0*/  LDCU UR53, c[0x0][0x3b0] ;  /* 0x00007600ff3577ac */ /* 0x000e640008000800 */
[----:B------:R-:W-:Y:S01]  /*d2b0*/  @!P5 IMAD.MOV R105, RZ, RZ, -R105 ;  /* 0x000000ffff69d224 */ /* 0x000fe200078e0a69 */
[----:B------:R-:W-:-:S02]  /*d2c0*/  ISETP.GE.AND P5, PT, R114, RZ, PT ;  /* 0x000000ff7200720c */ /* 0x000fc40003fa6270 */
[C---:B------:R-:W-:Y:S02]  /*d2d0*/  SEL R139, R242.reuse, R161, !P2 ;  /* 0x000000a1f28b7207 */ /* 0x040fe40005000000 */
[C---:B------:R-:W-:Y:S02]  /*d2e0*/  SEL R101, R242.reuse, R101, !P2 ;  /* 0x00000065f2657207 */ /* 0x040fe40005000000 */
[C---:B------:R-:W-:Y:S02]  /*d2f0*/  SEL R14, R242.reuse, R14, !P2 ;  /* 0x0000000ef20e7207 */ /* 0x040fe40005000000 */
[C---:B------:R-:W-:Y:S02]  /*d300*/  SEL R20, R242.reuse, R237, !P2 ;  /* 0x000000edf2147207 */ /* 0x040fe40005000000 */
[C---:B------:R-:W-:Y:S02]  /*d310*/  SEL R238, R242.reuse, R238, !P2 ;  /* 0x000000eef2ee7207 */ /* 0x040fe40005000000 */
[C---:B------:R-:W-:Y:S01]  /*d320*/  SEL R239, R242.reuse, R239, !P2 ;  /* 0x000000eff2ef7207 */ /* 0x040fe20005000000 */
[----:B------:R-:W-:Y:S01]  /*d330*/  IMAD R123, R123, UR46, RZ ;  /* 0x0000002e7b7b7c24 */ /* 0x000fe2000f8e02ff */
[----:B------:R-:W1:Y:S01]  /*d340*/  LDCU UR54, c[0x0][0x3b0] ;  /* 0x00007600ff3677ac */ /* 0x000e620008000800 */
[----:B---3--:R-:W-:-:S02]  /*d350*/  SEL R100, R242, R100, !P2 ;  /* 0x00000064f2647207 */ /* 0x008fc40005000000 */
[C---:B------:R-:W-:Y:S02]  /*d360*/  SEL R145, R242.reuse, R167, !P2 ;  /* 0x000000a7f2917207 */ /* 0x040fe40005000000 */
[----:B------:R-:W-:Y:S01]  /*d370*/  SEL R113, R242, R129, !P2 ;  /* 0x00000081f2717207 */ /* 0x000fe20005000000 */
[----:B------:R-:W-:Y:S01]  /*d380*/  IMAD R217, R100, UR50, RZ ;  /* 0x0000003264d97c24 */ /* 0x000fe2000f8e02ff */
[C---:B------:R-:W-:Y:S01]  /*d390*/  SEL R16, R242.reuse, R143, !P2 ;  /* 0x0000008ff2107207 */ /* 0x040fe20005000000 */
[----:B------:R-:W-:Y:S01]  /*d3a0*/  IMAD.MOV.U32 R100, RZ, RZ, R19 ;  /* 0x000000ffff647224 */ /* 0x000fe200078e0013 */
[C---:B--2---:R-:W-:Y:S02]  /*d3b0*/  SEL R102, R242.reuse, R102, !P2 ;  /* 0x00000066f2667207 */ /* 0x044fe40005000000 */
[----:B------:R2:W-:Y:S01]  /*d3c0*/  STL.64 [R1+0x6a98], R216 ;  /* 0x006a98d801007387 */ /* 0x0005e20000100a00 */
[----:B------:R-:W-:Y:S01]  /*d3d0*/  IMAD.MOV.U32 R167, RZ, RZ, R55 ;  /* 0x000000ffffa77224 */ /* 0x000fe200078e0037 */
[C---:B------:R-:W-:Y:S01]  /*d3e0*/  SEL R98, R242.reuse, R98, !P2 ;  /* 0x00000062f2627207 */ /* 0x040fe20005000000 */
[----:B-1----:R-:W-:Y:S01]  /*d3f0*/  IMAD R229, R235, UR52, RZ ;  /* 0x00000034ebe57c24 */ /* 0x002fe2000f8e02ff */
[----:B------:R-:W3:Y:S01]  /*d400*/  LDL.LU R104, [R1+0x6b84] ;  /* 0x006b840001687983 */ /* 0x000ee20000300800 */
[----:B------:R-:W-:Y:S01]  /*d410*/  @!P1 IMAD.MOV R100, RZ, RZ, -R100 ;  /* 0x000000ffff649224 */ /* 0x000fe200078e0a64 */
[----:B------:R-:W-:Y:S01]  /*d420*/  SEL R143, R242, R165, !P2 ;  /* 0x000000a5f28f7207 */ /* 0x000fe20005000000 */
[----:B------:R-:W-:Y:S01]  /*d430*/  IMAD R219, R102, UR9, RZ ;  /* 0x0000000966db7c24 */ /* 0x000fe2000f8e02ff */
[----:B------:R-:W2:Y:S01]  /*d440*/  LDL.LU R106, [R1+0x6b80] ;  /* 0x006b8000016a7983 */ /* 0x000ea20000300800 */
[----:B------:R-:W-:-:S02]  /*d450*/  ISETP.GE.AND P1, PT, R108, RZ, PT ;  /* 0x000000ff6c00720c */ /* 0x000fc40003f26270 */
[C---:B------:R-:W-:Y:S01]  /*d460*/  SEL R99, R242.reuse, R99, !P2 ;  /* 0x00000063f2637207 */ /* 0x040fe20005000000 */
[----:B------:R-:W4:Y:S01]  /*d470*/  LDL.LU R108, [R1+0x6b7c] ;  /* 0x006b7c00016c7983 */ /* 0x000f220000300800 */
[C---:B------:R-:W-:Y:S01]  /*d480*/  SEL R165, R242.reuse, R187, !P2 ;  /* 0x000000bbf2a57207 */ /* 0x040fe20005000000 */
[----:B------:R-:W-:Y:S01]  /*d490*/  IMAD R143, R143, UR74, RZ ;  /* 0x0000004a8f8f7c24 */ /* 0x000fe2000f8e02ff */
[C---:B------:R-:W-:Y:S01]  /*d4a0*/  SEL R102, R242.reuse, R119, !P2 ;  /* 0x00000077f2667207 */ /* 0x040fe20005000000 */
[----:B------:R-:W4:Y:S01]  /*d4b0*/  LDL.LU R110, [R1+0x6b78] ;  /* 0x006b7800016e7983 */ /* 0x000f220000300800 */
[----:B------:R-:W1:Y:S03]  /*d4c0*/  LDCU UR74, c[0x0][0x3b0] ;  /* 0x00007600ff4a77ac */ /* 0x000e660008000800 */
[----:B------:R-:W4:Y:S01]  /*d4d0*/  LDL.LU R112, [R1+0x6b74] ;  /* 0x006b740001707983 */ /* 0x000f220000300800 */
[C---:B------:R-:W-:Y:S01]  /*d4e0*/  SEL R161, R242.reuse, R183, !P2 ;  /* 0x000000b7f2a17207 */ /* 0x040fe20005000000 */
[----:B------:R-:W-:Y:S01]  /*d4f0*/  IMAD R139, R139, UR68, RZ ;  /* 0x000000448b8b7c24 */ /* 0x000fe2000f8e02ff */
[C---:B------:R-:W-:Y:S01]  /*d500*/  SEL R19, R242.reuse, R236, !P2 ;  /* 0x000000ecf2137207 */ /* 0x040fe20005000000 */
[----:B------:R-:W4:Y:S01]  /*d510*/  LDL.LU R114, [R1+0x6b70] ;  /* 0x006b700001727983 */ /* 0x000f220000300800 */
[----:B------:R-:W-:-:S02]  /*d520*/  SEL R125, R242, R141, !P2 ;  /* 0x0000008df27d7207 */ /* 0x000fc40005000000 */
[----:B------:R-:W-:Y:S01]  /*d530*/  SEL R105, R242, R105, !P2 ;  /* 0x00000069f2697207 */ /* 0x000fe20005000000 */
[----:B------:R-:W-:Y:S01]  /*d540*/  IMAD R16, R16, UR77, RZ ;  /* 0x0000004d10107c24 */ /* 0x000fe2000f8e02ff */
[----:B------:R-:W1:Y:S01]  /*d550*/  LDCU UR50, c[0x0][0x3b0] ;  /* 0x00007600ff3277ac */ /* 0x000e620008000800 */
[C---:B------:R-:W-:Y:S01]  /*d560*/  SEL R97, R242.reuse, R97, !P2 ;  /* 0x00000061f2617207 */ /* 0x040fe20005000000 */
[----:B------:R-:W-:Y:S02]  /*d570*/  IMAD R145, R145, UR72, RZ ;  /* 0x0000004891917c24 */ /* 0x000fe4000f8e02ff */
[----:B------:R-:W-:Y:S01]  /*d580*/  IMAD R109, R109, UR32, RZ ;  /* 0x000000206d6d7c24 */ /* 0x000fe2000f8e02ff */
[C---:B------:R-:W-:Y:S01]  /*d590*/  SEL R103, R242.reuse, R103, !P2 ;  /* 0x00000067f2677207 */ /* 0x040fe20005000000 */
[----:B------:R-:W-:Y:S01]  /*d5a0*/  IMAD R113, R113, UR36, RZ ;  /* 0x0000002471717c24 */ /* 0x000fe2000f8e02ff */
[----:B------:R-:W1:Y:S01]  /*d5b0*/  LDCU UR46, c[0x0][0x3b0] ;  /* 0x00007600ff2e77ac */ /* 0x000e620008000800 */
[----:B------:R-:W1:Y:S01]  /*d5c0*/  LDCU UR52, c[0x0][0x3b0] ;  /* 0x00007600ff3477ac */ /* 0x000e620008000800 */
[C---:B---3--:R-:W-:Y:S01]  /*d5d0*/  SEL R104, R242.reuse, R104, !P2 ;  /* 0x00000068f2687207 */ /* 0x048fe20005000000 */
[----:B------:R-:W3:Y:S01]  /*d5e0*/  LDCU UR9, c[0x0][0x3b0] ;  /* 0x00007600ff0977ac */ /* 0x000ee20008000800 */
[----:B--2---:R-:W-:-:S02]  /*d5f0*/  SEL R106, R242, R106, !P2 ;  /* 0x0000006af26a7207 */ /* 0x004fc40005000000 */
[----:B----4-:R-:W-:-:S03]  /*d600*/  SEL R108, R242, R108, !P2 ;  /* 0x0000006cf26c7207 */ /* 0x010fc60005000000 */
[----:B------:R-:W-:Y:S01]  /*d610*/  IMAD R251, R106, UR13, RZ ;  /* 0x0000000d6afb7c24 */ /* 0x000fe2000f8e02ff */
[C---:B------:R-:W-:Y:S01]  /*d620*/  SEL R110, R242.reuse, R110, !P2 ;  /* 0x0000006ef26e7207 */ /* 0x040fe20005000000 */
[----:B------:R-:W-:Y:S01]  /*d630*/  IMAD.MOV.U32 R106, RZ, RZ, R23 ;  /* 0x000000ffff6a7224 */ /* 0x000fe200078e0017 */
[----:B------:R-:W-:-:S03]  /*d640*/  SEL R112, R242, R112, !P2 ;  /* 0x00000070f2707207 */ /* 0x000fc60005000000 */
[----:B------:R-:W-:Y:S01]  /*d650*/  @!P0 IMAD.MOV R106, RZ, RZ, -R106 ;  /* 0x000000ffff6a8224 */ /* 0x000fe200078e0a6a */
[----:B------:R-:W-:Y:S01]  /*d660*/  ISETP.GE.AND P0, PT, R116, RZ, PT ;  /* 0x000000ff7400720c */ /* 0x000fe20003f06270 */
[----:B------:R-:W-:Y:S01]  /*d670*/  IMAD R249, R108, UR15, RZ ;  /* 0x0000000f6cf97c24 */ /* 0x000fe2000f8e02ff */
[----:B------:R-:W2:Y:S01]  /*d680*/  LDL.LU R116, [R1+0x6b6c] ;  /* 0x006b6c0001747983 */ /* 0x000ea20000300800 */
[----:B------:R-:W-:Y:S01]  /*d690*/  IMAD R247, R110, UR17, RZ ;  /* 0x000000116ef77c24 */ /* 0x000fe2000f8e02ff */
[C---:B------:R-:W-:Y:S01]  /*d6a0*/  SEL R21, R242.reuse, R114, !P2 ;  /* 0x00000072f2157207 */ /* 0x040fe20005000000 */
[----:B------:R-:W-:Y:S01]  /*d6b0*/  IMAD.MOV.U32 R108, RZ, RZ, R24 ;  /* 0x000000ffff6c7224 */ /* 0x000fe200078e0018 */
[C---:B------:R-:W-:Y:S01]  /*d6c0*/  SEL R23, R242.reuse, R115, !P2 ;  /* 0x00000073f2177207 */ /* 0x040fe20005000000 */
[----:B------:R-:W-:Y:S02]  /*d6d0*/  IMAD.MOV.U32 R110, RZ, RZ, R25 ;  /* 0x000000ffff6e7224 */ /* 0x000fe400078e0019 */
[----:B------:R-:W-:Y:S01]  /*d6e0*/  IMAD R165, R165, UR20, RZ ;  /* 0x00000014a5a57c24 */ /* 0x000fe2000f8e02ff */
[----:B------:R-:W-:Y:S01]  /*d6f0*/  SEL R119, R242, R135, !P2 ;  /* 0x00000087f2777207 */ /* 0x000fe20005000000 */
[----:B------:R-:W-:Y:S01]  /*d700*/  IMAD R245, R112, UR19, RZ ;  /* 0x0000001370f57c24 */ /* 0x000fe2000f8e02ff */
[----:B------:R-:W-:Y:S01]  /*d710*/  SEL R183, R242, R191, !P2 ;  /* 0x000000bff2b77207 */ /* 0x000fe20005000000 */
[----:B------:R-:W-:Y:S01]  /*d720*/  IMAD.MOV.U32 R112, RZ, RZ, R26 ;  /* 0x000000ffff707224 */ /* 0x000fe200078e001a */
[----:B------:R-:W4:Y:S01]  /*d730*/  LDCU UR68, c[0x0][0x3b0] ;  /* 0x00007600ff4477ac */ /* 0x000f220008000800 */
[----:B------:R-:W-:Y:S01]  /*d740*/  @!P1 IMAD.MOV R108, RZ, RZ, -R108 ;  /* 0x000000ffff6c9224 */ /* 0x000fe200078e0a6c */
[----:B------:R-:W-:Y:S01]  /*d750*/  ISETP.GE.AND P1, PT, R118, RZ, PT ;  /* 0x000000ff7600720c */ /* 0x000fe20003f26270 */
[----:B------:R-:W-:Y:S01]  /*d760*/  @!P4 IMAD.MOV R110, RZ, RZ, -R110 ;  /* 0x000000ffff6ec224 */ /* 0x000fe200078e0a6e */
[----:B------:R-:W3:Y:S01]  /*d770*/  LDL.LU R118, [R1+0x6b68] ;  /* 0x006b680001767983 */ /* 0x000ee20000300800 */
[----:B------:R-:W-:Y:S01]  /*d780*/  ISETP.GE.AND P4, PT, R120, RZ, PT ;  /* 0x000000ff7800720c */ /* 0x000fe20003f86270 */
[----:B------:R-:W-:Y:S01]  /*d790*/  @!P3 IMAD.MOV R112, RZ, RZ, -R112 ;  /* 0x000000ffff70b224 */ /* 0x000fe200078e0a70 */
[----:B------:R-:W-:Y:S01]  /*d7a0*/  ISETP.GE.AND P3, PT, R122, RZ, PT ;  /* 0x000000ff7a00720c */ /* 0x000fe20003f66270 */
[----:B------:R-:W4:Y:S01]  /*d7b0*/  LDL.LU R120, [R1+0x6b64] ;  /* 0x006b640001787983 */ /* 0x000f220000300800 */
[----:B------:R-:W-:-:S02]  /*d7c0*/  IMAD.MOV.U32 R114, RZ, RZ, R27 ;  /* 0x000000ffff727224 */ /* 0x000fc400078e001b */
[----:B-1----:R-:W-:Y:S01]  /*d7d0*/  IMAD R235, R98, UR74, RZ ;  /* 0x0000004a62eb7c24 */ /* 0x002fe2000f8e02ff */
[----:B------:R-:W4:Y:S01]  /*d7e0*/  LDL.LU R122, [R1+0x6b60] ;  /* 0x006b6000017a7983 */ /* 0x000f220000300800 */
[----:B------:R-:W-:Y:S01]  /*d7f0*/  @!P5 IMAD.MOV R114, RZ, RZ, -R114 ;  /* 0x000000ffff72d224 */ /* 0x000fe200078e0a72 */
[----:B------:R-:W-:Y:S01]  /*d800*/  ISETP.GE.AND P5, PT, R124, RZ, PT ;  /* 0x000000ff7c00720c */ /* 0x000fe20003fa6270 */
[----:B------:R-:W-:Y:S01]  /*d810*/  IMAD R223, R104, UR11, RZ ;  /* 0x0000000b68df7c24 */ /* 0x000fe2000f8e02ff */
[----:B------:R-:W4:Y:S01]  /*d820*/  LDL.LU R124, [R1+0x6b5c] ;  /* 0x006b5c00017c7983 */ /* 0x000f220000300800 */
[C---:B------:R-:W-:Y:S01]  /*d830*/  SEL R187, R242.reuse, R195, !P2 ;  /* 0x000000c3f2bb7207 */ /* 0x040fe20005000000 */
[----:B------:R-:W1:Y:S01]  /*d840*/  LDCU UR20, c[0x0][0x3b0] ;  /* 0x00007600ff1477ac */ /* 0x000e620008000800 */
[----:B------:R-:W-:Y:S01]  /*d850*/  SEL R141, R242, R163, !P2 ;  /* 0x000000a3f28d7207 */ /* 0x000fe20005000000 */
[----:B------:R-:W-:Y:S01]  /*d860*/  IMAD R102, R102, UR26, RZ ;  /* 0x0000001a66667c24 */ /* 0x000fe2000f8e02ff */
[----:B------:R-:W1:Y:S01]  /*d870*/  LDCU UR77, c[0x0][0x3b0] ;  /* 0x00007600ff4d77ac */ /* 0x000e620008000800 */
[----:B------:R-:W1:Y:S01]  /*d880*/  LDCU UR15, c[0x0][0x3b0] ;  /* 0x00007600ff0f77ac */ /* 0x000e620008000800 */
[----:B------:R-:W-:Y:S01]  /*d890*/  IMAD R161, R161, UR16, RZ ;  /* 0x00000010a1a17c24 */ /* 0x000fe2000f8e02ff */
[----:B------:R-:W1:Y:S01]  /*d8a0*/  LDCU UR72, c[0x0][0x3b0] ;  /* 0x00007600ff4877ac */ /* 0x000e620008000800 */
[----:B------:R-:W-:Y:S01]  /*d8b0*/  IMAD R225, R233, UR50, RZ ;  /* 0x00000032e9e17c24 */ /* 0x000fe2000f8e02ff */
[----:B------:R-:W1:Y:S01]  /*d8c0*/  LDCU UR32, c[0x0][0x3b0] ;  /* 0x00007600ff2077ac */ /* 0x000e620008000800 */
[C---:B------:R-:W-:Y:S01]  /*d8d0*/  SEL R100, R242.reuse, R100, !P2 ;  /* 0x00000064f2647207 */ /* 0x040fe20005000000 */
[----:B------:R-:W1:Y:S01]  /*d8e0*/  LDCU UR36, c[0x0][0x3b0] ;  /* 0x00007600ff2477ac */ /* 0x000e620008000800 */
[----:B------:R-:W-:Y:S01]  /*d8f0*/  IMAD R125, R125, UR48, RZ ;  /* 0x000000307d7d7c24 */ /* 0x000fe2000f8e02ff */
[----:B------:R-:W1:Y:S01]  /*d900*/  LDCU UR13, c[0x0][0x3b0] ;  /* 0x00007600ff0d77ac */ /* 0x000e620008000800 */
[C---:B--2---:R-:W-:Y:S01]  /*d910*/  SEL R22, R242.reuse, R116, !P2 ;  /* 0x00000074f2167207 */ /* 0x044fe20005000000 */
[----:B------:R-:W-:Y:S01]  /*d920*/  IMAD.MOV.U32 R116, RZ, RZ, R28 ;  /* 0x000000ffff747224 */ /* 0x000fe200078e001c */
[----:B------:R-:W-:Y:S01]  /*d930*/  SEL R115, R242, R131, !P2 ;  /* 0x00000083f2737207 */ /* 0x000fe20005000000 */
[----:B------:R-:W2:Y:S02]  /*d940*/  LDCU UR74, c[0x0][0x3a0] ;  /* 0x00007400ff4a77ac */ /* 0x000ea40008000800 */
[----:B------:R-:W-:Y:S01]  /*d950*/  @!P0 IMAD.MOV R116, RZ, RZ, -R116 ;  /* 0x000000ffff748224 */ /* 0x000fe200078e0a74 */
[----:B------:R-:W-:Y:S01]  /*d960*/  ISETP.GE.AND P0, PT, R126, RZ, PT ;  /* 0x000000ff7e00720c */ /* 0x000fe20003f06270 */
[----:B------:R-:W1:Y:S01]  /*d970*/  LDCU UR19, c[0x0][0x3b0] ;  /* 0x00007600ff1377ac */ /* 0x000e620008000800 */
[----:B------:R-:W2:Y:S01]  /*d980*/  LDL.LU R126, [R1+0x6b58] ;  /* 0x006b5800017e7983 */ /* 0x000ea20000300800 */
[----:B------:R-:W1:Y:S01]  /*d990*/  LDCU UR17, c[0x0][0x3b0] ;  /* 0x00007600ff1177ac */ /* 0x000e620008000800 */
[C---:B---3--:R-:W-:Y:S01]  /*d9a0*/  SEL R24, R242.reuse, R118, !P2 ;  /* 0x00000076f2187207 */ /* 0x048fe20005000000 */
[----:B------:R-:W-:Y:S01]  /*d9b0*/  IMAD.MOV.U32 R118, RZ, RZ, R29 ;  /* 0x000000ffff767224 */ /* 0x000fe200078e001d */
[C---:B----4-:R-:W-:Y:S01]  /*d9c0*/  SEL R26, R242.reuse, R120, !P2 ;  /* 0x00000078f21a7207 */ /* 0x050fe20005000000 */
[----:B------:R-:W-:Y:S01]  /*d9d0*/  IMAD.MOV.U32 R120, RZ, RZ, R30 ;  /* 0x000000ffff787224 */ /* 0x000fe200078e001e */
[C---:B------:R-:W-:Y:S01]  /*d9e0*/  SEL R27, R242.reuse, R122, !P2 ;  /* 0x0000007af21b7207 */ /* 0x040fe20005000000 */
[----:B------:R-:W-:Y:S01]  /*d9f0*/  IMAD.MOV.U32 R122, RZ, RZ, R31 ;  /* 0x000000ffff7a7224 */ /* 0x000fe200078e001f */
[----:B------:R-:W-:Y:S01]  /*da00*/  SEL R25, R242, R117, !P2 ;  /* 0x00000075f2197207 */ /* 0x000fe20005000000 */
        /* <DEDUP_REMOVED lines=8> */
[C---:B------:R-:W-:Y:S01]  /*da90*/  SEL R104, R242.reuse, R121, !P2 ;  /* 0x00000079f2687207 */ /* 0x040fe20005000000 */
[----:B------:R-:W-:Y:S01]  /*daa0*/  IMAD R21, R21, UR21, RZ ;  /* 0x0000001515157c24 */ /* 0x000fe2000f8e02ff */
[C---:B------:R-:W-:Y:S01]  /*dab0*/  SEL R135, R242.reuse, R157, !P2 ;  /* 0x0000009df2877207 */ /* 0x040fe20005000000 */
[----:B------:R-:W4:Y:S01]  /*dac0*/  LDL.LU R132, [R1+0x6b4c] ;  /* 0x006b4c0001847983 */ /* 0x000f220000300800 */
[C---:B------:R-:W-:Y:S01]  /*dad0*/  SEL R28, R242.reuse, R124, !P2 ;  /* 0x0000007cf21c7207 */ /* 0x040fe20005000000 */
[----:B------:R-:W-:Y:S01]  /*dae0*/  IMAD.MOV.U32 R124, RZ, RZ, R32 ;  /* 0x000000ffff7c7224 */ /* 0x000fe200078e0020 */
[----:B------:R-:W-:Y:S01]  /*daf0*/  SEL R163, R242, R185, !P2 ;  /* 0x000000b9f2a37207 */ /* 0x000fe20005000000 */
[----:B------:R-:W-:Y:S01]  /*db00*/  @!P1 IMAD.MOV R127, RZ, RZ, -R127 ;  /* 0x000000ffff7f9224 */ /* 0x000fe200078e0a7f */
[----:B------:R-:W1:Y:S01]  /*db10*/  LDCU UR26, c[0x0][0x3b0] ;  /* 0x00007600ff1a77ac */ /* 0x000e620008000800 */
[----:B------:R-:W-:Y:S01]  /*db20*/  @!P5 IMAD.MOV R124, RZ, RZ, -R124 ;  /* 0x000000ffff7cd224 */ /* 0x000fe200078e0a7c */
[----:B------:R-:W-:-:S02]  /*db30*/  ISETP.GE.AND P5, PT, R134, RZ, PT ;  /* 0x000000ff8600720c */ /* 0x000fc40003fa6270 */
[----:B------:R-:W4:Y:S01]  /*db40*/  LDL.LU R134, [R1+0x6b48] ;  /* 0x006b480001867983 */ /* 0x000f220000300800 */
[----:B------:R-:W-:Y:S01]  /*db50*/  ISETP.GE.AND P1, PT, R138, RZ, PT ;  /* 0x000000ff8a00720c */ /* 0x000fe20003f26270 */
[----:B------:R-:W-:Y:S01]  /*db60*/  IMAD R23, R23, UR22, RZ ;  /* 0x0000001617177c24 */ /* 0x000fe2000f8e02ff */
[C---:B------:R-:W-:Y:S01]  /*db70*/  SEL R191, R242.reuse, R199, !P2 ;  /* 0x000000c7f2bf7207 */ /* 0x040fe20005000000 */
[----:B------:R-:W-:Y:S01]  /*db80*/  IMAD R119, R119, UR42, RZ ;  /* 0x0000002a77777c24 */ /* 0x000fe2000f8e02ff */
[C---:B------:R-:W-:Y:S01]  /*db90*/  SEL R195, R242.reuse, R203, !P2 ;  /* 0x000000cbf2c37207 */ /* 0x040fe20005000000 */
[----:B------:R-:W-:Y:S01]  /*dba0*/  IMAD R141, R141, UR70, RZ ;  /* 0x000000468d8d7c24 */ /* 0x000fe2000f8e02ff */
[----:B------:R-:W1:Y:S01]  /*dbb0*/  LDCU UR16, c[0x0][0x3b0] ;  /* 0x00007600ff1077ac */ /* 0x000e620008000800 */
[----:B------:R-:W1:Y:S01]  /*dbc0*/  LDCU UR11, c[0x0][0x3b0] ;  /* 0x00007600ff0b77ac */ /* 0x000e620008000800 */
[----:B------:R-:W1:Y:S01]  /*dbd0*/  LDCU UR48, c[0x0][0x3b0] ;  /* 0x00007600ff3077ac */ /* 0x000e620008000800 */
[----:B------:R-:W1:Y:S01]  /*dbe0*/  LDCU UR50, c[0x0][0x3b0] ;  /* 0x00007600ff3277ac */ /* 0x000e620008000800 */
[C---:B--2---:R-:W-:Y:S01]  /*dbf0*/  SEL R29, R242.reuse, R126, !P2 ;  /* 0x0000007ef21d7207 */ /* 0x044fe20005000000 */
[----:B------:R-:W-:Y:S01]  /*dc00*/  IMAD.MOV.U32 R126, RZ, RZ, R33 ;  /* 0x000000ffff7e7224 */ /* 0x000fe200078e0021 */
[----:B---3--:R-:W-:-:S03]  /*dc10*/  SEL R30, R242, R128, !P2 ;  /* 0x00000080f21e7207 */ /* 0x008fc60005000000 */
[----:B------:R-:W-:Y:S01]  /*dc20*/  @!P0 IMAD.MOV R126, RZ, RZ, -R126 ;  /* 0x000000ffff7e8224 */ /* 0x000fe200078e0a7e */
[----:B------:R-:W-:Y:S02]  /*dc30*/  ISETP.GE.AND P0, PT, R136, RZ, PT ;  /* 0x000000ff8800720c */ /* 0x000fe40003f06270 */
[C---:B----4-:R-:W-:Y:S01]  /*dc40*/  SEL R31, R242.reuse, R130, !P2 ;  /* 0x00000082f21f7207 */ /* 0x050fe20005000000 */
[----:B------:R-:W2:Y:S01]  /*dc50*/  LDL.LU R136, [R1+0x6b44] ;  /* 0x006b440001887983 */ /* 0x000ea20000300800 */
[----:B------:R-:W-:Y:S01]  /*dc60*/  IMAD.MOV.U32 R128, RZ, RZ, R35 ;  /* 0x000000ffff807224 */ /* 0x000fe200078e0023 */
[C---:B------:R-:W-:Y:S01]  /*dc70*/  SEL R131, R242.reuse, R153, !P2 ;  /* 0x00000099f2837207 */ /* 0x040fe20005000000 */
[----:B------:R-:W-:Y:S01]  /*dc80*/  IMAD.MOV.U32 R130, RZ, RZ, R36 ;  /* 0x000000ffff827224 */ /* 0x000fe200078e0024 */
[----:B------:R-:W-:Y:S01]  /*dc90*/  SEL R32, R242, R132, !P2 ;  /* 0x00000084f2207207 */ /* 0x000fe20005000000 */
[----:B------:R-:W-:Y:S01]  /*dca0*/  IMAD.MOV.U32 R132, RZ, RZ, R37 ;  /* 0x000000ffff847224 */ /* 0x000fe200078e0025 */
[----:B------:R-:W3:Y:S01]  /*dcb0*/  LDL.LU R138, [R1+0x6b40] ;  /* 0x006b4000018a7983 */ /* 0x000ee20000300800 */
[----:B------:R-:W-:Y:S01]  /*dcc0*/  @!P4 IMAD.MOV R128, RZ, RZ, -R128 ;  /* 0x000000ffff80c224 */ /* 0x000fe200078e0a80 */
[----:B------:R-:W-:Y:S01]  /*dcd0*/  ISETP.GE.AND P4, PT, R140, RZ, PT ;  /* 0x000000ff8c00720c */ /* 0x000fe20003f86270 */
[----:B------:R-:W-:Y:S01]  /*dce0*/  @!P3 IMAD.MOV R130, RZ, RZ, -R130 ;  /* 0x000000ffff82b224 */ /* 0x000fe200078e0a82 */
[----:B------:R-:W4:Y:S01]  /*dcf0*/  LDL.LU R140, [R1+0x6b3c] ;  /* 0x006b3c00018c7983 */ /* 0x000f220000300800 */
[----:B------:R-:W-:Y:S01]  /*dd00*/  ISETP.GE.AND P3, PT, R142, RZ, PT ;  /* 0x000000ff8e00720c */ /* 0x000fe20003f66270 */
[----:B------:R-:W-:Y:S01]  /*dd10*/  @!P5 IMAD.MOV R132, RZ, RZ, -R132 ;  /* 0x000000ffff84d224 */ /* 0x000fe200078e0a84 */
[----:B------:R-:W-:Y:S01]  /*dd20*/  ISETP.GE.AND P5, PT, R144, RZ, PT ;  /* 0x000000ff9000720c */ /* 0x000fe20003fa6270 */
[----:B------:R-:W4:Y:S01]  /*dd30*/  LDL.LU R142, [R1+0x6b38] ;  /* 0x006b3800018e7983 */ /* 0x000f220000300800 */
[----:B------:R-:W-:-:S02]  /*dd40*/  SEL R117, R242, R133, !P2 ;  /* 0x00000085f2757207 */ /* 0x000fc40005000000 */
[C---:B------:R-:W-:Y:S01]  /*dd50*/  SEL R121, R242.reuse, R137, !P2 ;  /* 0x00000089f2797207 */ /* 0x040fe20005000000 */
[----:B------:R-:W4:Y:S01]  /*dd60*/  LDL.LU R144, [R1+0x6b34] ;  /* 0x006b340001907983 */ /* 0x000f220000300800 */
[C---:B------:R-:W-:Y:S01]  /*dd70*/  SEL R33, R242.reuse, R134, !P2 ;  /* 0x00000086f2217207 */ /* 0x040fe20005000000 */
[----:B------:R-:W-:Y:S01]  /*dd80*/  IMAD.MOV.U32 R134, RZ, RZ, R38 ;  /* 0x000000ffff867224 */ /* 0x000fe200078e0026 */
[----:B------:R-:W-:Y:S01]  /*dd90*/  SEL R157, R242, R179, !P2 ;  /* 0x000000b3f29d7207 */ /* 0x000fe20005000000 */
[----:B------:R-:W-:Y:S01]  /*dda0*/  IMAD R22, R22, UR23, RZ ;  /* 0x0000001716167c24 */ /* 0x000fe2000f8e02ff */
[----:B------:R-:W1:Y:S01]  /*ddb0*/  LDCU UR21, c[0x0][0x3b0] ;  /* 0x00007600ff1577ac */ /* 0x000e620008000800 */
[----:B------:R-:W-:Y:S01]  /*ddc0*/  @!P0 IMAD.MOV R134, RZ, RZ, -R134 ;  /* 0x000000ffff868224 */ /* 0x000fe200078e0a86 */
[----:B------:R-:W-:Y:S02]  /*ddd0*/  ISETP.GE.AND P0, PT, R146, RZ, PT ;  /* 0x000000ff9200720c */ /* 0x000fe40003f06270 */
[----:B------:R-:W4:Y:S01]  /*dde0*/  LDL.LU R146, [R1+0x6b30] ;  /* 0x006b300001927983 */ /* 0x000f220000300800 */
[----:B------:R-:W-:-:S02]  /*ddf0*/  IMAD R25, R25, UR24, RZ ;  /* 0x0000001819197c24 */ /* 0x000fc4000f8e02ff */
[----:B------:R-:W-:Y:S02]  /*de00*/  IMAD R24, R24, UR25, RZ ;  /* 0x0000001918187c24 */ /* 0x000fe4000f8e02ff */
[----:B------:R-:W-:Y:S02]  /*de10*/  IMAD R26, R26, UR27, RZ ;  /* 0x0000001b1a1a7c24 */ /* 0x000fe4000f8e02ff */
[----:B------:R-:W-:Y:S02]  /*de20*/  IMAD R104, R104, UR28, RZ ;  /* 0x0000001c68687c24 */ /* 0x000fe4000f8e02ff */
[----:B------:R-:W-:Y:S02]  /*de30*/  IMAD R27, R27, UR29, RZ ;  /* 0x0000001d1b1b7c24 */ /* 0x000fe4000f8e02ff */
[----:B------:R-:W-:Y:S02]  /*de40*/  IMAD R28, R28, UR31, RZ ;  /* 0x0000001f1c1c7c24 */ /* 0x000fe4000f8e02ff */
[----:B------:R-:W-:Y:S01]  /*de50*/  IMAD R135, R135, UR64, RZ ;  /* 0x0000004087877c24 */ /* 0x000fe2000f8e02ff */
[C---:B------:R-:W-:Y:S01]  /*de60*/  SEL R185, R242.reuse, R193, !P2 ;  /* 0x000000c1f2b97207 */ /* 0x040fe20005000000 */
[----:B------:R-:W2:Y:S01]  /*de70*/  LDCU UR23, c[0x0][0x3b0] ;  /* 0x00007600ff1777ac */ /* 0x000ea20008000800 */
[----:B------:R-:W-:-:S02]  /*de80*/  SEL R199, R242, R207, !P2 ;  /* 0x000000cff2c77207 */ /* 0x000fc40005000000 */
[C---:B------:R-:W-:Y:S01]  /*de90*/  SEL R203, R242.reuse, R211, !P2 ;  /* 0x000000d3f2cb7207 */ /* 0x040fe20005000000 */
[----:B------:R-:W2:Y:S01]  /*dea0*/  LDCU UR24, c[0x0][0x3b0] ;  /* 0x00007600ff1877ac */ /* 0x000ea20008000800 */
[----:B------:R-:W-:Y:S01]  /*deb0*/  IMAD R163, R163, UR18, RZ ;  /* 0x00000012a3a37c24 */ /* 0x000fe2000f8e02ff */
[----:B------:R-:W2:Y:S01]  /*dec0*/  LDCU UR70, c[0x0][0x3b0] ;  /* 0x00007600ff4677ac */ /* 0x000ea20008000800 */
[----:B------:R-:W2:Y:S01]  /*ded0*/  LDCU UR22, c[0x0][0x3b0] ;  /* 0x00007600ff1677ac */ /* 0x000ea20008000800 */
[----:B-1----:R-:W-:Y:S02]  /*dee0*/  IMAD R191, R191, UR32, RZ ;  /* 0x00000020bfbf7c24 */ /* 0x002fe4000f8e02ff */
[----:B------:R-:W-:Y:S01]  /*def0*/  IMAD R115, R115, UR38, RZ ;  /* 0x0000002673737c24 */ /* 0x000fe2000f8e02ff */
[----:B------:R-:W1:Y:S01]  /*df00*/  LDCU UR42, c[0x0][0x3b0] ;  /* 0x00007600ff2a77ac */ /* 0x000e620008000800 */
[C---:B--2---:R-:W-:Y:S01]  /*df10*/  SEL R34, R242.reuse, R136, !P2 ;  /* 0x00000088f2227207 */ /* 0x044fe20005000000 */
[----:B------:R-:W-:Y:S01]  /*df20*/  IMAD.MOV.U32 R136, RZ, RZ, R39 ;  /* 0x000000ffff887224 */ /* 0x000fe200078e0027 */
[----:B---3--:R-:W-:-:S03]  /*df30*/  SEL R35, R242, R138, !P2 ;  /* 0x0000008af2237207 */ /* 0x008fc60005000000 */
[----:B------:R-:W-:Y:S01]  /*df40*/  @!P1 IMAD.MOV R136, RZ, RZ, -R136 ;  /* 0x000000ffff889224 */ /* 0x000fe200078e0a88 */
[----:B------:R-:W-:Y:S01]  /*df50*/  ISETP.GE.AND P1, PT, R148, RZ, PT ;  /* 0x000000ff9400720c */ /* 0x000fe20003f26270 */
[----:B------:R-:W2:Y:S01]  /*df60*/  LDCU UR25, c[0x0][0x3b0] ;  /* 0x00007600ff1977ac */ /* 0x000ea20008000800 */
[----:B------:R-:W3:Y:S01]  /*df70*/  LDL.LU R148, [R1+0x6b2c] ;  /* 0x006b2c0001947983 */ /* 0x000ee20000300800 */
[C---:B----4-:R-:W-:Y:S01]  /*df80*/  SEL R36, R242.reuse, R140, !P2 ;  /* 0x0000008cf2247207 */ /* 0x050fe20005000000 */
[----:B------:R-:W-:Y:S01]  /*df90*/  IMAD.MOV.U32 R138, RZ, RZ, R40 ;  /* 0x000000ffff8a7224 */ /* 0x000fe200078e0028 */
[C---:B------:R-:W-:Y:S01]  /*dfa0*/  SEL R37, R242.reuse, R142, !P2 ;  /* 0x0000008ef2257207 */ /* 0x040fe20005000000 */
[----:B------:R-:W-:Y:S01]  /*dfb0*/  IMAD.MOV.U32 R140, RZ, RZ, R41 ;  /* 0x000000ffff8c7224 */ /* 0x000fe200078e0029 */
[C---:B------:R-:W-:Y:S01]  /*dfc0*/  SEL R3, R242.reuse, R144, !P2 ;  /* 0x00000090f2037207 */ /* 0x040fe20005000000 */
[----:B------:R-:W-:Y:S01]  /*dfd0*/  IMAD.MOV.U32 R142, RZ, RZ, R42 ;  /* 0x000000ffff8e7224 */ /* 0x000fe200078e002a */
[----:B------:R-:W-:Y:S01]  /*dfe0*/  SEL R153, R242, R175, !P2 ;  /* 0x000000aff2997207 */ /* 0x000fe20005000000 */
[----:B------:R-:W-:Y:S01]  /*dff0*/  @!P4 IMAD.MOV R138, RZ, RZ, -R138 ;  /* 0x000000ffff8ac224 */ /* 0x000fe200078e0a8a */
[----:B------:R-:W-:Y:S01]  /*e000*/  ISETP.GE.AND P4, PT, R151, RZ, PT ;  /* 0x000000ff9700720c */ /* 0x000fe20003f86270 */
[----:B------:R-:W-:Y:S01]  /*e010*/  IMAD.MOV.U32 R144, RZ, RZ, R43 ;  /* 0x000000ffff907224 */ /* 0x000fe200078e002b */
[----:B------:R-:W4:Y:S01]  /*e020*/  LDL.LU R151, [R1+0x6b28] ;  /* 0x006b280001977983 */ /* 0x000f220000300800 */
[----:B------:R-:W-:Y:S01]  /*e030*/  @!P3 IMAD.MOV R140, RZ, RZ, -R140 ;  /* 0x000000ffff8cb224 */ /* 0x000fe200078e0a8c */
[----:B------:R-:W-:Y:S01]  /*e040*/  ISETP.GE.AND P3, PT, R152, RZ, PT ;  /* 0x000000ff9800720c */ /* 0x000fe20003f66270 */
[----:B------:R-:W-:Y:S01]  /*e050*/  @!P5 IMAD.MOV R142, RZ, RZ, -R142 ;  /* 0x000000ffff8ed224 */ /* 0x000fe200078e0a8e */
[----:B------:R-:W2:Y:S01]  /*e060*/  LDL.LU R152, [R1+0x6b24] ;  /* 0x006b240001987983 */ /* 0x000ea20000300800 */
[----:B------:R-:W-:Y:S01]  /*e070*/  ISETP.GE.AND P5, PT, R154, RZ, PT ;  /* 0x000000ff9a00720c */ /* 0x000fe20003fa6270 */
[----:B------:R-:W-:Y:S01]  /*e080*/  @!P0 IMAD.MOV R144, RZ, RZ, -R144 ;  /* 0x000000ffff908224 */ /* 0x000fe200078e0a90 */
[----:B------:R-:W-:Y:S01]  /*e090*/  ISETP.GE.AND P0, PT, R156, RZ, PT ;  /* 0x000000ff9c00720c */ /* 0x000fe20003f06270 */
[----:B------:R-:W4:Y:S01]  /*e0a0*/  LDL.LU R154, [R1+0x6b20] ;  /* 0x006b2000019a7983 */ /* 0x000f220000300800 */
[C---:B------:R-:W-:Y:S01]  /*e0b0*/  SEL R17, R242.reuse, R146, !P2 ;  /* 0x00000092f2117207 */ /* 0x040fe20005000000 */
[----:B------:R-:W1:Y:S02]  /*e0c0*/  LDCU UR27, c[0x0][0x3b0] ;  /* 0x00007600ff1b77ac */ /* 0x000e640008000800 */
[----:B------:R-:W4:Y:S01]  /*e0d0*/  LDL.LU R156, [R1+0x6b1c] ;  /* 0x006b1c00019c7983 */ /* 0x000f220000300800 */
[----:B------:R-:W-:Y:S01]  /*e0e0*/  IMAD.MOV.U32 R146, RZ, RZ, R44 ;  /* 0x000000ffff927224 */ /* 0x000fe200078e002c */
[----:B------:R-:W-:Y:S01]  /*e0f0*/  SEL R133, R242, R155, !P2 ;  /* 0x0000009bf2857207 */ /* 0x000fe20005000000 */
[----:B------:R-:W1:Y:S02]  /*e100*/  LDCU UR28, c[0x0][0x3b0] ;  /* 0x00007600ff1c77ac */ /* 0x000e640008000800 */
[----:B------:R-:W-:Y:S01]  /*e110*/  @!P1 IMAD.MOV R146, RZ, RZ, -R146 ;  /* 0x000000ffff929224 */ /* 0x000fe200078e0a92 */
[----:B------:R-:W-:Y:S01]  /*e120*/  ISETP.GE.AND P1, PT, R158, RZ, PT ;  /* 0x000000ff9e00720c */ /* 0x000fe20003f26270 */
[----:B------:R-:W1:Y:S01]  /*e130*/  LDCU UR29, c[0x0][0x3b0] ;  /* 0x00007600ff1d77ac */ /* 0x000e620008000800 */
[----:B------:R-:W4:Y:S01]  /*e140*/  LDL.LU R158, [R1+0x6b18] ;  /* 0x006b1800019e7983 */ /* 0x000f220000300800 */
[C---:B------:R-:W-:Y:S01]  /*e150*/  SEL R40, R242.reuse, R150, !P2 ;  /* 0x00000096f2287207 */ /* 0x040fe20005000000 */
[----:B------:R-:W-:Y:S01]  /*e160*/  IMAD.MOV.U32 R150, RZ, RZ, R46 ;  /* 0x000000ffff967224 */ /* 0x000fe200078e002e */
[----:B------:R-:W-:Y:S01]  /*e170*/  SEL R137, R242, R159, !P2 ;  /* 0x0000009ff2897207 */ /* 0x000fe20005000000 */
[----:B------:R-:W1:Y:S02]  /*e180*/  LDCU UR31, c[0x0][0x3b0] ;  /* 0x00007600ff1f77ac */ /* 0x000e640008000800 */
[----:B------:R-:W-:Y:S01]  /*e190*/  @!P3 IMAD.MOV R150, RZ, RZ, -R150 ;  /* 0x000000ffff96b224 */ /* 0x000fe200078e0a96 */
[----:B------:R-:W-:Y:S01]  /*e1a0*/  ISETP.GE.AND P3, PT, R162, RZ, PT ;  /* 0x000000ffa200720c */ /* 0x000fe20003f66270 */
[----:B------:R-:W-:Y:S01]  /*e1b0*/  IMAD R131, R131, UR60, RZ ;  /* 0x0000003c83837c24 */ /* 0x000fe2000f8e02ff */
[C---:B------:R-:W-:Y:S01]  /*e1c0*/  SEL R179, R242.reuse, R126, !P2 ;  /* 0x0000007ef2b37207 */ /* 0x040fe20005000000 */
[----:B------:R-:W1:Y:S01]  /*e1d0*/  LDCU UR60, c[0x0][0x3b0] ;  /* 0x00007600ff3c77ac */ /* 0x000e620008000800 */
[----:B------:R-:W-:Y:S01]  /*e1e0*/  IMAD R183, R183, UR24, RZ ;  /* 0x00000018b7b77c24 */ /* 0x000fe2000f8e02ff */
[----:B------:R-:W1:Y:S01]  /*e1f0*/  LDCU UR64, c[0x0][0x3b0] ;  /* 0x00007600ff4077ac */ /* 0x000e620008000800 */
[C---:B------:R-:W-:Y:S01]  /*e200*/  SEL R193, R242.reuse, R201, !P2 ;  /* 0x000000c9f2c17207 */ /* 0x040fe20005000000 */
[----:B------:R-:W-:Y:S01]  /*e210*/  IMAD R211, R13, UR68, RZ ;  /* 0x000000440dd37c24 */ /* 0x000fe2000f8e02ff */
[----:B------:R-:W-:Y:S01]  /*e220*/  SEL R207, R242, R215, !P2 ;  /* 0x000000d7f2cf7207 */ /* 0x000fe20005000000 */
[----:B------:R-:W1:Y:S01]  /*e230*/  LDCU UR18, c[0x0][0x3b0] ;  /* 0x00007600ff1277ac */ /* 0x000e620008000800 */
[----:B------:R-:W-:-:S02]  /*e240*/  IMAD R185, R185, UR26, RZ ;  /* 0x0000001ab9b97c24 */ /* 0x000fc4000f8e02ff */
[----:B------:R-:W-:Y:S01]  /*e250*/  IMAD R117, R117, UR40, RZ ;  /* 0x0000002875757c24 */ /* 0x000fe2000f8e02ff */
[----:B------:R-:W1:Y:S01]  /*e260*/  LDCU UR32, c[0x0][0x3b0] ;  /* 0x00007600ff2077ac */ /* 0x000e620008000800 */
[----:B------:R-:W-:Y:S02]  /*e270*/  IMAD R31, R31, UR37, RZ ;  /* 0x000000251f1f7c24 */ /* 0x000fe4000f8e02ff */
[----:B------:R-:W-:Y:S01]  /*e280*/  IMAD R30, R30, UR35, RZ ;  /* 0x000000231e1e7c24 */ /* 0x000fe2000f8e02ff */
[----:B------:R-:W1:Y:S01]  /*e290*/  LDCU UR38, c[0x0][0x3b0] ;  /* 0x00007600ff2677ac */ /* 0x000e620008000800 */
[C---:B---3--:R-:W-:Y:S01]  /*e2a0*/  SEL R38, R242.reuse, R148, !P2 ;  /* 0x00000094f2267207 */ /* 0x048fe20005000000 */
[----:B------:R-:W-:Y:S01]  /*e2b0*/  IMAD.MOV.U32 R148, RZ, RZ, R45 ;  /* 0x000000ffff947224 */ /* 0x000fe200078e002d */
[----:B--2---:R-:W-:-:S03]  /*e2c0*/  SEL R42, R242, R152, !P2 ;  /* 0x00000098f22a7207 */ /* 0x004fc60005000000 */
[----:B------:R-:W-:Y:S01]  /*e2d0*/  @!P4 IMAD.MOV R148, RZ, RZ, -R148 ;  /* 0x000000ffff94c224 */ /* 0x000fe200078e0a94 */
[----:B------:R-:W-:Y:S02]  /*e2e0*/  ISETP.GE.AND P4, PT, R160, RZ, PT ;  /* 0x000000ffa000720c */ /* 0x000fe40003f86270 */
[C---:B----4-:R-:W-:Y:S01]  /*e2f0*/  SEL R43, R242.reuse, R154, !P2 ;  /* 0x0000009af22b7207 */ /* 0x050fe20005000000 */
[----:B------:R-:W2:Y:S01]  /*e300*/  LDL.LU R160, [R1+0x6b14] ;  /* 0x006b140001a07983 */ /* 0x000ea20000300800 */
[----:B------:R-:W-:Y:S01]  /*e310*/  IMAD.MOV.U32 R152, RZ, RZ, R47 ;  /* 0x000000ffff987224 */ /* 0x000fe200078e002f */
[C---:B------:R-:W-:Y:S02]  /*e320*/  SEL R44, R242.reuse, R156, !P2 ;  /* 0x0000009cf22c7207 */ /* 0x040fe40005000000 */
[----:B------:R-:W3:Y:S01]  /*e330*/  LDL.LU R162, [R1+0x6b10] ;  /* 0x006b100001a27983 */ /* 0x000ee20000300800 */
[----:B------:R-:W-:Y:S01]  /*e340*/  IMAD.MOV.U32 R154, RZ, RZ, R48 ;  /* 0x000000ffff9a7224 */ /* 0x000fe200078e0030 */
[C---:B------:R-:W-:Y:S01]  /*e350*/  SEL R39, R242.reuse, R147, !P2 ;  /* 0x00000093f2277207 */ /* 0x040fe20005000000 */
[----:B------:R-:W-:Y:S01]  /*e360*/  IMAD.MOV.U32 R156, RZ, RZ, R49 ;  /* 0x000000ffff9c7224 */ /* 0x000fe200078e0031 */
[----:B------:R-:W-:Y:S01]  /*e370*/  SEL R41, R242, R149, !P2 ;  /* 0x00000095f2297207 */ /* 0x000fe20005000000 */
        /* <DEDUP_REMOVED lines=13> */
[C---:B------:R-:W-:Y:S01]  /*e450*/  SEL R159, R242.reuse, R181, !P2 ;  /* 0x000000b5f29f7207 */ /* 0x040fe20005000000 */
[----:B------:R-:W-:Y:S01]  /*e460*/  IMAD R137, R137, UR66, RZ ;  /* 0x0000004289897c24 */ /* 0x000fe2000f8e02ff */
[----:B------:R-:W-:Y:S01]  /*e470*/  SEL R147, R242, R169, !P2 ;  /* 0x000000a9f2937207 */ /* 0x000fe20005000000 */
[----:B------:R-:W-:Y:S01]  /*e480*/  @!P4 IMAD.MOV R158, RZ, RZ, -R158 ;  /* 0x000000ffff9ec224 */ /* 0x000fe200078e0a9e */
[----:B------:R-:W-:Y:S01]  /*e490*/  ISETP.GE.AND P4, PT, R170, RZ, PT ;  /* 0x000000ffaa00720c */ /* 0x000fe20003f86270 */
[----:B------:R-:W-:Y:S01]  /*e4a0*/  IMAD R133, R133, UR62, RZ ;  /* 0x0000003e85857c24 */ /* 0x000fe2000f8e02ff */
[----:B------:R-:W4:Y:S01]  /*e4b0*/  LDL.LU R170, [R1+0x6b00] ;  /* 0x006b000001aa7983 */ /* 0x000f220000300800 */
[----:B------:R-:W-:Y:S01]  /*e4c0*/  IMAD.MOV.U32 R169, RZ, RZ, R57 ;  /* 0x000000ffffa97224 */ /* 0x000fe200078e0039 */
[C---:B------:R-:W-:Y:S01]  /*e4d0*/  SEL R149, R242.reuse, R171, !P2 ;  /* 0x000000abf2957207 */ /* 0x040fe20005000000 */
[----:B------:R-:W2:Y:S01]  /*e4e0*/  LDCU UR24, c[0x0][0x3b0] ;  /* 0x00007600ff1877ac */ /* 0x000ea20008000800 */
[----:B-1----:R-:W-:Y:S01]  /*e4f0*/  IMAD R187, R187, UR28, RZ ;  /* 0x0000001cbbbb7c24 */ /* 0x002fe2000f8e02ff */
[----:B------:R-:W-:-:S02]  /*e500*/  SEL R201, R242, R209, !P2 ;  /* 0x000000d1f2c97207 */ /* 0x000fc40005000000 */
[----:B------:R-:W-:Y:S01]  /*e510*/  SEL R142, R242, R142, !P2 ;  /* 0x0000008ef28e7207 */ /* 0x000fe20005000000 */
[----:B------:R-:W1:Y:S03]  /*e520*/  LDCU UR26, c[0x0][0x3b0] ;  /* 0x00007600ff1a77ac */ /* 0x000e660008000800 */
[----:B------:R-:W-:Y:S01]  /*e530*/  @!P4 IMAD.MOV R167, RZ, RZ, -R167 ;  /* 0x000000ffffa7c224 */ /* 0x000fe200078e0aa7 */
[----:B------:R-:W-:Y:S01]  /*e540*/  ISETP.GE.AND P4, PT, R180, RZ, PT ;  /* 0x000000ffb400720c */ /* 0x000fe20003f86270 */
[----:B------:R-:W-:Y:S01]  /*e550*/  IMAD.MOV.U32 R171, RZ, RZ, R59 ;  /* 0x000000ffffab7224 */ /* 0x000fe200078e003b */
[----:B------:R-:W1:Y:S01]  /*e560*/  LDCU UR66, c[0x0][0x3b0] ;  /* 0x00007600ff4277ac */ /* 0x000e620008000800 */
[C---:B------:R-:W-:Y:S02]  /*e570*/  SEL R144, R242.reuse, R144, !P2 ;  /* 0x00000090f2907207 */ /* 0x040fe40005000000 */
[C---:B------:R-:W-:Y:S01]  /*e580*/  SEL R146, R242.reuse, R146, !P2 ;  /* 0x00000092f2927207 */ /* 0x040fe20005000000 */
[----:B------:R-:W-:Y:S01]  /*e590*/  IMAD R3, R3, UR77, RZ ;  /* 0x0000004d03037c24 */ /* 0x000fe2000f8e02ff */
[C---:B------:R-:W-:Y:S01]  /*e5a0*/  SEL R13, R242.reuse, R120, !P2 ;  /* 0x00000078f20d7207 */ /* 0x040fe20005000000 */
[----:B------:R-:W1:Y:S01]  /*e5b0*/  LDCU UR40, c[0x0][0x3b0] ;  /* 0x00007600ff2877ac */ /* 0x000e620008000800 */
[----:B------:R-:W-:-:S02]  /*e5c0*/  SEL R150, R242, R150, !P2 ;  /* 0x00000096f2967207 */ /* 0x000fc40005000000 */
[----:B------:R-:W-:Y:S01]  /*e5d0*/  SEL R138, R242, R138, !P2 ;  /* 0x0000008af28a7207 */ /* 0x000fe20005000000 */
[----:B------:R-:W1:Y:S01]  /*e5e0*/  LDCU UR37, c[0x0][0x3b0] ;  /* 0x00007600ff2577ac */ /* 0x000e620008000800 */
[----:B------:R-:W1:Y:S01]  /*e5f0*/  LDCU UR35, c[0x0][0x3b0] ;  /* 0x00007600ff2377ac */ /* 0x000e620008000800 */
[----:B------:R-:W-:Y:S02]  /*e600*/  IMAD R40, R40, UR57, RZ ;  /* 0x0000003928287c24 */ /* 0x000fe4000f8e02ff */
[----:B------:R-:W-:Y:S01]  /*e610*/  IMAD R29, R29, UR33, RZ ;  /* 0x000000211d1d7c24 */ /* 0x000fe2000f8e02ff */
[C---:B------:R-:W-:Y:S01]  /*e620*/  SEL R140, R242.reuse, R140, !P2 ;  /* 0x0000008cf28c7207 */ /* 0x040fe20005000000 */
[----:B------:R-:W-:Y:S01]  /*e630*/  IMAD R193, R193, UR34, RZ ;  /* 0x00000022c1c17c24 */ /* 0x000fe2000f8e02ff */
[----:B------:R-:W1:Y:S01]  /*e640*/  LDCU UR68, c[0x0][0x3b0] ;  /* 0x00007600ff4477ac */ /* 0x000e620008000800 */
[C---:B--2---:R-:W-:Y:S01]  /*e650*/  SEL R46, R242.reuse, R160, !P2 ;  /* 0x000000a0f22e7207 */ /* 0x044fe20005000000 */
[----:B------:R-:W-:Y:S01]  /*e660*/  IMAD.MOV.U32 R160, RZ, RZ, R51 ;  /* 0x000000ffffa07224 */ /* 0x000fe200078e0033 */
[C---:B---3--:R-:W-:Y:S01]  /*e670*/  SEL R47, R242.reuse, R162, !P2 ;  /* 0x000000a2f22f7207 */ /* 0x048fe20005000000 */
[----:B------:R-:W-:Y:S01]  /*e680*/  IMAD.MOV.U32 R162, RZ, RZ, R52 ;  /* 0x000000ffffa27224 */ /* 0x000fe200078e0034 */
[----:B----4-:R-:W-:Y:S01]  /*e690*/  SEL R48, R242, R164, !P2 ;  /* 0x000000a4f2307207 */ /* 0x010fe20005000000 */
[----:B------:R-:W-:Y:S01]  /*e6a0*/  @!P3 IMAD.MOV R160, RZ, RZ, -R160 ;  /* 0x000000ffffa0b224 */ /* 0x000fe200078e0aa0 */
[----:B------:R-:W-:Y:S01]  /*e6b0*/  ISETP.GE.AND P3, PT, R173, RZ, PT ;  /* 0x000000ffad00720c */ /* 0x000fe20003f66270 */
[----:B------:R-:W-:Y:S01]  /*e6c0*/  @!P5 IMAD.MOV R162, RZ, RZ, -R162 ;  /* 0x000000ffffa2d224 */ /* 0x000fe200078e0aa2 */
[----:B------:R-:W-:Y:S01]  /*e6d0*/  ISETP.GE.AND P5, PT, R174, RZ, PT ;  /* 0x000000ffae00720c */ /* 0x000fe20003fa6270 */
        /* <DEDUP_REMOVED lines=8> */
[----:B------:R-:W-:Y:S01]  /*e760*/  @!P1 IMAD.MOV R166, RZ, RZ, -R166 ;  /* 0x000000ffffa69224 */ /* 0x000fe200078e0aa6 */
[----:B------:R-:W-:Y:S01]  /*e770*/  ISETP.GE.AND P1, PT, R178, RZ, PT ;  /* 0x000000ffb200720c */ /* 0x000fe20003f26270 */
[----:B------:R-:W-:Y:S01]  /*e780*/  @!P3 IMAD.MOV R168, RZ, RZ, -R168 ;  /* 0x000000ffffa8b224 */ /* 0x000fe200078e0aa8 */
[----:B------:R-:W-:Y:S01]  /*e790*/  ISETP.GE.AND P3, PT, R182, RZ, PT ;  /* 0x000000ffb600720c */ /* 0x000fe20003f66270 */
[----:B------:R-:W-:Y:S01]  /*e7a0*/  @!P5 IMAD.MOV R169, RZ, RZ, -R169 ;  /* 0x000000ffffa9d224 */ /* 0x000fe200078e0aa9 */
[----:B------:R-:W-:Y:S01]  /*e7b0*/  ISETP.GE.AND P5, PT, R184, RZ, PT ;  /* 0x000000ffb800720c */ /* 0x000fe20003fa6270 */
[----:B------:R-:W-:Y:S01]  /*e7c0*/  IMAD R159, R159, UR14, RZ ;  /* 0x0000000e9f9f7c24 */ /* 0x000fe2000f8e02ff */
[----:B------:R-:W-:Y:S01]  /*e7d0*/  SEL R51, R242, R170, !P2 ;  /* 0x000000aaf2337207 */ /* 0x000fe20005000000 */
[----:B------:R-:W-:Y:S01]  /*e7e0*/  IMAD.MOV.U32 R170, RZ, RZ, R58 ;  /* 0x000000ffffaa7224 */ /* 0x000fe200078e003a */
[----:B------:R-:W2:Y:S01]  /*e7f0*/  LDL.LU R173, [R1+0x6afc] ;  /* 0x006afc0001ad7983 */ /* 0x000ea20000300800 */
[----:B------:R-:W-:Y:S01]  /*e800*/  IMAD.MOV.U32 R172, RZ, RZ, R60 ;  /* 0x000000ffffac7224 */ /* 0x000fe200078e003c */
[----:B------:R-:W3:Y:S01]  /*e810*/  LDCU UR14, c[0x0][0x3b0] ;  /* 0x00007600ff0e77ac */ /* 0x000ee20008000800 */
        /* <DEDUP_REMOVED lines=10> */
[----:B------:R-:W4:Y:S01]  /*e8c0*/  LDL.LU R174, [R1+0x6af8] ;  /* 0x006af80001ae7983 */ /* 0x000f220000300800 */
[----:B------:R-:W-:Y:S01]  /*e8d0*/  IMAD R149, R149, UR75, RZ ;  /* 0x0000004b95957c24 */ /* 0x000fe2000f8e02ff */
[----:B------:R-:W1:Y:S02]  /*e8e0*/  LDCU UR75, c[0x0][0x3a0] ;  /* 0x00007400ff4b77ac */ /* 0x000e640008000800 */
[----:B------:R-:W-:Y:S01]  /*e8f0*/  @!P0 IMAD.MOV R63, RZ, RZ, -R63 ;  /* 0x000000ffff3f8224 */ /* 0x000fe200078e0a3f */
[----:B------:R-:W3:Y:S01]  /*e900*/  LDL.LU R176, [R1+0x6af4] ;  /* 0x006af40001b07983 */ /* 0x000ee20000300800 */
[----:B------:R-:W-:Y:S01]  /*e910*/  ISETP.GE.AND P0, PT, R196, RZ, PT ;  /* 0x000000ffc400720c */ /* 0x000fe20003f06270 */
[----:B------:R-:W-:Y:S01]  /*e920*/  @!P1 IMAD.MOV R64, RZ, RZ, -R64 ;  /* 0x000000ffff409224 */ /* 0x000fe200078e0a40 */
[----:B------:R-:W-:Y:S01]  /*e930*/  ISETP.GE.AND P1, PT, R198, RZ, PT ;  /* 0x000000ffc600720c */ /* 0x000fe20003f26270 */
[----:B------:R-:W3:Y:S01]  /*e940*/  LDL.LU R178, [R1+0x6af0] ;  /* 0x006af00001b27983 */ /* 0x000ee20000300800 */
[----:B------:R-:W-:Y:S01]  /*e950*/  @!P4 IMAD.MOV R65, RZ, RZ, -R65 ;  /* 0x000000ffff41c224 */ /* 0x000fe200078e0a41 */
[----:B------:R-:W-:Y:S01]  /*e960*/  ISETP.GE.AND P4, PT, R200, RZ, PT ;  /* 0x000000ffc800720c */ /* 0x000fe20003f86270 */
[----:B------:R-:W-:Y:S01]  /*e970*/  @!P3 IMAD.MOV R66, RZ, RZ, -R66 ;  /* 0x000000ffff42b224 */ /* 0x000fe200078e0a42 */
[----:B------:R-:W3:Y:S01]  /*e980*/  LDL.LU R180, [R1+0x6aec] ;  /* 0x006aec0001b47983 */ /* 0x000ee20000300800 */
[----:B------:R-:W-:Y:S01]  /*e990*/  ISETP.GE.AND P3, PT, R202, RZ, PT ;  /* 0x000000ffca00720c */ /* 0x000fe20003f66270 */
[----:B------:R-:W-:-:S02]  /*e9a0*/  @!P5 IMAD.MOV R67, RZ, RZ, -R67 ;  /* 0x000000ffff43d224 */ /* 0x000fc400078e0a43 */
[----:B------:R-:W-:Y:S01]  /*e9b0*/  IMAD R43, R43, UR61, RZ ;  /* 0x0000003d2b2b7c24 */ /* 0x000fe2000f8e02ff */
[----:B------:R-:W3:Y:S01]  /*e9c0*/  LDL.LU R182, [R1+0x6ae8] ;  /* 0x006ae80001b67983 */ /* 0x000ee20000300800 */
[----:B------:R-:W-:Y:S01]  /*e9d0*/  ISETP.GE.AND P5, PT, R204, RZ, PT ;  /* 0x000000ffcc00720c */ /* 0x000fe20003fa6270 */
[----:B------:R-:W-:Y:S01]  /*e9e0*/  @!P0 IMAD.MOV R68, RZ, RZ, -R68 ;  /* 0x000000ffff448224 */ /* 0x000fe200078e0a44 */
[----:B------:R-:W-:Y:S01]  /*e9f0*/  SEL R181, R242, R189, !P2 ;  /* 0x000000bdf2b57207 */ /* 0x000fe20005000000 */
[----:B------:R-:W3:Y:S01]  /*ea00*/  LDL.LU R184, [R1+0x6ae4] ;  /* 0x006ae40001b87983 */ /* 0x000ee20000300800 */
[----:B------:R-:W-:Y:S01]  /*ea10*/  @!P1 IMAD.MOV R69, RZ, RZ, -R69 ;  /* 0x000000ffff459224 */ /* 0x000fe200078e0a45 */
[----:B------:R-:W1:Y:S02]  /*ea20*/  LDCU UR62, c[0x0][0x3b0] ;  /* 0x00007600ff3e77ac */ /* 0x000e640008000800 */
[----:B------:R-:W3:Y:S01]  /*ea30*/  LDL.LU R186, [R1+0x6ae0] ;  /* 0x006ae00001ba7983 */ /* 0x000ee20000300800 */
[----:B------:R-:W-:Y:S01]  /*ea40*/  @!P4 IMAD.MOV R70, RZ, RZ, -R70 ;  /* 0x000000ffff46c224 */ /* 0x000fe200078e0a46 */
[----:B------:R-:W1:Y:S02]  /*ea50*/  LDCU UR28, c[0x0][0x3b0] ;  /* 0x00007600ff1c77ac */ /* 0x000e640008000800 */
[----:B------:R-:W3:Y:S01]  /*ea60*/  LDL.LU R188, [R1+0x6adc] ;  /* 0x006adc0001bc7983 */ /* 0x000ee20000300800 */
[----:B------:R-:W-:-:S02]  /*ea70*/  @!P3 IMAD.MOV R71, RZ, RZ, -R71 ;  /* 0x000000ffff47b224 */ /* 0x000fc400078e0a47 */
[----:B------:R-:W-:Y:S01]  /*ea80*/  IMAD R44, R44, UR63, RZ ;  /* 0x0000003f2c2c7c24 */ /* 0x000fe2000f8e02ff */
[----:B------:R-:W3:Y:S01]  /*ea90*/  LDL.LU R190, [R1+0x6ad8] ;  /* 0x006ad80001be7983 */ /* 0x000ee20000300800 */
[----:B------:R-:W-:Y:S01]  /*eaa0*/  ISETP.GE.AND P0, PT, R206, RZ, PT ;  /* 0x000000ffce00720c */ /* 0x000fe20003f06270 */
[----:B------:R-:W-:Y:S01]  /*eab0*/  @!P5 IMAD.MOV R72, RZ, RZ, -R72 ;  /* 0x000000ffff48d224 */ /* 0x000fe200078e0a48 */
[----:B------:R-:W-:Y:S01]  /*eac0*/  ISETP.GE.AND P1, PT, R208, RZ, PT ;  /* 0x000000ffd000720c */ /* 0x000fe20003f26270 */
[----:B------:R-:W3:Y:S01]  /*ead0*/  LDL.LU R192, [R1+0x6ad4] ;  /* 0x006ad40001c07983 */ /* 0x000ee20000300800 */
[----:B------:R-:W-:Y:S01]  /*eae0*/  ISETP.GE.AND P4, PT, R210, RZ, PT ;  /* 0x000000ffd200720c */ /* 0x000fe20003f86270 */
[----:B------:R-:W-:Y:S01]  /*eaf0*/  IMAD R49, R49, UR6, RZ ;  /* 0x0000000631317c24 */ /* 0x000fe2000f8e02ff */
[----:B------:R-:W-:Y:S01]  /*eb00*/  ISETP.GE.AND P3, PT, R212, RZ, PT ;  /* 0x000000ffd400720c */ /* 0x000fe20003f66270 */
[----:B------:R-:W3:Y:S01]  /*eb10*/  LDL.LU R194, [R1+0x6ad0] ;  /* 0x006ad00001c27983 */ /* 0x000ee20000300800 */
[----:B------:R-:W-:Y:S01]  /*eb20*/  ISETP.GE.AND P5, PT, R214, RZ, PT ;  /* 0x000000ffd600720c */ /* 0x000fe20003fa6270 */
[----:B------:R-:W1:Y:S02]  /*eb30*/  LDCU UR6, c[0x0][0x3b0] ;  /* 0x00007600ff0677ac */ /* 0x000e640008000800 */
[----:B------:R-:W3:Y:S01]  /*eb40*/  LDL.LU R196, [R1+0x6acc] ;  /* 0x006acc0001c47983 */ /* 0x000ee20000300800 */
[----:B------:R-:W-:Y:S01]  /*eb50*/  IMAD R38, R38, UR76, RZ ;  /* 0x0000004c26267c24 */ /* 0x000fe2000f8e02ff */
[C---:B------:R-:W-:Y:S01]  /*eb60*/  SEL R152, R242.reuse, R152, !P2 ;  /* 0x00000098f2987207 */ /* 0x040fe20005000000 */
[----:B------:R-:W-:Y:S01]  /*eb70*/  @!P0 IMAD.MOV R73, RZ, RZ, -R73 ;  /* 0x000000ffff498224 */ /* 0x000fe200078e0a49 */
[----:B------:R-:W3:Y:S01]  /*eb80*/  LDL.LU R198, [R1+0x6ac8] ;  /* 0x006ac80001c67983 */ /* 0x000ee20000300800 */
[----:B------:R-:W-:Y:S01]  /*eb90*/  @!P1 IMAD.MOV R74, RZ, RZ, -R74 ;  /* 0x000000ffff4a9224 */ /* 0x000fe200078e0a4a */
[C---:B------:R-:W-:Y:S01]  /*eba0*/  SEL R154, R242.reuse, R154, !P2 ;  /* 0x0000009af29a7207 */ /* 0x040fe20005000000 */
[----:B------:R-:W-:Y:S01]  /*ebb0*/  @!P4 IMAD.MOV R75, RZ, RZ, -R75 ;  /* 0x000000ffff4bc224 */ /* 0x000fe200078e0a4b */
[----:B------:R-:W3:Y:S01]  /*ebc0*/  LDL.LU R200, [R1+0x6ac4] ;  /* 0x006ac40001c87983 */ /* 0x000ee20000300800 */
[----:B------:R-:W-:Y:S01]  /*ebd0*/  @!P3 IMAD.MOV R76, RZ, RZ, -R76 ;  /* 0x000000ffff4cb224 */ /* 0x000fe200078e0a4c */
[----:B------:R-:W-:Y:S01]  /*ebe0*/  SEL R156, R242, R156, !P2 ;  /* 0x0000009cf29c7207 */ /* 0x000fe20005000000 */
[----:B------:R-:W-:Y:S01]  /*ebf0*/  IMAD R46, R46, UR67, RZ ;  /* 0x000000432e2e7c24 */ /* 0x000fe2000f8e02ff */
[----:B------:R-:W3:Y:S01]  /*ec00*/  LDL.LU R202, [R1+0x6ac0] ;  /* 0x006ac00001ca7983 */ /* 0x000ee20000300800 */
[----:B------:R-:W-:Y:S01]  /*ec10*/  ISETP.GE.AND P0, PT, R232, RZ, PT ;  /* 0x000000ffe800720c */ /* 0x000fe20003f06270 */
[----:B------:R-:W1:Y:S02]  /*ec20*/  LDCU UR61, c[0x0][0x3b0] ;  /* 0x00007600ff3d77ac */ /* 0x000e640008000800 */
[----:B------:R-:W3:Y:S01]  /*ec30*/  LDL.LU R204, [R1+0x6abc] ;  /* 0x006abc0001cc7983 */ /* 0x000ee20000300800 */
[----:B------:R-:W-:Y:S01]  /*ec40*/  ISETP.GE.AND P1, PT, R234, RZ, PT ;  /* 0x000000ffea00720c */ /* 0x000fe20003f26270 */
[----:B------:R-:W-:Y:S01]  /*ec50*/  IMAD R45, R45, UR65, RZ ;  /* 0x000000412d2d7c24 */ /* 0x000fe2000f8e02ff */
[C---:B------:R-:W-:Y:S01]  /*ec60*/  SEL R158, R242.reuse, R158, !P2 ;  /* 0x0000009ef29e7207 */ /* 0x040fe20005000000 */
[----:B------:R-:W3:Y:S01]  /*ec70*/  LDL.LU R206, [R1+0x6ab8] ;  /* 0x006ab80001ce7983 */ /* 0x000ee20000300800 */
[----:B------:R-:W-:Y:S01]  /*ec80*/  SEL R148, R242, R148, !P2 ;  /* 0x00000094f2947207 */ /* 0x000fe20005000000 */
[----:B------:R-:W2:Y:S02]  /*ec90*/  LDCU UR77, c[0x0][0x3b0] ;  /* 0x00007600ff4d77ac */ /* 0x000ea40008000800 */
[----:B------:R-:W3:Y:S01]  /*eca0*/  LDL.LU R208, [R1+0x6ab4] ;  /* 0x006ab40001d07983 */ /* 0x000ee20000300800 */
[----:B------:R-:W-:Y:S01]  /*ecb0*/  IMAD R129, R129, UR58, RZ ;  /* 0x0000003a81817c24 */ /* 0x000fe2000f8e02ff */
[----:B------:R-:W2:Y:S02]  /*ecc0*/  LDCU UR57, c[0x0][0x3b0] ;  /* 0x00007600ff3977ac */ /* 0x000ea40008000800 */
[----:B------:R-:W3:Y:S01]  /*ecd0*/  LDL.LU R210, [R1+0x6ab0] ;  /* 0x006ab00001d27983 */ /* 0x000ee20000300800 */
[----:B------:R-:W-:Y:S01]  /*ece0*/  IMAD R42, R42, UR59, RZ ;  /* 0x0000003b2a2a7c24 */ /* 0x000fe2000f8e02ff */
[----:B------:R-:W2:Y:S02]  /*ecf0*/  LDCU UR33, c[0x0][0x3b0] ;  /* 0x00007600ff2177ac */ /* 0x000ea40008000800 */
[----:B------:R-:W3:Y:S01]  /*ed00*/  LDL.LU R212, [R1+0x6aac] ;  /* 0x006aac0001d47983 */ /* 0x000ee20000300800 */
[----:B-1----:R-:W-:Y:S01]  /*ed10*/  IMAD R199, R199, UR40, RZ ;  /* 0x00000028c7c77c24 */ /* 0x002fe2000f8e02ff */
[----:B------:R-:W1:Y:S02]  /*ed20*/  LDCU UR34, c[0x0][0x3b0] ;  /* 0x00007600ff2277ac */ /* 0x000e640008000800 */
[----:B------:R-:W3:Y:S01]  /*ed30*/  LDL.LU R2, [R1+0x1b0] ;  /* 0x0001b00001027983 */ /* 0x000ee20000300800 */
[----:B--2---:R-:W-:-:S03]  /*ed40*/  SEL R151, R242, R173, !P2 ;  /* 0x000000adf2977207 */ /* 0x004fc60005000000 */
[----:B------:R-:W2:Y:S01]  /*ed50*/  LDL.LU R214, [R1+0x6aa8] ;  /* 0x006aa80001d67983 */ /* 0x000ea20000300800 */
[----:B----4-:R-:W-:-:S03]  /*ed60*/  SEL R53, R242, R174, !P2 ;  /* 0x000000aef2357207 */ /* 0x010fc60005000000 */
[----:B------:R-:W4:Y:S01]  /*ed70*/  LDL.LU R228, [R1+0x1bc] ;  /* 0x0001bc0001e47983 */ /* 0x000f220000300800 */
[----:B------:R-:W-:Y:S01]  /*ed80*/  @!P0 IMAD.MOV R78, RZ, RZ, -R78 ;  /* 0x000000ffff4e8224 */ /* 0x000fe200078e0a4e */
[C---:B---3--:R-:W-:Y:S02]  /*ed90*/  SEL R54, R242.reuse, R176, !P2 ;  /* 0x000000b0f2367207 */ /* 0x048fe40005000000 */
[----:B------:R-:W3:Y:S01]  /*eda0*/  LDL.LU R232, [R1+0x6aa4] ;  /* 0x006aa40001e87983 */ /* 0x000ee20000300800 */
[----:B------:R-:W-:Y:S01]  /*edb0*/  @!P1 IMAD.MOV R79, RZ, RZ, -R79 ;  /* 0x000000ffff4f9224 */ /* 0x000fe200078e0a4f */
[C---:B------:R-:W-:Y:S01]  /*edc0*/  SEL R126, R242.reuse, R67, !P2 ;  /* 0x00000043f27e7207 */ /* 0x040fe20005000000 */
[----:B------:R-:W-:Y:S01]  /*edd0*/  IMAD R236, R99, UR6, RZ ;  /* 0x0000000663ec7c24 */ /* 0x000fe2000f8e02ff */
[----:B------:R-:W2:Y:S01]  /*ede0*/  LDL.LU R234, [R1+0x6aa0] ;  /* 0x006aa00001ea7983 */ /* 0x000ea20000300800 */
[----:B------:R-:W1:Y:S03]  /*edf0*/  LDCU UR67, c[0x0][0x3b0] ;  /* 0x00007600ff4377ac */ /* 0x000e660008000800 */
[----:B------:R-:W2:Y:S01]  /*ee00*/  LDL.LU R227, [R1+0x1c0] ;  /* 0x0001c00001e37983 */ /* 0x000ea20000300800 */
[C---:B------:R-:W-:Y:S01]  /*ee10*/  SEL R56, R242.reuse, R180, !P2 ;  /* 0x000000b4f2387207 */ /* 0x040fe20005000000 */
[----:B------:R-:W1:Y:S01]  /*ee20*/  LDCU UR63, c[0x0][0x3b0] ;  /* 0x00007600ff3f77ac */ /* 0x000e620008000800 */
[----:B------:R-:W-:-:S02]  /*ee30*/  SEL R57, R242, R182, !P2 ;  /* 0x000000b6f2397207 */ /* 0x000fc40005000000 */
[C---:B------:R-:W-:Y:S01]  /*ee40*/  SEL R189, R242.reuse, R197, !P2 ;  /* 0x000000c5f2bd7207 */ /* 0x040fe20005000000 */
[----:B------:R-:W1:Y:S01]  /*ee50*/  LDCU UR76, c[0x0][0x3b0] ;  /* 0x00007600ff4c77ac */ /* 0x000e620008000800 */
[C---:B------:R-:W-:Y:S02]  /*ee60*/  SEL R58, R242.reuse, R184, !P2 ;  /* 0x000000b8f23a7207 */ /* 0x040fe40005000000 */
[C---:B------:R-:W-:Y:S02]  /*ee70*/  SEL R59, R242.reuse, R186, !P2 ;  /* 0x000000baf23b7207 */ /* 0x040fe40005000000 */
[C---:B------:R-:W-:Y:S01]  /*ee80*/  SEL R60, R242.reuse, R188, !P2 ;  /* 0x000000bcf23c7207 */ /* 0x040fe20005000000 */
[----:B------:R-:W-:Y:S01]  /*ee90*/  @!P5 IMAD.MOV R77, RZ, RZ, -R77 ;  /* 0x000000ffff4dd224 */ /* 0x000fe200078e0a4d */
[C---:B------:R-:W-:Y:S01]  /*eea0*/  SEL R120, R242.reuse, R70, !P2 ;  /* 0x00000046f2787207 */ /* 0x040fe20005000000 */
[----:B------:R-:W-:Y:S01]  /*eeb0*/  IMAD R215, R5, UR61, RZ ;  /* 0x0000003d05d77c24 */ /* 0x000fe2000f8e02ff */
[----:B------:R-:W1:Y:S01]  /*eec0*/  LDCU UR65, c[0x0][0x3b0] ;  /* 0x00007600ff4177ac */ /* 0x000e620008000800 */
[----:B------:R-:W-:Y:S01]  /*eed0*/  IMAD R216, R7, UR62, RZ ;  /* 0x0000003e07d87c24 */ /* 0x000fe2000f8e02ff */
[----:B------:R-:W-:Y:S01]  /*eee0*/  SEL R55, R242, R178, !P2 ;  /* 0x000000b2f2377207 */ /* 0x000fe20005000000 */
[----:B------:R-:W-:Y:S01]  /*eef0*/  IMAD R18, R18, UR77, RZ ;  /* 0x0000004d12127c24 */ /* 0x000fe2000f8e02ff */
[----:B------:R-:W1:Y:S01]  /*ef00*/  LDCU UR58, c[0x0][0x3b0] ;  /* 0x00007600ff3a77ac */ /* 0x000e620008000800 */
[----:B------:R-:W-:-:S02]  /*ef10*/  IMAD R48, R48, UR71, RZ ;  /* 0x0000004730307c24 */ /* 0x000fc4000f8e02ff */
[----:B------:R-:W-:Y:S01]  /*ef20*/  IMAD R50, R50, UR73, RZ ;  /* 0x0000004932327c24 */ /* 0x000fe2000f8e02ff */
[----:B------:R-:W1:Y:S01]  /*ef30*/  LDCU UR59, c[0x0][0x3b0] ;  /* 0x00007600ff3b77ac */ /* 0x000e620008000800 */
[----:B------:R-:W-:Y:S02]  /*ef40*/  IMAD R47, R47, UR69, RZ ;  /* 0x000000452f2f7c24 */ /* 0x000fe4000f8e02ff */
[----:B------:R-:W-:Y:S01]  /*ef50*/  IMAD R181, R181, UR22, RZ ;  /* 0x00000016b5b57c24 */ /* 0x000fe2000f8e02ff */
[----:B------:R-:W1:Y:S01]  /*ef60*/  LDCU UR40, c[0x0][0x3b0] ;  /* 0x00007600ff2877ac */ /* 0x000e620008000800 */
[----:B------:R-:W-:Y:S02]  /*ef70*/  ISETP.GE.AND P4, PT, R2, RZ, PT ;  /* 0x000000ff0200720c */ /* 0x000fe40003f86270 */
[----:B----4-:R-:W-:Y:S01]  /*ef80*/  ISETP.GE.AND P3, PT, R228, RZ, PT ;  /* 0x000000ffe400720c */ /* 0x010fe20003f66270 */
[----:B------:R-:W4:Y:S01]  /*ef90*/  LDL.LU R2, [R1+0xc0] ;  /* 0x0000c00001027983 */ /* 0x000f220000300800 */
[----:B------:R-:W-:-:S02]  /*efa0*/  SEL R180, R242, R190, !P2 ;  /* 0x000000bef2b47207 */ /* 0x000fc40005000000 */
[C---:B------:R-:W-:Y:S01]  /*efb0*/  SEL R182, R242.reuse, R192, !P2 ;  /* 0x000000c0f2b67207 */ /* 0x040fe20005000000 */
[----:B------:R-:W3:Y:S01]  /*efc0*/  LDL.LU R228, [R1+0xbc] ;  /* 0x0000bc0001e47983 */ /* 0x000ee20000300800 */
[C---:B------:R-:W-:Y:S01]  /*efd0*/  SEL R184, R242.reuse, R194, !P2 ;  /* 0x000000c2f2b87207 */ /* 0x040fe20005000000 */
[----:B------:R-:W-:Y:S02]  /*efe0*/  UIADD3 UR6, UPT, UPT, UR75, 0x1f, URZ ;  /* 0x0000001f4b067890 */ /* 0x000fe4000fffe0ff */
[----:B------:R-:W3:Y:S01]  /*eff0*/  LDL.LU R217, [R1+0xb4] ;  /* 0x0000b40001d97983 */ /* 0x000ee20000300800 */
[C---:B------:R-:W-:Y:S02]  /*f000*/  SEL R186, R242.reuse, R196, !P2 ;  /* 0x000000c4f2ba7207 */ /* 0x040fe40005000000 */
[C---:B------:R-:W-:Y:S01]  /*f010*/  SEL R188, R242.reuse, R198, !P2 ;  /* 0x000000c6f2bc7207 */ /* 0x040fe20005000000 */
[----:B------:R-:W3:Y:S01]  /*f020*/  LDL.LU R220, [R1+0x1c4] ;  /* 0x0001c40001dc7983 */ /* 0x000ee20000300800 */
[----:B------:R-:W-:Y:S01]  /*f030*/  IMAD R189, R189, UR30, RZ ;  /* 0x0000001ebdbd7c24 */ /* 0x000fe2000f8e02ff */
[----:B--2---:R-:W-:Y:S01]  /*f040*/  ISETP.GE.AND P5, PT, R227, RZ, PT ;  /* 0x000000ffe300720c */ /* 0x004fe20003fa6270 */
[----:B------:R-:W-:Y:S01]  /*f050*/  @!P4 IMAD.MOV R80, RZ, RZ, -R80 ;  /* 0x000000ffff50c224 */ /* 0x000fe200078e0a50 */
[----:B------:R-:W2:Y:S01]  /*f060*/  LDL.LU R221, [R1+0xac] ;  /* 0x0000ac0001dd7983 */ /* 0x000ea20000300800 */
[C---:B------:R-:W-:Y:S01]  /*f070*/  SEL R209, R242.reuse, R214, !P2 ;  /* 0x000000d6f2d17207 */ /* 0x040fe20005000000 */
[----:B------:R-:W-:Y:S01]  /*f080*/  IMAD R59, R59, UR19, RZ ;  /* 0x000000133b3b7c24 */ /* 0x000fe2000f8e02ff */
[----:B------:R-:W-:Y:S01]  /*f090*/  SEL R7, R242, R108, !P2 ;  /* 0x0000006cf2077207 */ /* 0x000fe20005000000 */
[----:B------:R-:W2:Y:S01]  /*f0a0*/  LDL.LU R175, [R1+0xa4] ;  /* 0x0000a40001af7983 */ /* 0x000ea20000300800 */
[----:B------:R-:W-:Y:S01]  /*f0b0*/  IMAD R60, R60, UR21, RZ ;  /* 0x000000153c3c7c24 */ /* 0x000fe2000f8e02ff */
[----:B------:R-:W-:Y:S01]  /*f0c0*/  SEL R178, R242, R127, !P2 ;  /* 0x0000007ff2b27207 */ /* 0x000fe20005000000 */
[----:B------:R-:W1:Y:S01]  /*f0d0*/  LDCU UR77, c[0x0][0x3b0] ;  /* 0x00007600ff4d77ac */ /* 0x000e620008000800 */
[----:B------:R-:W2:Y:S01]  /*f0e0*/  LDL.LU R174, [R1+0xa0] ;  /* 0x0000a00001ae7983 */ /* 0x000ea20000300800 */
[----:B------:R-:W1:Y:S03]  /*f0f0*/  LDCU UR71, c[0x0][0x3b0] ;  /* 0x00007600ff4777ac */ /* 0x000e660008000800 */
[----:B------:R-:W2:Y:S01]  /*f100*/  LDL.LU R173, [R1+0x9c] ;  /* 0x00009c0001ad7983 */ /* 0x000ea20000300800 */
[----:B------:R-:W1:Y:S03]  /*f110*/  LDCU UR73, c[0x0][0x3b0] ;  /* 0x00007600ff4977ac */ /* 0x000e660008000800 */
[----:B------:R-:W2:Y:S01]  /*f120*/  LDL.LU R177, [R1+0x8c] ;  /* 0x00008c0001b17983 */ /* 0x000ea20000300800 */
[----:B------:R-:W1:Y:S03]  /*f130*/  LDCU UR69, c[0x0][0x3b0] ;  /* 0x00007600ff4577ac */ /* 0x000e660008000800 */
[----:B------:R-:W2:Y:S01]  /*f140*/  LDL.LU R176, [R1+0x84] ;  /* 0x0000840001b07983 */ /* 0x000ea20000300800 */
[----:B------:R-:W-:-:S02]  /*f150*/  IMAD R57, R57, UR15, RZ ;  /* 0x0000000f39397c24 */ /* 0x000fc4000f8e02ff */
[----:B------:R-:W-:Y:S01]  /*f160*/  IMAD R58, R58, UR17, RZ ;  /* 0x000000113a3a7c24 */ /* 0x000fe2000f8e02ff */
[----:B------:R-:W1:Y:S01]  /*f170*/  LDCU UR22, c[0x0][0x3b0] ;  /* 0x00007600ff1677ac */ /* 0x000e620008000800 */
[----:B------:R-:W-:Y:S01]  /*f180*/  IMAD R41, R41, UR56, RZ ;  /* 0x0000003829297c24 */ /* 0x000fe2000f8e02ff */
[C---:B------:R-:W-:Y:S02]  /*f190*/  SEL R197, R242.reuse, R205, !P2 ;  /* 0x000000cdf2c57207 */ /* 0x040fe40005000000 */
[C---:B------:R-:W-:Y:S02]  /*f1a0*/  SEL R234, R242.reuse, R234, !P2 ;  /* 0x000000eaf2ea7207 */ /* 0x040fe40005000000 */
[C---:B------:R-:W-:Y:S02]  /*f1b0*/  SEL R171, R242.reuse, R171, !P2 ;  /* 0x000000abf2ab7207 */ /* 0x040fe40005000000 */
[C---:B------:R-:W-:Y:S02]  /*f1c0*/  SEL R168, R242.reuse, R168, !P2 ;  /* 0x000000a8f2a87207 */ /* 0x040fe40005000000 */
[----:B------:R-:W-:-:S02]  /*f1d0*/  SEL R166, R242, R166, !P2 ;  /* 0x000000a6f2a67207 */ /* 0x000fc40005000000 */
[C---:B------:R-:W-:Y:S02]  /*f1e0*/  SEL R160, R242.reuse, R160, !P2 ;  /* 0x000000a0f2a07207 */ /* 0x040fe40005000000 */
[C---:B------:R-:W-:Y:S02]  /*f1f0*/  SEL R162, R242.reuse, R162, !P2 ;  /* 0x000000a2f2a27207 */ /* 0x040fe40005000000 */
[C---:B------:R-:W-:Y:S02]  /*f200*/  SEL R164, R242.reuse, R164, !P2 ;  /* 0x000000a4f2a47207 */ /* 0x040fe40005000000 */
[----:B------:R-:W-:Y:S01]  /*f210*/  SEL R167, R242, R167, !P2 ;  /* 0x000000a7f2a77207 */ /* 0x000fe20005000000 */
[----:B------:R-:W-:Y:S01]  /*f220*/  IMAD R195, R195, UR36, RZ ;  /* 0x00000024c3c37c24 */ /* 0x000fe2000f8e02ff */
[----:B------:R-:W1:Y:S01]  /*f230*/  LDCU UR62, c[0x0][0x3b0] ;  /* 0x00007600ff3e77ac */ /* 0x000e620008000800 */
[----:B------:R-:W-:Y:S02]  /*f240*/  IMAD R32, R32, UR39, RZ ;  /* 0x0000002720207c24 */ /* 0x000fe4000f8e02ff */
[----:B------:R-:W-:Y:S01]  /*f250*/  IMAD R33, R33, UR41, RZ ;  /* 0x0000002921217c24 */ /* 0x000fe2000f8e02ff */
[----:B------:R-:W1:Y:S01]  /*f260*/  LDCU UR61, c[0x0][0x3b0] ;  /* 0x00007600ff3d77ac */ /* 0x000e620008000800 */
[----:B----4-:R-:W-:-:S02]  /*f270*/  ISETP.GE.AND P0, PT, R2, RZ, PT ;  /* 0x000000ff0200720c */ /* 0x010fc40003f06270 */
[----:B---3--:R-:W-:Y:S01]  /*f280*/  ISETP.GE.AND P1, PT, R228, RZ, PT ;  /* 0x000000ffe400720c */ /* 0x008fe20003f26270 */
[----:B------:R-:W-:Y:S01]  /*f290*/  IMAD R180, R180, UR23, RZ ;  /* 0x00000017b4b47c24 */ /* 0x000fe2000f8e02ff */
[----:B------:R-:W3:Y:S01]  /*f2a0*/  LDCU UR23, c[0x0][0x3b0] ;  /* 0x00007600ff1777ac */ /* 0x000ee20008000800 */
[----:B------:R-:W-:Y:S01]  /*f2b0*/  ISETP.GE.AND P4, PT, R217, RZ, PT ;  /* 0x000000ffd900720c */ /* 0x000fe20003f86270 */
[----:B------:R-:W-:Y:S01]  /*f2c0*/  IMAD R182, R182, UR25, RZ ;  /* 0x00000019b6b67c24 */ /* 0x000fe2000f8e02ff */
[----:B------:R-:W4:Y:S06]  /*f2d0*/  LDCU UR25, c[0x0][0x3b0] ;  /* 0x00007600ff1977ac */ /* 0x000f2c0008000800 */
[----:B------:R-:W-:Y:S01]  /*f2e0*/  @!P0 IMAD.MOV R83, RZ, RZ, -R83 ;  /* 0x000000ffff538224 */ /* 0x000fe200078e0a53 */
[----:B------:R-:W-:Y:S01]  /*f2f0*/  UISETP.GT.AND UP0, UPT, UR6, 0x1f, UPT ;  /* 0x0000001f0600788c */ /* 0x000fe2000bf04270 */
[----:B------:R-:W-:Y:S01]  /*f300*/  IMAD R184, R184, UR27, RZ ;  /* 0x0000001bb8b87c24 */ /* 0x000fe2000f8e02ff */
[----:B------:R-:W1:Y:S01]  /*f310*/  LDCU UR27, c[0x0][0x3b0] ;  /* 0x00007600ff1b77ac */ /* 0x000e620008000800 */
[----:B------:R-:W-:Y:S01]  /*f320*/  @!P1 IMAD.MOV R84, RZ, RZ, -R84 ;  /* 0x000000ffff549224 */ /* 0x000fe200078e0a54 */
[----:B--2---:R-:W-:Y:S01]  /*f330*/  ISETP.GE.AND P0, PT, R175, RZ, PT ;  /* 0x000000ffaf00720c */ /* 0x004fe20003f06270 */
[----:B------:R-:W-:Y:S01]  /*f340*/  @!P4 IMAD.MOV R85, RZ, RZ, -R85 ;  /* 0x000000ffff55c224 */ /* 0x000fe200078e0a55 */
[----:B------:R-:W2:Y:S01]  /*f350*/  LDL.LU R175, [R1+0x80] ;  /* 0x0000800001af7983 */ /* 0x000ea20000300800 */
[----:B------:R-:W-:Y:S01]  /*f360*/  IMAD R186, R186, UR29, RZ ;  /* 0x0000001dbaba7c24 */ /* 0x000fe2000f8e02ff */
[----:B------:R-:W-:Y:S01]  /*f370*/  ISETP.GE.AND P1, PT, R174, RZ, PT ;  /* 0x000000ffae00720c */ /* 0x000fe20003f26270 */
[----:B------:R-:W1:Y:S01]  /*f380*/  LDCU UR29, c[0x0][0x3b0] ;  /* 0x00007600ff1d77ac */ /* 0x000e620008000800 */
[----:B------:R-:W2:Y:S01]  /*f390*/  LDL.LU R174, [R1+0x7c] ;  /* 0x00007c0001ae7983 */ /* 0x000ea20000300800 */
[----:B------:R-:W-:Y:S01]  /*f3a0*/  ISETP.GE.AND P4, PT, R173, RZ, PT ;  /* 0x000000ffad00720c */ /* 0x000fe20003f86270 */
[----:B------:R-:W1:Y:S02]  /*f3b0*/  LDCU UR30, c[0x0][0x3b0] ;  /* 0x00007600ff1e77ac */ /* 0x000e640008000800 */
[----:B------:R-:W2:Y:S01]  /*f3c0*/  LDL.LU R173, [R1+0x70] ;  /* 0x0000700001ad7983 */ /* 0x000ea20000300800 */
[----:B------:R-:W-:Y:S01]  /*f3d0*/  IMAD R188, R188, UR31, RZ ;  /* 0x0000001fbcbc7c24 */ /* 0x000fe2000f8e02ff */
[----:B------:R-:W-:Y:S01]  /*f3e0*/  USEL UR75, URZ, 0x4, !UP0 ;  /* 0x00000004ff4b7887 */ /* 0x000fe2000c000000 */
[----:B------:R-:W2:Y:S01]  /*f3f0*/  LDCU UR31, c[0x0][0x3b0] ;  /* 0x00007600ff1f77ac */ /* 0x000ea20008000800 */
[----:B------:R-:W-:Y:S01]  /*f400*/  IMAD R214, R4, UR60, RZ ;  /* 0x0000003c04d67c24 */ /* 0x000fe2000f8e02ff */
[C---:B------:R-:W-:Y:S01]  /*f410*/  SEL R190, R242.reuse, R200, !P2 ;  /* 0x000000c8f2be7207 */ /* 0x040fe20005000000 */
[----:B------:R-:W-:Y:S01]  /*f420*/  @!P3 IMAD.MOV R81, RZ, RZ, -R81 ;  /* 0x000000ffff51b224 */ /* 0x000fe200078e0a51 */
[----:B------:R-:W-:Y:S01]  /*f430*/  SEL R198, R242, R208, !P2 ;  /* 0x000000d0f2c67207 */ /* 0x000fe20005000000 */
[----:B------:R-:W2:Y:S02]  /*f440*/  LDCU UR19, c[0x0][0x3b0] ;  /* 0x00007600ff1377ac */ /* 0x000ea40008000800 */
[----:B------:R-:W-:-:S02]  /*f450*/  @!P4 IMAD.MOV R90, RZ, RZ, -R90 ;  /* 0x000000ffff5ac224 */ /* 0x000fc400078e0a5a */
[----:B------:R-:W-:Y:S01]  /*f460*/  @!P0 IMAD.MOV R88, RZ, RZ, -R88 ;  /* 0x000000ffff588224 */ /* 0x000fe200078e0a58 */
[----:B------:R-:W-:Y:S01]  /*f470*/  ISETP.GE.AND P0, PT, R230, UR74, PT ;  /* 0x0000004ae6007c0c */ /* 0x000fe2000bf06270 */
[----:B------:R-:W-:Y:S01]  /*f480*/  IMAD.U32 R4, RZ, RZ, UR75 ;  /* 0x0000004bff047e24 */ /* 0x000fe2000f8e00ff */
[----:B------:R-:W-:Y:S01]  /*f490*/  SEL R200, R242, R210, !P2 ;  /* 0x000000d2f2c87207 */ /* 0x000fe20005000000 */
[----:B---3--:R-:W-:Y:S01]  /*f4a0*/  IMAD R70, R142, UR23, RZ ;  /* 0x000000178e467c24 */ /* 0x008fe2000f8e02ff */
[----:B------:R-:W-:Y:S01]  /*f4b0*/  ISETP.GE.AND P3, PT, R220, RZ, PT ;  /* 0x000000ffdc00720c */ /* 0x000fe20003f66270 */
[----:B-1----:R-:W-:Y:S01]  /*f4c0*/  IMAD R217, R8, UR63, RZ ;  /* 0x0000003f08d97c24 */ /* 0x002fe2000f8e02ff */
[C---:B------:R-:W-:Y:S01]  /*f4d0*/  SEL R108, R242.reuse, R76, !P2 ;  /* 0x0000004cf26c7207 */ /* 0x040fe20005000000 */
[----:B------:R-:W-:Y:S01]  /*f4e0*/  @!P5 IMAD.MOV R82, RZ, RZ, -R82 ;  /* 0x000000ffff52d224 */ /* 0x000fe200078e0a52 */
[----:B------:R-:W1:Y:S01]  /*f4f0*/  LDCU UR21, c[0x0][0x3b0] ;  /* 0x00007600ff1577ac */ /* 0x000e620008000800 */
[----:B------:R-:W-:Y:S01]  /*f500*/  @!P1 IMAD.MOV R89, RZ, RZ, -R89 ;  /* 0x000000ffff599224 */ /* 0x000fe200078e0a59 */
[----:B------:R-:W-:-:S02]  /*f510*/  SEL R127, R242, R66, !P2 ;  /* 0x00000042f27f7207 */ /* 0x000fc40005000000 */
[C---:B------:R-:W-:Y:S01]  /*f520*/  SEL R194, R242.reuse, R204, !P2 ;  /* 0x000000ccf2c27207 */ /* 0x040fe20005000000 */
[----:B------:R-:W-:Y:S01]  /*f530*/  IMAD R17, R17, UR77, RZ ;  /* 0x0000004d11117c24 */ /* 0x000fe2000f8e02ff */
[----:B------:R-:W-:Y:S01]  /*f540*/  SEL R192, R242, R202, !P2 ;  /* 0x000000caf2c07207 */ /* 0x000fe20005000000 */
[----:B------:R-:W3:Y:S01]  /*f550*/  LDCU UR15, c[0x0][0x3b0] ;  /* 0x00007600ff0f77ac */ /* 0x000ee20008000800 */
[----:B------:R-:W-:Y:S01]  /*f560*/  ISETP.GE.AND P6, PT, R176, RZ, PT ;  /* 0x000000ffb000720c */ /* 0x000fe20003fc6270 */
[----:B------:R-:W1:Y:S01]  /*f570*/  LDCU UR17, c[0x0][0x3b0] ;  /* 0x00007600ff1177ac */ /* 0x000e620008000800 */
[----:B------:R-:W-:Y:S01]  /*f580*/  IMAD R233, R97, UR71, RZ ;  /* 0x0000004761e97c24 */ /* 0x000fe2000f8e02ff */
[----:B------:R-:W-:Y:S01]  /*f590*/  SEL R205, R242, R232, !P2 ;  /* 0x000000e8f2cd7207 */ /* 0x000fe20005000000 */
[----:B------:R-:W1:Y:S01]  /*f5a0*/  LDCU UR56, c[0x0][0x3b0] ;  /* 0x00007600ff3877ac */ /* 0x000e620008000800 */
[----:B------:R-:W-:Y:S02]  /*f5b0*/  IMAD R2, R240, UR57, RZ ;  /* 0x00000039f0027c24 */ /* 0x000fe4000f8e02ff */
[----:B------:R-:W-:Y:S01]  /*f5c0*/  IMAD R227, R241, UR58, RZ ;  /* 0x0000003af1e37c24 */ /* 0x000fe2000f8e02ff */
[----:B------:R-:W-:Y:S01]  /*f5d0*/  SEL R196, R242, R206, !P2 ;  /* 0x000000cef2c47207 */ /* 0x000fe20005000000 */
[----:B------:R-:W-:-:S02]  /*f5e0*/  IMAD R228, R243, UR59, RZ ;  /* 0x0000003bf3e47c24 */ /* 0x000fc4000f8e02ff */
[----:B------:R-:W-:Y:S01]  /*f5f0*/  IMAD R224, R234, UR51, RZ ;  /* 0x00000033eae07c24 */ /* 0x000fe2000f8e02ff */
[----:B------:R-:W-:Y:S01]  /*f600*/  SEL R98, R242, R83, !P2 ;  /* 0x00000053f2627207 */ /* 0x000fe20005000000 */
[----:B------:R-:W1:Y:S01]  /*f610*/  LDCU UR36, c[0x0][0x3b0] ;  /* 0x00007600ff2477ac */ /* 0x000e620008000800 */
[----:B------:R-:W-:Y:S02]  /*f620*/  IMAD R34, R34, UR43, RZ ;  /* 0x0000002b22227c24 */ /* 0x000fe4000f8e02ff */
[----:B------:R-:W-:Y:S01]  /*f630*/  IMAD R121, R121, UR44, RZ ;  /* 0x0000002c79797c24 */ /* 0x000fe2000f8e02ff */
[----:B------:R-:W1:Y:S01]  /*f640*/  LDCU UR39, c[0x0][0x3b0] ;  /* 0x00007600ff2777ac */ /* 0x000e620008000800 */
[----:B------:R-:W-:Y:S02]  /*f650*/  IMAD R35, R35, UR45, RZ ;  /* 0x0000002d23237c24 */ /* 0x000fe4000f8e02ff */
[----:B------:R-:W-:Y:S01]  /*f660*/  IMAD R36, R36, UR47, RZ ;  /* 0x0000002f24247c24 */ /* 0x000fe2000f8e02ff */
[----:B------:R-:W1:Y:S01]  /*f670*/  LDCU UR41, c[0x0][0x3b0] ;  /* 0x00007600ff2977ac */ /* 0x000e620008000800 */
[----:B------:R-:W-:-:S02]  /*f680*/  IMAD R37, R37, UR49, RZ ;  /* 0x0000003125257c24 */ /* 0x000fc4000f8e02ff */
[----:B------:R-:W-:Y:S01]  /*f690*/  IMAD R39, R39, UR55, RZ ;  /* 0x0000003727277c24 */ /* 0x000fe2000f8e02ff */
[----:B------:R-:W1:Y:S01]  /*f6a0*/  LDCU UR60, c[0x0][0x3b0] ;  /* 0x00007600ff3c77ac */ /* 0x000e620008000800 */
[----:B--2---:R-:W-:Y:S01]  /*f6b0*/  ISETP.GE.AND P4, PT, R173, RZ, PT ;  /* 0x000000ffad00720c */ /* 0x004fe20003f86270 */
[----:B------:R-:W-:Y:S01]  /*f6c0*/  IMAD R210, R12, UR67, RZ ;  /* 0x000000430cd27c24 */ /* 0x000fe2000f8e02ff */
[C---:B------:R-:W-:Y:S01]  /*f6d0*/  SEL R173, R242.reuse, R136, !P2 ;  /* 0x00000088f2ad7207 */ /* 0x040fe20005000000 */
[----:B------:R-:W-:Y:S01]  /*f6e0*/  IMAD R208, R11, UR66, RZ ;  /* 0x000000420bd07c24 */ /* 0x000fe2000f8e02ff */
[----:B------:R-:W-:Y:S01]  /*f6f0*/  SEL R136, R242, R61, !P2 ;  /* 0x0000003df2887207 */ /* 0x000fe20005000000 */
[----:B------:R-:W-:Y:S01]  /*f700*/  IMAD R61, R179, UR14, RZ ;  /* 0x0000000eb33d7c24 */ /* 0x000fe2000f8e02ff */
[----:B------:R-:W-:Y:S01]  /*f710*/  SEL R5, R4, RZ, !P0 ;  /* 0x000000ff04057207 */ /* 0x000fe20004000000 */
[----:B------:R-:W-:Y:S01]  /*f720*/  IMAD R67, R173, UR20, RZ ;  /* 0x00000014ad437c24 */ /* 0x000fe2000f8e02ff */
[C---:B------:R-:W-:Y:S01]  /*f730*/  SEL R12, R242.reuse, R118, !P2 ;  /* 0x00000076f20c7207 */ /* 0x040fe20005000000 */
[----:B------:R-:W2:Y:S01]  /*f740*/  LDL.LU R173, [R1+0x204] ;  /* 0x0002040001ad7983 */ /* 0x000ea20000300800 */
[----:B------:R-:W-:Y:S01]  /*f750*/  IMAD R220, R9, UR64, RZ ;  /* 0x0000004009dc7c24 */ /* 0x000fe2000f8e02ff */
[C---:B------:R-:W-:Y:S01]  /*f760*/  SEL R11, R242.reuse, R116, !P2 ;  /* 0x00000074f20b7207 */ /* 0x040fe20005000000 */
[----:B------:R-:W-:Y:S01]  /*f770*/  IMAD R230, R105, UR76, RZ ;  /* 0x0000004c69e67c24 */ /* 0x000fe2000f8e02ff */
[----:B------:R-:W2:Y:S01]  /*f780*/  LDL.LU R179, [R1+0x1c] ;  /* 0x00001c0001b37983 */ /* 0x000ea20000300800 */
[----:B------:R-:W-:Y:S01]  /*f790*/  SEL R118, R242, R71, !P2 ;  /* 0x00000047f2767207 */ /* 0x000fe20005000000 */
[----:B------:R-:W-:Y:S01]  /*f7a0*/  IMAD R71, R144, UR24, RZ ;  /* 0x0000001890477c24 */ /* 0x000fe2000f8e02ff */
[C---:B------:R-:W-:Y:S01]  /*f7b0*/  SEL R9, R242.reuse, R112, !P2 ;  /* 0x00000070f2097207 */ /* 0x040fe20005000000 */
[----:B------:R-:W3:Y:S01]  /*f7c0*/  LDL.LU R142, [R1+0x1c8] ;  /* 0x0001c800018e7983 */ /* 0x000ee20000300800 */
[----:B------:R-:W-:Y:S01]  /*f7d0*/  SEL R116, R242, R72, !P2 ;  /* 0x00000048f2747207 */ /* 0x000fe20005000000 */
[----:B----4-:R-:W-:Y:S01]  /*f7e0*/  IMAD R72, R146, UR25, RZ ;  /* 0x0000001992487c24 */ /* 0x010fe2000f8e02ff */
[C---:B------:R-:W-:Y:S01]  /*f7f0*/  SEL R8, R242.reuse, R110, !P2 ;  /* 0x0000006ef2087207 */ /* 0x040fe20005000000 */
[----:B------:R-:W4:Y:S01]  /*f800*/  LDL.LU R144, [R1+0x1d4] ;  /* 0x0001d40001907983 */ /* 0x000f220000300800 */
[----:B------:R-:W-:Y:S01]  /*f810*/  SEL R112, R242, R74, !P2 ;  /* 0x0000004af2707207 */ /* 0x000fe20005000000 */
[----:B------:R-:W-:Y:S01]  /*f820*/  IMAD R74, R150, UR27, RZ ;  /* 0x0000001b964a7c24 */ /* 0x000fe2000f8e02ff */
[----:B------:R-:W-:Y:S01]  /*f830*/  ISETP.NE.U32.AND P0, PT, R5, RZ, PT ;  /* 0x000000ff0500720c */ /* 0x000fe20003f05070 */
[----:B------:R-:W3:Y:S01]  /*f840*/  LDL.LU R146, [R1+0x1d0] ;  /* 0x0001d00001927983 */ /* 0x000ee20000300800 */
[----:B------:R-:W-:Y:S01]  /*f850*/  SEL R110, R242, R75, !P2 ;  /* 0x0000004bf26e7207 */ /* 0x000fe20005000000 */
[----:B------:R-:W-:Y:S01]  /*f860*/  IMAD R75, R152, UR28, RZ ;  /* 0x0000001c984b7c24 */ /* 0x000fe2000f8e02ff */
[----:B------:R-:W-:Y:S01]  /*f870*/  SEL R5, R242, R106, !P2 ;  /* 0x0000006af2057207 */ /* 0x000fe20005000000 */
[----:B------:R-:W3:Y:S01]  /*f880*/  LDL.LU R150, [R1+0x1ec] ;  /* 0x0001ec0001967983 */ /* 0x000ee20000300800 */
[----:B------:R-:W-:Y:S01]  /*f890*/  ISETP.GE.AND P5, PT, R221, RZ, PT ;  /* 0x000000ffdd00720c */ /* 0x000fe20003fa6270 */
[----:B------:R-:W-:Y:S01]  /*f8a0*/  IMAD R76, R154, UR29, RZ ;  /* 0x0000001d9a4c7c24 */ /* 0x000fe2000f8e02ff */
[C---:B------:R-:W-:Y:S01]  /*f8b0*/  SEL R106, R242.reuse, R77, !P2 ;  /* 0x0000004df26a7207 */ /* 0x040fe20005000000 */
[----:B------:R-:W3:Y:S01]  /*f8c0*/  LDL.LU R152, [R1+0x1e4] ;  /* 0x0001e40001987983 */ /* 0x000ee20000300800 */
[----:B------:R-:W-:Y:S01]  /*f8d0*/  SEL R105, R242, R78, !P2 ;  /* 0x0000004ef2697207 */ /* 0x000fe20005000000 */
[----:B------:R-:W-:Y:S01]  /*f8e0*/  IMAD R77, R156, UR30, RZ ;  /* 0x0000001e9c4d7c24 */ /* 0x000fe2000f8e02ff */
[----:B------:R-:W-:Y:S01]  /*f8f0*/  ISETP.GE.AND P1, PT, R174, RZ, PT ;  /* 0x000000ffae00720c */ /* 0x000fe20003f26270 */
[----:B------:R-:W3:Y:S01]  /*f900*/  LDL.LU R154, [R1+0x1dc] ;  /* 0x0001dc00019a7983 */ /* 0x000ee20000300800 */
[----:B------:R-:W-:Y:S01]  /*f910*/  IMAD R78, R158, UR31, RZ ;  /* 0x0000001f9e4e7c24 */ /* 0x000fe2000f8e02ff */
[----:B------:R-:W1:Y:S02]  /*f920*/  LDCU UR75, c[0x0][0x3b0] ;  /* 0x00007600ff4b77ac */ /* 0x000e640008000800 */
[----:B------:R-:W3:Y:S01]  /*f930*/  LDL.LU R156, [R1+0x68] ;  /* 0x00006800019c7983 */ /* 0x000ee20000300800 */
[----:B------:R-:W-:Y:S01]  /*f940*/  @!P3 IMAD.MOV R86, RZ, RZ, -R86 ;  /* 0x000000ffff56b224 */ /* 0x000fe200078e0a56 */
[C---:B------:R-:W-:Y:S01]  /*f950*/  SEL R204, R242.reuse, R213, !P2 ;  /* 0x000000d5f2cc7207 */ /* 0x040fe20005000000 */
[----:B------:R-:W1:Y:S01]  /*f960*/  LDCU UR77, c[0x0][0x3b0] ;  /* 0x00007600ff4d77ac */ /* 0x000e620008000800 */
[----:B------:R-:W3:Y:S01]  /*f970*/  LDL.LU R158, [R1+0x20c] ;  /* 0x00020c00019e7983 */ /* 0x000ee20000300800 */
[C---:B------:R-:W-:Y:S01]  /*f980*/  SEL R174, R242.reuse, R134, !P2 ;  /* 0x00000086f2ae7207 */ /* 0x040fe20005000000 */
[----:B------:R-:W-:Y:S01]  /*f990*/  @!P5 IMAD.MOV R87, RZ, RZ, -R87 ;  /* 0x000000ffff57d224 */ /* 0x000fe200078e0a57 */
[----:B------:R-:W-:Y:S01]  /*f9a0*/  ISETP.GE.AND P5, PT, R175, RZ, PT ;  /* 0x000000ffaf00720c */ /* 0x000fe20003fa6270 */
[----:B------:R-:W-:Y:S01]  /*f9b0*/  @!P1 IMAD.MOV R94, RZ, RZ, -R94 ;  /* 0x000000ffff5e9224 */ /* 0x000fe200078e0a5e */
[----:B------:R-:W-:Y:S01]  /*f9c0*/  SEL R175, R242, R132, !P2 ;  /* 0x00000084f2af7207 */ /* 0x000fe20005000000 */
[----:B------:R-:W-:Y:S01]  /*f9d0*/  IMAD R66, R174, UR19, RZ ;  /* 0x00000013ae427c24 */ /* 0x000fe2000f8e02ff */
[----:B------:R-:W-:Y:S01]  /*f9e0*/  ISETP.GE.AND P3, PT, R177, RZ, PT ;  /* 0x000000ffb100720c */ /* 0x000fe20003f66270 */
[----:B------:R-:W-:Y:S01]  /*f9f0*/  IMAD R194, R194, UR37, RZ ;  /* 0x00000025c2c27c24 */ /* 0x000fe2000f8e02ff */
[----:B------:R-:W-:Y:S01]  /*fa00*/  SEL R177, R242, R128, !P2 ;  /* 0x00000080f2b17207 */ /* 0x000fe20005000000 */
[----:B------:R-:W-:Y:S01]  /*fa10*/  IMAD R221, R10, UR65, RZ ;  /* 0x000000410add7c24 */ /* 0x000fe2000f8e02ff */
[C---:B------:R-:W-:Y:S01]  /*fa20*/  SEL R128, R242.reuse, R65, !P2 ;  /* 0x00000041f2807207 */ /* 0x040fe20005000000 */
[----:B------:R-:W-:Y:S01]  /*fa30*/  IMAD R65, R175, UR18, RZ ;  /* 0x00000012af417c24 */ /* 0x000fe2000f8e02ff */
[C---:B------:R-:W-:Y:S01]  /*fa40*/  SEL R10, R242.reuse, R114, !P2 ;  /* 0x00000072f20a7207 */ /* 0x040fe20005000000 */
[----:B------:R-:W-:Y:S01]  /*fa50*/  IMAD R213, R15, UR70, RZ ;  /* 0x000000460fd57c24 */ /* 0x000fe2000f8e02ff */
[----:B------:R-:W-:Y:S01]  /*fa60*/  SEL R15, R242, R124, !P2 ;  /* 0x0000007cf20f7207 */ /* 0x000fe20005000000 */
[----:B------:R-:W-:Y:S01]  /*fa70*/  IMAD R192, R192, UR35, RZ ;  /* 0x00000023c0c07c24 */ /* 0x000fe2000f8e02ff */
[----:B------:R-:W-:Y:S01]  /*fa80*/  SEL R114, R242, R73, !P2 ;  /* 0x00000049f2727207 */ /* 0x000fe20005000000 */
[----:B------:R-:W-:Y:S01]  /*fa90*/  IMAD R73, R148, UR26, RZ ;  /* 0x0000001a94497c24 */ /* 0x000fe2000f8e02ff */
[----:B------:R-:W-:Y:S01]  /*faa0*/  SEL R124, R242, R68, !P2 ;  /* 0x00000044f27c7207 */ /* 0x000fe20005000000 */
[----:B-1----:R-:W-:Y:S01]  /*fab0*/  IMAD R68, R138, UR21, RZ ;  /* 0x000000158a447c24 */ /* 0x002fe2000f8e02ff */
[----:B------:R-:W1:Y:S01]  /*fac0*/  LDCU UR37, c[0x0][0x3b0] ;  /* 0x00007600ff2577ac */ /* 0x000e620008000800 */
[----:B------:R-:W1:Y:S01]  /*fad0*/  LDCU UR71, c[0x0][0x3b0] ;  /* 0x00007600ff4777ac */ /* 0x000e620008000800 */
[----:B------:R-:W-:Y:S01]  /*fae0*/  IMAD R232, R101, UR73, RZ ;  /* 0x0000004965e87c24 */ /* 0x000fe2000f8e02ff */
[----:B------:R-:W-:-:S02]  /*faf0*/  SEL R202, R242, R212, !P2 ;  /* 0x000000d4f2ca7207 */ /* 0x000fc40005000000 */
[C---:B------:R-:W-:Y:S01]  /*fb00*/  SEL R176, R242.reuse, R130, !P2 ;  /* 0x00000082f2b07207 */ /* 0x040fe20005000000 */
[----:B------:R-:W1:Y:S01]  /*fb10*/  LDCU UR74, c[0x0][0x3b0] ;  /* 0x00007600ff4a77ac */ /* 0x000e620008000800 */
[C---:B------:R-:W-:Y:S01]  /*fb20*/  SEL R243, R242.reuse, R172, !P2 ;  /* 0x000000acf2f37207 */ /* 0x040fe20005000000 */
[----:B------:R-:W-:Y:S01]  /*fb30*/  @!P6 IMAD.MOV R92, RZ, RZ, -R92 ;  /* 0x000000ffff5ce224 */ /* 0x000fe200078e0a5c */
[C---:B------:R-:W-:Y:S01]  /*fb40*/  SEL R240, R242.reuse, R169, !P2 ;  /* 0x000000a9f2f07207 */ /* 0x040fe20005000000 */
[----:B------:R-:W-:Y:S01]  /*fb50*/  @!P4 IMAD.MOV R95, RZ, RZ, -R95 ;  /* 0x000000ffff5fc224 */ /* 0x000fe200078e0a5f */
[----:B------:R-:W1:Y:S01]  /*fb60*/  LDCU UR35, c[0x0][0x3b0] ;  /* 0x00007600ff2377ac */ /* 0x000e620008000800 */
[----:B------:R-:W-:Y:S01]  /*fb70*/  IMAD.MOV.U32 R206, RZ, RZ, R2 ;  /* 0x000000ffffce7224 */ /* 0x000fe200078e0002 */
[----:B------:R-:W-:Y:S01]  /*fb80*/  SEL R90, R242, R90, !P2 ;  /* 0x0000005af25a7207 */ /* 0x000fe20005000000 */
[----:B------:R-:W-:Y:S01]  /*fb90*/  IMAD R190, R190, UR33, RZ ;  /* 0x00000021bebe7c24 */ /* 0x000fe2000f8e02ff */
[----:B------:R-:W1:Y:S01]  /*fba0*/  LDCU UR73, c[0x0][0x3b0] ;  /* 0x00007600ff4977ac */ /* 0x000e620008000800 */
[----:B------:R-:W-:Y:S01]  /*fbb0*/  IMAD R234, R100, UR72, RZ ;  /* 0x0000004864ea7c24 */ /* 0x000fe2000f8e02ff */
[----:B------:R-:W-:-:S02]  /*fbc0*/  SEL R241, R242, R170, !P2 ;  /* 0x000000aaf2f17207 */ /* 0x000fc40005000000 */
[C---:B------:R-:W-:Y:S01]  /*fbd0*/  SEL R99, R242.reuse, R82, !P2 ;  /* 0x00000052f2637207 */ /* 0x040fe20005000000 */
[----:B------:R-:W1:Y:S01]  /*fbe0*/  LDCU UR76, c[0x0][0x3b0] ;  /* 0x00007600ff4c77ac */ /* 0x000e620008000800 */
[C---:B------:R-:W-:Y:S02]  /*fbf0*/  SEL R97, R242.reuse, R84, !P2 ;  /* 0x00000054f2617207 */ /* 0x040fe40005000000 */
[C---:B------:R-:W-:Y:S01]  /*fc00*/  SEL R88, R242.reuse, R88, !P2 ;  /* 0x00000058f2587207 */ /* 0x040fe20005000000 */
[----:B------:R-:W-:Y:S01]  /*fc10*/  IMAD R147, R147, UR53, RZ ;  /* 0x0000003593937c24 */ /* 0x000fe2000f8e02ff */
[----:B------:R-:W-:Y:S01]  /*fc20*/  SEL R89, R242, R89, !P2 ;  /* 0x00000059f2597207 */ /* 0x000fe20005000000 */
        /* <DEDUP_REMOVED lines=23> */
[----:B------:R-:W-:Y:S01]  /*fda0*/  IMAD R207, R207, UR48, RZ ;  /* 0x00000030cfcf7c24 */ /* 0x000fe2000f8e02ff */
[----:B------:R-:W1:Y:S01]  /*fdb0*/  LDCU UR58, c[0x0][0x3b0] ;  /* 0x00007600ff3a77ac */ /* 0x000e620008000800 */
[----:B------:R-:W1:Y:S01]  /*fdc0*/  LDCU UR64, c[0x0][0x3b0] ;  /* 0x00007600ff4077ac */ /* 0x000e620008000800 */
[----:B------:R-:W1:Y:S01]  /*fdd0*/  LDCU UR59, c[0x0][0x3b0] ;  /* 0x00007600ff3b77ac */ /* 0x000e620008000800 */
[----:B------:R-:W1:Y:S01]  /*fde0*/  LDCU UR63, c[0x0][0x3b0] ;  /* 0x00007600ff3f77ac */ /* 0x000e620008000800 */
[----:B------:R-:W1:Y:S01]  /*fdf0*/  LDCU UR67, c[0x0][0x3b0] ;  /* 0x00007600ff4377ac */ /* 0x000e620008000800 */
[----:B------:R-:W1:Y:S01]  /*fe00*/  LDCU UR66, c[0x0][0x3b0] ;  /* 0x00007600ff4277ac */ /* 0x000e620008000800 */
[----:B--2---:R-:W-:Y:S01]  /*fe10*/  LEA R174, P1, R179, R6, 0x2 ;  /* 0x00000006b3ae7211 */ /* 0x004fe200078210ff */
[----:B------:R-:W-:-:S02]  /*fe20*/  @!P3 IMAD.MOV R91, RZ, RZ, -R91 ;  /* 0x000000ffff5bb224 */ /* 0x000fc400078e0a5b */
[----:B------:R-:W-:Y:S01]  /*fe30*/  IMAD R5, R5, UR77, RZ ;  /* 0x0000004d05057c24 */ /* 0x000fe2000f8e02ff */
[----:B------:R-:W-:Y:S01]  /*fe40*/  LEA.HI.X.SX32 R175, R179, R0, 0x2, P1 ;  /* 0x00000000b3af7211 */ /* 0x000fe200008f16ff */
[----:B------:R-:W2:Y:S04]  /*fe50*/  LDCU UR77, c[0x0][0x3b0] ;  /* 0x00007600ff4d77ac */ /* 0x000ea80008000800 */
[----:B------:R1:W-:Y:S01]  /*fe60*/  STL.64 [R1+0x470], R174 ;  /* 0x000470ae01007387 */ /* 0x0003e20000100a00 */
[----:B------:R-:W-:Y:S01]  /*fe70*/  SEL R132, R242, R63, !P2 ;  /* 0x0000003ff2847207 */ /* 0x000fe20005000000 */
[----:B------:R-:W-:Y:S02]  /*fe80*/  IMAD R212, R14, UR69, RZ ;  /* 0x000000450ed47c24 */ /* 0x000fe4000f8e02ff */
[----:B------:R-:W-:Y:S01]  /*fe90*/  IMAD R4, R103, UR75, RZ ;  /* 0x0000004b67047c24 */ /* 0x000fe2000f8e02ff */
[----:B------:R-:W4:Y:S01]  /*fea0*/  LDL.LU R148, [R1+0x1f4] ;  /* 0x0001f40001947983 */ /* 0x000f220000300800 */
[----:B------:R-:W-:Y:S01]  /*feb0*/  ISETP.GE.AND P3, PT, R252, RZ, PT ;  /* 0x000000fffc00720c */ /* 0x000fe20003f66270 */
[----:B------:R-:W-:Y:S01]  /*fec0*/  IMAD R63, R177, UR16, RZ ;  /* 0x00000010b13f7c24 */ /* 0x000fe2000f8e02ff */
[C---:B------:R-:W-:Y:S01]  /*fed0*/  SEL R14, R242.reuse, R122, !P2 ;  /* 0x0000007af20e7207 */ /* 0x040fe20005000000 */
[----:B------:R-:W4:Y:S01]  /*fee0*/  LDL.LU R138, [R1+0x1fc] ;  /* 0x0001fc00018a7983 */ /* 0x000f220000300800 */
[----:B------:R-:W-:Y:S01]  /*fef0*/  @!P5 IMAD.MOV R93, RZ, RZ, -R93 ;  /* 0x000000ffff5dd224 */ /* 0x000fe200078e0a5d */
[----:B------:R-:W1:Y:S01]  /*ff00*/  LDCU UR75, c[0x0][0x3b0] ;  /* 0x00007600ff4b77ac */ /* 0x000e620008000800 */
[----:B------:R-:W-:Y:S01]  /*ff10*/  IMAD.MOV.U32 R172, RZ, RZ, R227 ;  /* 0x000000ffffac7224 */ /* 0x000fe200078e00e3 */
[C---:B------:R-:W-:Y:S01]  /*ff20*/  SEL R122, R242.reuse, R69, !P2 ;  /* 0x00000045f27a7207 */ /* 0x040fe20005000000 */
[----:B------:R-:W-:Y:S01]  /*ff30*/  IMAD.MOV.U32 R177, RZ, RZ, R214 ;  /* 0x000000ffffb17224 */ /* 0x000fe200078e00d6 */
[C---:B------:R-:W-:Y:S01]  /*ff40*/  SEL R134, R242.reuse, R62, !P2 ;  /* 0x0000003ef2867207 */ /* 0x040fe20005000000 */
[----:B------:R-:W-:Y:S01]  /*ff50*/  IMAD.MOV.U32 R169, RZ, RZ, R230 ;  /* 0x000000ffffa97224 */ /* 0x000fe200078e00e6 */
[----:B------:R-:W-:Y:S01]  /*ff60*/  SEL R130, R242, R64, !P2 ;  /* 0x00000040f2827207 */ /* 0x000fe20005000000 */
[----:B------:R-:W1:Y:S01]  /*ff70*/  LDCU UR33, c[0x0][0x3b0] ;  /* 0x00007600ff2177ac */ /* 0x000e620008000800 */
[----:B------:R-:W-:-:S02]  /*ff80*/  @!P3 IMAD.MOV R96, RZ, RZ, -R96 ;  /* 0x000000ffff60b224 */ /* 0x000fc400078e0a60 */
[----:B------:R-:W-:Y:S01]  /*ff90*/  IMAD R69, R140, UR22, RZ ;  /* 0x000000168c457c24 */ /* 0x000fe2000f8e02ff */
[----:B------:R-:W2:Y:S01]  /*ffa0*/  LDCU UR72, c[0x0][0x3b0] ;  /* 0x00007600ff4877ac */ /* 0x000ea20008000800 */
[----:B---3--:R-:W-:Y:S02]  /*ffb0*/  LEA R214, P1, R158, R6, 0x2 ;  /* 0x000000069ed67211 */ /* 0x008fe400078210ff */
[----:B------:R-:W-:Y:S01]  /*ffc0*/  SEL R96, R242, R96, !P2 ;  /* 0x00000060f2607207 */ /* 0x000fe20005000000 */
[----:B------:R-:W-:Y:S01]  /*ffd0*/  IMAD R62, R178, UR15, RZ ;  /* 0x0000000fb23e7c24 */ /* 0x000fe2000f8e02ff */
[----:B------:R-:W-:Y:S01]  /*ffe0*/  SEL R101, R242, R80, !P2 ;  /* 0x00000050f2657207 */ /* 0x000fe20005000000 */
[----:B------:R-:W-:Y:S01]  /*fff0*/  IMAD R64, R176, UR17, RZ ;  /* 0x00000011b0407c24 */ /* 0x000fe2000f8e02ff */
[C---:B------:R-:W-:Y:S01]  /*10000*/  SEL R100, R242.reuse, R81, !P2 ;  /* 0x00000051f2647207 */ /* 0x040fe20005000000 */
[----:B------:R-:W-:Y:S01]  /*10010*/  IMAD.MOV.U32 R140, RZ, RZ, R231 ;  /* 0x000000ffff8c7224 */ /* 0x000fe200078e00e7 */
[C---:B------:R-:W-:Y:S01]  /*10020*/  SEL R103, R242.reuse, R79, !P2 ;  /* 0x0000004ff2677207 */ /* 0x040fe20005000000 */
[----:B------:R-:W-:Y:S01]  /*10030*/  IMAD.MOV.U32 R170, RZ, RZ, R228 ;  /* 0x000000ffffaa7224 */ /* 0x000fe200078e00e4 */
[C---:B------:R-:W-:Y:S01]  /*10040*/  SEL R84, R242.reuse, R85, !P2 ;  /* 0x00000055f2547207 */ /* 0x040fe20005000000 */
[----:B------:R-:W-:Y:S01]  /*10050*/  IMAD.MOV.U32 R176, RZ, RZ, R206 ;  /* 0x000000ffffb07224 */ /* 0x000fe200078e00ce */
[C---:B------:R-:W-:Y:S01]  /*10060*/  SEL R86, R242.reuse, R86, !P2 ;  /* 0x00000056f2567207 */ /* 0x040fe20005000000 */
[----:B------:R-:W-:Y:S01]  /*10070*/  IMAD.MOV.U32 R178, RZ, RZ, R172 ;  /* 0x000000ffffb27224 */ /* 0x000fe200078e00ac */
[C---:B------:R-:W-:Y:S01]  /*10080*/  SEL R82, R242.reuse, R87, !P2 ;  /* 0x00000057f2527207 */ /* 0x040fe20005000000 */
[----:B-1----:R-:W-:Y:S01]  /*10090*/  IMAD.MOV.U32 R175, RZ, RZ, R215 ;  /* 0x000000ffffaf7224 */ /* 0x002fe200078e00d7 */
[----:B------:R-:W-:Y:S01]  /*100a0*/  SEL R91, R242, R91, !P2 ;  /* 0x0000005bf25b7207 */ /* 0x000fe20005000000 */
[----:B--2---:R-:W-:Y:S01]  /*100b0*/  IMAD R252, R96, UR77, RZ ;  /* 0x0000004d60fc7c24 */ /* 0x004fe2000f8e02ff */
[C---:B------:R-:W-:Y:S01]  /*100c0*/  SEL R92, R242.reuse, R92, !P2 ;  /* 0x0000005cf25c7207 */ /* 0x040fe20005000000 */
[----:B------:R-:W-:Y:S01]  /*100d0*/  IMAD.MOV.U32 R206, RZ, RZ, R169 ;  /* 0x000000ffffce7224 */ /* 0x000fe200078e00a9 */
[C---:B------:R-:W-:Y:S01]  /*100e0*/  SEL R93, R242.reuse, R93, !P2 ;  /* 0x0000005df25d7207 */ /* 0x040fe20005000000 */
[----:B------:R-:W-:Y:S01]  /*100f0*/  IMAD.MOV.U32 R172, RZ, RZ, R216 ;  /* 0x000000ffffac7224 */ /* 0x000fe200078e00d8 */
[C---:B------:R-:W-:Y:S01]  /*10100*/  SEL R94, R242.reuse, R94, !P2 ;  /* 0x0000005ef25e7207 */ /* 0x040fe20005000000 */
[----:B------:R-:W-:Y:S01]  /*10110*/  IMAD.MOV.U32 R169, RZ, RZ, R220 ;  /* 0x000000ffffa97224 */ /* 0x000fe200078e00dc */
[----:B------:R-:W-:Y:S01]  /*10120*/  SEL R95, R242, R95, !P2 ;  /* 0x0000005ff25f7207 */ /* 0x000fe20005000000 */
[----:B------:R-:W-:Y:S01]  /*10130*/  IMAD R242, R171, UR40, RZ ;  /* 0x00000028abf27c24 */ /* 0x000fe2000f8e02ff */
[----:B------:R-:W-:Y:S01]  /*10140*/  LEA.HI.X.SX32 R215, R158, R0, 0x2, P1 ;  /* 0x000000009ed77211 */ /* 0x000fe200008f16ff */
[----:B------:R-:W2:Y:S01]  /*10150*/  LDL.LU R96, [R1+0x208] ;  /* 0x0002080001607983 */ /* 0x000ea20000300800 */
[-C--:B------:R-:W-:Y:S01]  /*10160*/  LEA R216, P3, R156, R6.reuse, 0x2 ;  /* 0x000000069cd87211 */ /* 0x080fe200078610ff */
[----:B------:R-:W-:Y:S01]  /*10170*/  IMAD R87, R168, UR37, RZ ;  /* 0x00000025a8577c24 */ /* 0x000fe2000f8e02ff */
[-C--:B------:R-:W-:Y:S01]  /*10180*/  LEA R220, P4, R142, R6.reuse, 0x2 ;  /* 0x000000068edc7211 */ /* 0x080fe200078810ff */
[----:B------:R-:W-:Y:S01]  /*10190*/  IMAD R227, R90, UR71, RZ ;  /* 0x000000475ae37c24 */ /* 0x000fe2000f8e02ff */
[----:B------:R-:W3:Y:S01]  /*101a0*/  LDL.LU R171, [R1+0x200] ;  /* 0x0002000001ab7983 */ /* 0x000ee20000300800 */
[----:B------:R-:W-:Y:S01]  /*101b0*/  IMAD R83, R166, UR35, RZ ;  /* 0x00000023a6537c24 */ /* 0x000fe2000f8e02ff */
[----:B------:R-:W-:Y:S01]  /*101c0*/  LEA R90, P5, R140, R6, 0x2 ;  /* 0x000000068c5a7211 */ /* 0x000fe200078a10ff */
[----:B------:R-:W-:Y:S01]  /*101d0*/  IMAD.MOV.U32 R179, RZ, RZ, R170 ;  /* 0x000000ffffb37224 */ /* 0x000fe200078e00aa */
[----:B------:R-:W3:Y:S01]  /*101e0*/  LDL.LU R168, [R1+0x1f8] ;  /* 0x0001f80001a87983 */ /* 0x000ee20000300800 */
[----:B------:R-:W-:Y:S01]  /*101f0*/  IMAD.MOV.U32 R170, RZ, RZ, R217 ;  /* 0x000000ffffaa7224 */ /* 0x000fe200078e00d9 */
[-C--:B------:R-:W-:Y:S01]  /*10200*/  LEA.HI.X.SX32 R217, R156, R0.reuse, 0x2, P3 ;  /* 0x000000009cd97211 */ /* 0x080fe200018f16ff */
[----:B------:R-:W-:Y:S01]  /*10210*/  IMAD.MOV.U32 R174, RZ, RZ, R221 ;  /* 0x000000ffffae7224 */ /* 0x000fe200078e00dd */
[----:B------:R-:W3:Y:S01]  /*10220*/  LDL.LU R166, [R1+0x1f0] ;  /* 0x0001f00001a67983 */ /* 0x000ee20000300800 */
[----:B------:R-:W-:Y:S01]  /*10230*/  LEA.HI.X.SX32 R221, R142, R0, 0x2, P4 ;  /* 0x000000008edd7211 */ /* 0x000fe200020f16ff */
[----:B------:R-:W-:Y:S01]  /*10240*/  IMAD.MOV.U32 R239, RZ, RZ, R229 ;  /* 0x000000ffffef7224 */ /* 0x000fe200078e00e5 */
[----:B------:R-:W1:Y:S01]  /*10250*/  LDCU UR53, c[0x0][0x3b0] ;  /* 0x00007600ff3577ac */ /* 0x000e620008000800 */
[----:B------:R1:W-:Y:S01]  /*10260*/  STL.64 [R1+0x6a00], R214 ;  /* 0x006a00d601007387 */ /* 0x0003e20000100a00 */
[----:B------:R-:W-:Y:S01]  /*10270*/  IMAD R229, R92, UR73, RZ ;  /* 0x000000495ce57c24 */ /* 0x000fe2000f8e02ff */
[----:B------:R-:W-:Y:S01]  /*10280*/  LEA R92, P6, R146, R6, 0x2 ;  /* 0x00000006925c7211 */ /* 0x000fe200078c10ff */
[----:B------:R-:W4:Y:S01]  /*10290*/  LDCU UR54, c[0x0][0x3b0] ;  /* 0x00007600ff3677ac */ /* 0x000f220008000800 */
[----:B------:R4:W-:Y:S01]  /*102a0*/  STL [R1+0x458], R90 ;  /* 0x0004585a01007387 */ /* 0x0009e20000100800 */
[----:B------:R-:W-:-:S02]  /*102b0*/  IMAD R230, R93, UR74, RZ ;  /* 0x0000004a5de67c24 */ /* 0x000fc4000f8e02ff */
[----:B------:R-:W-:Y:S01]  /*102c0*/  IMAD R200, R200, UR43, RZ ;  /* 0x0000002bc8c87c24 */ /* 0x000fe2000f8e02ff */
[----:B------:R4:W-:Y:S01]  /*102d0*/  STL.64 [R1+0x468], R216 ;  /* 0x000468d801007387 */ /* 0x0009e20000100a00 */
[----:B------:R-:W-:Y:S01]  /*102e0*/  IMAD R203, R203, UR44, RZ ;  /* 0x0000002ccbcb7c24 */ /* 0x000fe2000f8e02ff */
[----:B------:R-:W4:Y:S01]  /*102f0*/  LDCU UR4, c[0x0][0x3b0] ;  /* 0x00007600ff0477ac */ /* 0x000f220008000800 */
[----:B-1----:R-:W-:Y:S01]  /*10300*/  IMAD.MOV.U32 R215, RZ, RZ, R91 ;  /* 0x000000ffffd77224 */ /* 0x002fe200078e005b */
[-C--:B------:R-:W-:Y:S01]  /*10310*/  LEA.HI.X.SX32 R215, R140, R0.reuse, 0x2, P5 ;  /* 0x000000008cd77211 */ /* 0x080fe200028f16ff */
[----:B------:R1:W-:Y:S01]  /*10320*/  STL.64 [R1+0x460], R220 ;  /* 0x000460dc01007387 */ /* 0x0003e20000100a00 */
[----:B------:R-:W-:Y:S01]  /*10330*/  IMAD.MOV.U32 R214, RZ, RZ, R90 ;  /* 0x000000ffffd67224 */ /* 0x000fe200078e005a */
[----:B------:R-:W-:Y:S01]  /*10340*/  LEA.HI.X.SX32 R93, R146, R0, 0x2, P6 ;  /* 0x00000000925d7211 */ /* 0x000fe200030f16ff */
[----:B------:R-:W-:Y:S01]  /*10350*/  IMAD R231, R94, UR75, RZ ;  /* 0x0000004b5ee77c24 */ /* 0x000fe2000f8e02ff */
[----:B------:R-:W-:Y:S01]  /*10360*/  STL [R1+0x45c], R215 ;  /* 0x00045cd701007387 */ /* 0x000fe20000100800 */
[-C--:B----4-:R-:W-:Y:S01]  /*10370*/  LEA R90, P1, R144, R6.reuse, 0x2 ;  /* 0x00000006905a7211 */ /* 0x090fe200078210ff */
[----:B------:R-:W-:Y:S01]  /*10380*/  IMAD R81, R164, UR34, RZ ;  /* 0x00000022a4517c24 */ /* 0x000fe2000f8e02ff */
[-C--:B------:R-:W-:Y:S01]  /*10390*/  LEA R216, P3, R152, R6.reuse, 0x2 ;  /* 0x0000000698d87211 */ /* 0x080fe200078610ff */
[----:B------:R-:W4:Y:S01]  /*103a0*/  LDL.LU R142, [R1+0x1d8] ;  /* 0x0001d800018e7983 */ /* 0x000f220000300800 */
[-C--:B------:R-:W-:Y:S01]  /*103b0*/  LEA R94, P2, R154, R6.reuse, 0x2 ;  /* 0x000000069a5e7211 */ /* 0x080fe200078410ff */
[----:B------:R-:W-:Y:S01]  /*103c0*/  IMAD R80, R162, UR33, RZ ;  /* 0x00000021a2507c24 */ /* 0x000fe2000f8e02ff */
[----:B------:R-:W2:Y:S01]  /*103d0*/  LDCU UR5, c[0x0][0x3b0] ;  /* 0x00007600ff0577ac */ /* 0x000ea20008000800 */
[----:B------:R-:W4:Y:S01]  /*103e0*/  LDL.LU R140, [R1+0x90] ;  /* 0x00009000018c7983 */ /* 0x000f220000300800 */
[----:B------:R-:W-:Y:S01]  /*103f0*/  IMAD R228, R91, UR72, RZ ;  /* 0x000000485be47c24 */ /* 0x000fe2000f8e02ff */
[----:B-1----:R-:W-:Y:S01]  /*10400*/  LEA R220, P4, R150, R6, 0x2 ;  /* 0x0000000696dc7211 */ /* 0x002fe200078810ff */
[----:B------:R-:W-:Y:S01]  /*10410*/  IMAD R2, R95, UR76, RZ ;  /* 0x0000004c5f027c24 */ /* 0x000fe2000f8e02ff */
[----:B------:R-:W4:Y:S01]  /*10420*/  LDL.LU R146, [R1+0x1e8] ;  /* 0x0001e80001927983 */ /* 0x000f220000300800 */
[-C--:B------:R-:W-:Y:S01]  /*10430*/  LEA.HI.X.SX32 R91, R144, R0.reuse, 0x2, P1 ;  /* 0x00000000905b7211 */ /* 0x080fe200008f16ff */
[----:B------:R-:W-:Y:S01]  /*10440*/  IMAD R79, R160, UR32, RZ ;  /* 0x00000020a04f7c24 */ /* 0x000fe2000f8e02ff */
[----:B------:R-:W1:Y:S01]  /*10450*/  LDCU UR7, c[0x0][0x3b0] ;  /* 0x00007600ff0777ac */ /* 0x000e620008000800 */
[----:B------:R-:W4:Y:S01]  /*10460*/  LDL.LU R164, [R1+0x88] ;  /* 0x0000880001a47983 */ /* 0x000f220000300800 */
[-C--:B------:R-:W-:Y:S01]  /*10470*/  LEA.HI.X.SX32 R95, R154, R0.reuse, 0x2, P2 ;  /* 0x000000009a5f7211 */ /* 0x080fe200010f16ff */
[----:B------:R-:W-:Y:S01]  /*10480*/  IMAD R85, R167, UR36, RZ ;  /* 0x00000024a7557c24 */ /* 0x000fe2000f8e02ff */
[----:B------:R-:W1:Y:S01]  /*10490*/  LDCU UR8, c[0x0][0x3b0] ;  /* 0x00007600ff0877ac */ /* 0x000e620008000800 */
[----:B------:R-:W4:Y:S01]  /*104a0*/  LDL.LU R162, [R1+0x78] ;  /* 0x0000780001a27983 */ /* 0x000f220000300800 */
[-C--:B------:R-:W-:Y:S01]  /*104b0*/  LEA.HI.X.SX32 R217, R152, R0.reuse, 0x2, P3 ;  /* 0x0000000098d97211 */ /* 0x080fe200018f16ff */
[----:B------:R-:W-:Y:S01]  /*104c0*/  IMAD R238, R238, UR55, RZ ;  /* 0x00000037eeee7c24 */ /* 0x000fe2000f8e02ff */
[----:B------:R-:W-:Y:S01]  /*104d0*/  LEA.HI.X.SX32 R221, R150, R0, 0x2, P4 ;  /* 0x0000000096dd7211 */ /* 0x000fe200020f16ff */
[----:B------:R-:W-:Y:S01]  /*104e0*/  STL.64 [R1+0x450], R92 ;  /* 0x0004505c01007387 */ /* 0x000fe20000100a00 */
[----:B------:R-:W-:Y:S01]  /*104f0*/  IMAD R202, R202, UR45, RZ ;  /* 0x0000002dcaca7c24 */ /* 0x000fe2000f8e02ff */
[----:B------:R-:W1:Y:S02]  /*10500*/  LDCU UR9, c[0x0][0x3b0] ;  /* 0x00007600ff0977ac */ /* 0x000e640008000800 */
[----:B------:R-:W4:Y:S01]  /*10510*/  LDL.LU R144, [R1+0x1e0] ;  /* 0x0001e00001907983 */ /* 0x000f220000300800 */
[----:B------:R-:W-:Y:S01]  /*10520*/  IMAD R204, R204, UR46, RZ ;  /* 0x0000002ecccc7c24 */ /* 0x000fe2000f8e02ff */
[----:B------:R-:W1:Y:S02]  /*10530*/  LDCU UR10, c[0x0][0x3b0] ;  /* 0x00007600ff0a77ac */ /* 0x000e640008000800 */
[----:B------:R-:W4:Y:S01]  /*10540*/  LDL.LU R160, [R1+0x74] ;  /* 0x0000740001a07983 */ /* 0x000f220000300800 */
[----:B------:R-:W-:Y:S01]  /*10550*/  IMAD R209, R209, UR47, RZ ;  /* 0x0000002fd1d17c24 */ /* 0x000fe2000f8e02ff */
[----:B------:R-:W1:Y:S02]  /*10560*/  LDCU UR11, c[0x0][0x3b0] ;  /* 0x00007600ff0b77ac */ /* 0x000e640008000800 */
[----:B------:R1:W-:Y:S01]  /*10570*/  STL.64 [R1+0x448], R90 ;  /* 0x0004485a01007387 */ /* 0x0003e20000100a00 */
[----:B------:R-:W-:Y:S01]  /*10580*/  IMAD R205, R205, UR49, RZ ;  /* 0x00000031cdcd7c24 */ /* 0x000fe2000f8e02ff */
[----:B------:R-:W2:Y:S02]  /*10590*/  LDCU UR12, c[0x0][0x3b0] ;  /* 0x00007600ff0c77ac */ /* 0x000ea40008000800 */
[----:B------:R2:W-:Y:S01]  /*105a0*/  STL.64 [R1+0x440], R94 ;  /* 0x0004405e01007387 */ /* 0x0005e20000100a00 */
[----:B------:R-:W-:Y:S01]  /*105b0*/  IMAD R19, R19, UR53, RZ ;  /* 0x0000003513137c24 */ /* 0x000fe2000f8e02ff */
[----:B------:R-:W2:Y:S02]  /*105c0*/  LDCU UR42, c[0x0][0x3b0] ;  /* 0x00007600ff2a77ac */ /* 0x000ea40008000800 */
[----:B------:R3:W-:Y:S01]  /*105d0*/  STL.64 [R1+0x438], R216 ;  /* 0x000438d801007387 */ /* 0x0007e20000100a00 */
[----:B------:R-:W-:Y:S01]  /*105e0*/  IMAD R20, R20, UR54, RZ ;  /* 0x0000003614147c24 */ /* 0x000fe2000f8e02ff */
[----:B------:R-:W2:Y:S02]  /*105f0*/  LDCU UR13, c[0x0][0x3b0] ;  /* 0x00007600ff0d77ac */ /* 0x000ea40008000800 */
[----:B------:R2:W-:Y:S01]  /*10600*/  STL.64 [R1+0x430], R220 ;  /* 0x000430dc01007387 */ /* 0x0005e20000100a00 */
[C---:B-1----:R-:W-:Y:S01]  /*10610*/  LEA R90, P1, R173.reuse, R6, 0x2 ;  /* 0x00000006ad5a7211 */ /* 0x042fe200078210ff */
[----:B------:R-:W1:Y:S02]  /*10620*/  LDCU UR43, c[0x0][0x3b0] ;  /* 0x00007600ff2b77ac */ /* 0x000e640008000800 */
[----:B------:R-:W4:Y:S01]  /*10630*/  LDL.LU R156, [R1+0x40] ;  /* 0x00004000019c7983 */ /* 0x000f220000300800 */
[----:B------:R-:W1:Y:S03]  /*10640*/  LDCU UR44, c[0x0][0x3b0] ;  /* 0x00007600ff2c77ac */ /* 0x000e660008000800 */
[----:B------:R-:W4:Y:S01]  /*10650*/  LDL.LU R154, [R1+0x3c] ;  /* 0x00003c00019a7983 */ /* 0x000f220000300800 */
[----:B------:R-:W-:Y:S01]  /*10660*/  LEA.HI.X.SX32 R91, R173, R0, 0x2, P1 ;  /* 0x00000000ad5b7211 */ /* 0x000fe200008f16ff */
[----:B------:R-:W1:Y:S01]  /*10670*/  LDCU UR45, c[0x0][0x3b0] ;  /* 0x00007600ff2d77ac */ /* 0x000e620008000800 */
[----:B------:R-:W1:Y:S01]  /*10680*/  LDCU UR46, c[0x0][0x3b0] ;  /* 0x00007600ff2e77ac */ /* 0x000e620008000800 */
[----:B------:R-:W1:Y:S01]  /*10690*/  LDCU UR48, c[0x0][0x3b0] ;  /* 0x00007600ff3077ac */ /* 0x000e620008000800 */
[----:B------:R-:W1:Y:S01]  /*106a0*/  LDCU UR49, c[0x0][0x3b0] ;  /* 0x00007600ff3177ac */ /* 0x000e620008000800 */
[----:B------:R-:W1:Y:S01]  /*106b0*/  LDCU UR47, c[0x0][0x3b0] ;  /* 0x00007600ff2f77ac */ /* 0x000e620008000800 */
[----:B------:R-:W-:Y:S01]  /*106c0*/  IMAD R7, R7, UR4, RZ ;  /* 0x0000000407077c24 */ /* 0x000fe2000f8e02ff */
        /* <DEDUP_REMOVED lines=8> */
[----:B------:R-:W-:Y:S01]  /*10750*/  IMAD R118, R118, UR52, RZ ;  /* 0x0000003476767c24 */ /* 0x000fe2000f8e02ff */
[----:B------:R-:W1:Y:S01]  /*10760*/  LDCU UR39, c[0x0][0x3b0] ;  /* 0x00007600ff2777ac */ /* 0x000e620008000800 */
[----:B------:R-:W1:Y:S01]  /*10770*/  LDCU UR41, c[0x0][0x3b0] ;  /* 0x00007600ff2977ac */ /* 0x000e620008000800 */
[----:B------:R-:W1:Y:S01]  /*10780*/  LDCU UR70, c[0x0][0x3b0] ;  /* 0x00007600ff4677ac */ /* 0x000e620008000800 */
[----:B------:R-:W-:-:S02]  /*10790*/  LEA R214, P5, R148, R6, 0x2 ;  /* 0x0000000694d67211 */ /* 0x000fc400078a10ff */
[----:B------:R-:W-:Y:S02]  /*107a0*/  LEA R92, P6, R138, R6, 0x2 ;  /* 0x000000068a5c7211 */ /* 0x000fe400078c10ff */
[-C--:B------:R-:W-:Y:S02]  /*107b0*/  LEA.HI.X.SX32 R215, R148, R0.reuse, 0x2, P5 ;  /* 0x0000000094d77211 */ /* 0x080fe400028f16ff */
[----:B------:R-:W-:-:S03]  /*107c0*/  LEA.HI.X.SX32 R93, R138, R0, 0x2, P6 ;  /* 0x000000008a5d7211 */ /* 0x000fc600030f16ff */
[----:B------:R1:W-:Y:S04]  /*107d0*/  STL.64 [R1+0x428], R214 ;  /* 0x000428d601007387 */ /* 0x0003e80000100a00 */
[----:B------:R-:W-:Y:S04]  /*107e0*/  STL.64 [R1+0x420], R92 ;  /* 0x0004205c01007387 */ /* 0x000fe80000100a00 */
[----:B------:R-:W4:Y:S04]  /*107f0*/  LDL.LU R158, [R1+0x64] ;  /* 0x00006400019e7983 */ /* 0x000f280000300800 */
[----:B------:R-:W4:Y:S04]  /*10800*/  LDL.LU R138, [R1+0x4c] ;  /* 0x00004c00018a7983 */ /* 0x000f280000300800 */
[----:B------:R-:W4:Y:S04]  /*10810*/  LDL.LU R152, [R1+0x38] ;  /* 0x0000380001987983 */ /* 0x000f280000300800 */
[----:B------:R-:W4:Y:S04]  /*10820*/  LDL.LU R150, [R1+0x34] ;  /* 0x0000340001967983 */ /* 0x000f280000300800 */
[----:B------:R-:W4:Y:S04]  /*10830*/  LDL.LU R173, [R1+0x44] ;  /* 0x0000440001ad7983 */ /* 0x000f280000300800 */
[----:B------:R-:W4:Y:S01]  /*10840*/  LDL.LU R148, [R1+0x30] ;  /* 0x0000300001947983 */ /* 0x000f220000300800 */
[----:B--2---:R-:W-:-:S03]  /*10850*/  LEA R94, P2, R96, R6, 0x2 ;  /* 0x00000006605e7211 */ /* 0x004fc600078410ff */
[----:B------:R-:W-:Y:S01]  /*10860*/  STL.64 [R1+0x418], R90 ;  /* 0x0004185a01007387 */ /* 0x000fe20000100a00 */
[----:B------:R-:W-:Y:S02]  /*10870*/  LEA.HI.X.SX32 R95, R96, R0, 0x2, P2 ;  /* 0x00000000605f7211 */ /* 0x000fe400010f16ff */
[CC--:B---3--:R-:W-:Y:S02]  /*10880*/  LEA R216, P3, R171.reuse, R6.reuse, 0x2 ;  /* 0x00000006abd87211 */ /* 0x0c8fe400078610ff */
[----:B------:R-:W-:Y:S02]  /*10890*/  LEA R220, P4, R168, R6, 0x2 ;  /* 0x00000006a8dc7211 */ /* 0x000fe400078810ff */
[----:B------:R-:W-:Y:S02]  /*108a0*/  LEA.HI.X.SX32 R217, R171, R0, 0x2, P3 ;  /* 0x00000000abd97211 */ /* 0x000fe400018f16ff */
[----:B-1----:R-:W-:Y:S01]  /*108b0*/  LEA R214, P5, R166, R6, 0x2 ;  /* 0x00000006a6d67211 */ /* 0x002fe200078a10ff */
[----:B------:R4:W-:Y:S01]  /*108c0*/  STL.64 [R1+0x410], R94 ;  /* 0x0004105e01007387 */ /* 0x0009e20000100a00 */
[----:B------:R-:W-:-:S02]  /*108d0*/  LEA.HI.X.SX32 R221, R168, R0, 0x2, P4 ;  /* 0x00000000a8dd7211 */ /* 0x000fc400020f16ff */
[----:B------:R-:W-:Y:S01]  /*108e0*/  LEA.HI.X.SX32 R215, R166, R0, 0x2, P5 ;  /* 0x00000000a6d77211 */ /* 0x000fe200028f16ff */
[----:B------:R1:W-:Y:S04]  /*108f0*/  STL.64 [R1+0x408], R216 ;  /* 0x000408d801007387 */ /* 0x0003e80000100a00 */
[----:B------:R2:W-:Y:S04]  /*10900*/  STL.64 [R1+0x400], R220 ;  /* 0x000400dc01007387 */ /* 0x0005e80000100a00 */
[----:B------:R3:W-:Y:S01]  /*10910*/  STL.64 [R1+0x3f8], R214 ;  /* 0x0003f8d601007387 */ /* 0x0007e20000100a00 */
[----:B----4-:R-:W-:-:S02]  /*10920*/  LEA R94, P2, R142, R6, 0x2 ;  /* 0x000000068e5e7211 */ /* 0x010fc400078410ff */
[----:B------:R-:W-:-:S04]  /*10930*/  LEA R92, P6, R146, R6, 0x2 ;  /* 0x00000006925c7211 */ /* 0x000fc800078c10ff */
[----:B------:R-:W-:Y:S02]  /*10940*/  LEA.HI.X.SX32 R93, R146, R0, 0x2, P6 ;  /* 0x00000000925d7211 */ /* 0x000fe400030f16ff */
[----:B-1----:R-:W-:Y:S02]  /*10950*/  LEA R216, P3, R140, R6, 0x2 ;  /* 0x000000068cd87211 */ /* 0x002fe400078610ff */
[----:B------:R-:W-:Y:S02]  /*10960*/  LEA.HI.X.SX32 R95, R142, R0, 0x2, P2 ;  /* 0x000000008e5f7211 */ /* 0x000fe400010f16ff */
[----:B------:R-:W-:-:S04]  /*10970*/  LEA R90, P1, R144, R6, 0x2 ;  /* 0x00000006905a7211 */ /* 0x000fc800078210ff */
[-C--:B------:R-:W-:Y:S01]  /*10980*/  LEA.HI.X.SX32 R91, R144, R0.reuse, 0x2, P1 ;  /* 0x00000000905b7211 */ /* 0x080fe200008f16ff */
[----:B------:R1:W-:Y:S01]  /*10990*/  STL.64 [R1+0x3f0], R92 ;  /* 0x0003f05c01007387 */ /* 0x0003e20000100a00 */
[----:B------:R-:W-:-:S03]  /*109a0*/  LEA.HI.X.SX32 R217, R140, R0, 0x2, P3 ;  /* 0x000000008cd97211 */ /* 0x000fc600018f16ff */
[----:B------:R4:W-:Y:S01]  /*109b0*/  STL.64 [R1+0x3e8], R90 ;  /* 0x0003e85a01007387 */ /* 0x0009e20000100a00 */
[----:B--2---:R-:W-:-:S03]  /*109c0*/  LEA R220, P4, R164, R6, 0x2 ;  /* 0x00000006a4dc7211 */ /* 0x004fc600078810ff */
[----:B------:R-:W2:Y:S01]  /*109d0*/  LDL.LU R146, [R1+0x2c] ;  /* 0x00002c0001927983 */ /* 0x000ea20000300800 */
[----:B---3--:R-:W-:-:S03]  /*109e0*/  LEA R214, P5, R162, R6, 0x2 ;  /* 0x00000006a2d67211 */ /* 0x008fc600078a10ff */
[----:B------:R-:W3:Y:S01]  /*109f0*/  LDL.LU R144, [R1+0x28] ;  /* 0x0000280001907983 */ /* 0x000ee20000300800 */
[----:B-1----:R-:W-:-:S03]  /*10a00*/  LEA R92, P6, R160, R6, 0x2 ;  /* 0x00000006a05c7211 */ /* 0x002fc600078c10ff */
[----:B------:R1:W-:Y:S01]  /*10a10*/  STL.64 [R1+0x3e0], R94 ;  /* 0x0003e05e01007387 */ /* 0x0003e20000100a00 */
[----:B------:R-:W-:-:S03]  /*10a20*/  LEA.HI.X.SX32 R221, R164, R0, 0x2, P4 ;  /* 0x00000000a4dd7211 */ /* 0x000fc600020f16ff */
[----:B------:R-:W3:Y:S01]  /*10a30*/  LDL.LU R142, [R1+0x24] ;  /* 0x00002400018e7983 */ /* 0x000ee20000300800 */
[----:B------:R-:W-:-:S03]  /*10a40*/  LEA.HI.X.SX32 R215, R162, R0, 0x2, P5 ;  /* 0x00000000a2d77211 */ /* 0x000fc600028f16ff */
[----:B------:R-:W3:Y:S01]  /*10a50*/  LDL.LU R140, [R1+0x20] ;  /* 0x00002000018c7983 */ /* 0x000ee20000300800 */
[----:B------:R-:W-:-:S03]  /*10a60*/  LEA.HI.X.SX32 R93, R160, R0, 0x2, P6 ;  /* 0x00000000a05d7211 */ /* 0x000fc600030f16ff */
[----:B------:R1:W-:Y:S04]  /*10a70*/  STL.64 [R1+0x3d8], R216 ;  /* 0x0003d8d801007387 */ /* 0x0003e80000100a00 */
[----:B------:R-:W-:Y:S04]  /*10a80*/  STL.64 [R1+0x3d0], R220 ;  /* 0x0003d0dc01007387 */ /* 0x000fe80000100a00 */
[----:B------:R-:W-:Y:S04]  /*10a90*/  STL.64 [R1+0x3c8], R214 ;  /* 0x0003c8d601007387 */ /* 0x000fe80000100a00 */
[----:B------:R-:W-:Y:S01]  /*10aa0*/  STL.64 [R1+0x3c0], R92 ;  /* 0x0003c05c01007387 */ /* 0x000fe20000100a00 */
[----:B----4-:R-:W-:-:S02]  /*10ab0*/  LEA R90, P1, R158, R6, 0x2 ;  /* 0x000000069e5a7211 */ /* 0x010fc400078210ff */
[----:B-1----:R-:W-:Y:S02]  /*10ac0*/  LEA R94, P2, R138, R6, 0x2 ;  /* 0x000000068a5e7211 */ /* 0x002fe400078410ff */
[-C--:B------:R-:W-:Y:S02]  /*10ad0*/  LEA.HI.X.SX32 R91, R158, R0.reuse, 0x2, P1 ;  /* 0x000000009e5b7211 */ /* 0x080fe400008f16ff */
[----:B------:R-:W-:Y:S02]  /*10ae0*/  LEA.HI.X.SX32 R95, R138, R0, 0x2, P2 ;  /* 0x000000008a5f7211 */ /* 0x000fe400010f16ff */
[C---:B------:R-:W-:Y:S01]  /*10af0*/  LEA R216, P3, R173.reuse, R6, 0x2 ;  /* 0x00000006add87211 */ /* 0x040fe200078610ff */
[----:B------:R-:W-:Y:S03]  /*10b00*/  STL.64 [R1+0x3b8], R90 ;  /* 0x0003b85a01007387 */ /* 0x000fe60000100a00 */
[----:B------:R-:W-:Y:S01]  /*10b10*/  LEA.HI.X.SX32 R217, R173, R0, 0x2, P3 ;  /* 0x00000000add97211 */ /* 0x000fe200018f16ff */
[----:B------:R-:W-:Y:S04]  /*10b20*/  STL.64 [R1+0x3b0], R94 ;  /* 0x0003b05e01007387 */ /* 0x000fe80000100a00 */
[----:B------:R1:W-:Y:S04]  /*10b30*/  STL.64 [R1+0x3a8], R216 ;  /* 0x0003a8d801007387 */ /* 0x0003e80000100a00 */
[----:B-1----:R-:W4:Y:S01]  /*10b40*/  LDL.LU.64 R216, [R1+0x6a98] ;  /* 0x006a980001d87983 */ /* 0x002f220000300a00 */
[----:B------:R-:W-:-:S02]  /*10b50*/  LEA R220, P4, R156, R6, 0x2 ;  /* 0x000000069cdc7211 */ /* 0x000fc400078810ff */
[-C--:B------:R-:W-:Y:S02]  /*10b60*/  LEA R214, P5, R154, R6.reuse, 0x2 ;  /* 0x000000069ad67211 */ /* 0x080fe400078a10ff */
[-C--:B------:R-:W-:Y:S02]  /*10b70*/  LEA R92, P6, R152, R6.reuse, 0x2 ;  /* 0x00000006985c7211 */ /* 0x080fe400078c10ff */
[----:B------:R-:W-:Y:S02]  /*10b80*/  LEA R90, P1, R150, R6, 0x2 ;  /* 0x00000006965a7211 */ /* 0x000fe400078210ff */
[-C--:B------:R-:W-:Y:S01]  /*10b90*/  LEA.HI.X.SX32 R221, R156, R0.reuse, 0x2, P4 ;  /* 0x000000009cdd7211 */ /* 0x080fe200020f16ff */
[----:B------:R-:W-:Y:S01]  /*10ba0*/  IMAD.MOV.U32 R138, RZ, RZ, R174 ;  /* 0x000000ffff8a7224 */ /* 0x000fe200078e00ae */
[----:B------:R-:W-:Y:S01]  /*10bb0*/  LEA.HI.X.SX32 R215, R154, R0, 0x2, P5 ;  /* 0x000000009ad77211 */ /* 0x000fe200028f16ff */
[----:B------:R-:W-:Y:S01]  /*10bc0*/  IMAD.MOV.U32 R174, RZ, RZ, R224 ;  /* 0x000000ffffae7224 */ /* 0x000fe200078e00e0 */
[----:B------:R-:W-:-:S02]  /*10bd0*/  LEA R94, P2, R148, R6, 0x2 ;  /* 0x00000006945e7211 */ /* 0x000fc400078410ff */
[-C--:B------:R-:W-:Y:S01]  /*10be0*/  LEA.HI.X.SX32 R93, R152, R0.reuse, 0x2, P6 ;  /* 0x00000000985d7211 */ /* 0x080fe200030f16ff */
[----:B------:R3:W-:Y:S01]  /*10bf0*/  STL.64 [R1+0x3a0], R220 ;  /* 0x0003a0dc01007387 */ /* 0x0007e20000100a00 */
[-C--:B------:R-:W-:Y:S01]  /*10c00*/  LEA.HI.X.SX32 R91, R150, R0.reuse, 0x2, P1 ;  /* 0x00000000965b7211 */ /* 0x080fe200008f16ff */
[----:B------:R-:W-:Y:S01]  /*10c10*/  IMAD.MOV.U32 R173, RZ, RZ, R225 ;  /* 0x000000ffffad7224 */ /* 0x000fe200078e00e1 */
[----:B------:R-:W-:Y:S01]  /*10c20*/  LEA.HI.X.SX32 R95, R148, R0, 0x2, P2 ;  /* 0x00000000945f7211 */ /* 0x000fe200010f16ff */
[----:B------:R1:W-:Y:S04]  /*10c30*/  STL.64 [R1+0x398], R214 ;  /* 0x000398d601007387 */ /* 0x0003e80000100a00 */
[----:B------:R1:W-:Y:S04]  /*10c40*/  STL.64 [R1+0x390], R92 ;  /* 0x0003905c01007387 */ /* 0x0003e80000100a00 */
[----:B------:R-:W-:Y:S04]  /*10c50*/  STL.64 [R1+0x388], R90 ;  /* 0x0003885a01007387 */ /* 0x000fe80000100a00 */
[----:B------:R-:W-:Y:S01]  /*10c60*/  STL.64 [R1+0x380], R94 ;  /* 0x0003805e01007387 */ /* 0x000fe20000100a00 */
[----:B--2---:R-:W-:-:S02]  /*10c70*/  LEA R224, P3, R146, R6, 0x2 ;  /* 0x0000000692e07211 */ /* 0x004fc400078610ff */
[----:B---3--:R-:W-:Y:S02]  /*10c80*/  LEA R220, P4, R144, R6, 0x2 ;  /* 0x0000000690dc7211 */ /* 0x008fe400078810ff */
[-C--:B------:R-:W-:Y:S02]  /*10c90*/  LEA.HI.X.SX32 R225, R146, R0.reuse, 0x2, P3 ;  /* 0x0000000092e17211 */ /* 0x080fe400018f16ff */
[----:B------:R-:W-:Y:S02]  /*10ca0*/  LEA.HI.X.SX32 R221, R144, R0, 0x2, P4 ;  /* 0x0000000090dd7211 */ /* 0x000fe400020f16ff */
[-C--:B-1----:R-:W-:Y:S02]  /*10cb0*/  LEA R214, P5, R142, R6.reuse, 0x2 ;  /* 0x000000068ed67211 */ /* 0x082fe400078a10ff */
[----:B------:R-:W-:Y:S02]  /*10cc0*/  LEA R92, P6, R140, R6, 0x2 ;  /* 0x000000068c5c7211 */ /* 0x000fe400078c10ff */
[-C--:B------:R-:W-:Y:S01]  /*10cd0*/  LEA.HI.X.SX32 R215, R142, R0.reuse, 0x2, P5 ;  /* 0x000000008ed77211 */ /* 0x080fe200028f16ff */
[----:B------:R1:W-:Y:S01]  /*10ce0*/  STL.64 [R1+0x378], R224 ;  /* 0x000378e001007387 */ /* 0x0003e20000100a00 */
[----:B------:R-:W-:-:S03]  /*10cf0*/  LEA.HI.X.SX32 R93, R140, R0, 0x2, P6 ;  /* 0x000000008c5d7211 */ /* 0x000fc600030f16ff */
[----:B------:R2:W-:Y:S04]  /*10d00*/  STL.64 [R1+0x370], R220 ;  /* 0x000370dc01007387 */ /* 0x0005e80000100a00 */
[----:B------:R3:W-:Y:S01]  /*10d10*/  STL.64 [R1+0x368], R214 ;  /* 0x000368d601007387 */ /* 0x0007e20000100a00 */
[----:B-1----:R-:W-:-:S03]  /*10d20*/  LEA R224, P3, R218, R6, 0x2 ;  /* 0x00000006dae07211 */ /* 0x002fc600078610ff */
[----:B------:R1:W-:Y:S01]  /*10d30*/  STL.64 [R1+0x360], R92 ;  /* 0x0003605c01007387 */ /* 0x0003e20000100a00 */
[C---:B--2---:R-:W-:Y:S02]  /*10d40*/  LEA R220, P4, R219.reuse, R6, 0x2 ;  /* 0x00000006dbdc7211 */ /* 0x044fe400078810ff */
[----:B------:R-:W-:Y:S02]  /*10d50*/  LEA.HI.X.SX32 R225, R218, R0, 0x2, P3 ;  /* 0x00000000dae17211 */ /* 0x000fe400018f16ff */
[C---:B---3--:R-:W-:Y:S02]  /*10d60*/  LEA R214, P5, R222.reuse, R6, 0x2 ;  /* 0x00000006ded67211 */ /* 0x048fe400078a10ff */
[-C--:B------:R-:W-:Y:S02]  /*10d70*/  LEA.HI.X.SX32 R221, R219, R0.reuse, 0x2, P4 ;  /* 0x00000000dbdd7211 */ /* 0x080fe400020f16ff */
[----:B------:R-:W-:Y:S02]  /*10d80*/  LEA.HI.X.SX32 R215, R222, R0, 0x2, P5 ;  /* 0x00000000ded77211 */ /* 0x000fe400028f16ff */
[----:B-1----:R-:W-:-:S02]  /*10d90*/  LEA R92, P6, R223, R6, 0x2 ;  /* 0x00000006df5c7211 */ /* 0x002fc400078c10ff */
[----:B------:R-:W-:Y:S02]  /*10da0*/  LEA R166, P4, R249, R6, 0x2 ;  /* 0x00000006f9a67211 */ /* 0x000fe400078810ff */
[----:B------:R-:W-:Y:S01]  /*10db0*/  LEA.HI.X.SX32 R93, R223, R0, 0x2, P6 ;  /* 0x00000000df5d7211 */ /* 0x000fe200030f16ff */
[----:B------:R-:W-:Y:S02]  /*10dc0*/  IMAD.MOV.U32 R142, RZ, RZ, R138 ;  /* 0x000000ffff8e7224 */ /* 0x000fe400078e008a */
[----:B------:R-:W-:Y:S02]  /*10dd0*/  IMAD.MOV.U32 R140, RZ, RZ, R173 ;  /* 0x000000ffff8c7224 */ /* 0x000fe400078e00ad */
[----:B------:R-:W-:Y:S01]  /*10de0*/  IMAD.MOV.U32 R138, RZ, RZ, R174 ;  /* 0x000000ffff8a7224 */ /* 0x000fe200078e00ae */
[-C--:B----4-:R-:W-:Y:S02]  /*10df0*/  LEA R90, P1, R216, R6.reuse, 0x2 ;  /* 0x00000006d85a7211 */ /* 0x090fe400078210ff */
[----:B------:R-:W-:-:S02]  /*10e00*/  LEA R94, P2, R217, R6, 0x2 ;  /* 0x00000006d95e7211 */ /* 0x000fc400078410ff */
[-C--:B------:R-:W-:Y:S02]  /*10e10*/  LEA.HI.X.SX32 R91, R216, R0.reuse, 0x2, P1 ;  /* 0x00000000d85b7211 */ /* 0x080fe400008f16ff */
[----:B------:R-:W-:Y:S01]  /*10e20*/  LEA.HI.X.SX32 R95, R217, R0, 0x2, P2 ;  /* 0x00000000d95f7211 */ /* 0x000fe200010f16ff */
[----:B------:R-:W2:Y:S04]  /*10e30*/  LDL.LU R216, [R1+0x6a94] ;  /* 0x006a940001d87983 */ /* 0x000ea80000300800 */
[----:B------:R1:W-:Y:S04]  /*10e40*/  STL.64 [R1+0x358], R90 ;  /* 0x0003585a01007387 */ /* 0x0003e80000100a00 */
[----:B------:R-:W2:Y:S04]  /*10e50*/  LDL.LU R217, [R1+0x6a90] ;  /* 0x006a900001d97983 */ /* 0x000ea80000300800 */
[----:B------:R3:W-:Y:S04]  /*10e60*/  STL.64 [R1+0x350], R94 ;  /* 0x0003505e01007387 */ /* 0x0007e80000100a00 */
[----:B------:R-:W4:Y:S01]  /*10e70*/  LDL.LU R218, [R1+0x6a8c] ;  /* 0x006a8c0001da7983 */ /* 0x000f220000300800 */
[----:B-1----:R-:W-:-:S03]  /*10e80*/  LEA R90, P1, R226, R6, 0x2 ;  /* 0x00000006e25a7211 */ /* 0x002fc600078210ff */
[----:B------:R1:W-:Y:S04]  /*10e90*/  STL.64 [R1+0x348], R224 ;  /* 0x000348e001007387 */ /* 0x0003e80000100a00 */
[----:B------:R-:W4:Y:S01]  /*10ea0*/  LDL.LU R219, [R1+0x6a88] ;  /* 0x006a880001db7983 */ /* 0x000f220000300800 */
[----:B---3--:R-:W-:-:S03]  /*10eb0*/  LEA R94, P2, R251, R6, 0x2 ;  /* 0x00000006fb5e7211 */ /* 0x008fc600078410ff */
[----:B------:R3:W-:Y:S01]  /*10ec0*/  STL.64 [R1+0x340], R220 ;  /* 0x000340dc01007387 */ /* 0x0007e20000100a00 */
[----:B------:R-:W-:Y:S02]  /*10ed0*/  LEA.HI.X.SX32 R91, R226, R0, 0x2, P1 ;  /* 0x00000000e25b7211 */ /* 0x000fe400008f16ff */
[C---:B-1----:R-:W-:Y:S02]  /*10ee0*/  LEA R224, P3, R250.reuse, R6, 0x2 ;  /* 0x00000006fae07211 */ /* 0x042fe400078610ff */
[-C--:B------:R-:W-:Y:S01]  /*10ef0*/  LEA.HI.X.SX32 R95, R251, R0.reuse, 0x2, P2 ;  /* 0x00000000fb5f7211 */ /* 0x080fe200010f16ff */
[----:B---3--:R-:W3:Y:S04]  /*10f00*/  LDL.LU.64 R220, [R1+0x6a80] ;  /* 0x006a800001dc7983 */ /* 0x008ee80000300a00 */
[----:B------:R-:W2:Y:S01]  /*10f10*/  LDL.LU R222, [R1+0x6a78] ;  /* 0x006a780001de7983 */ /* 0x000ea20000300800 */
[----:B------:R-:W-:-:S03]  /*10f20*/  LEA.HI.X.SX32 R225, R250, R0, 0x2, P3 ;  /* 0x00000000fae17211 */ /* 0x000fc600018f16ff */
[----:B------:R1:W-:Y:S01]  /*10f30*/  STL.64 [R1+0x338], R214 ;  /* 0x000338d601007387 */ /* 0x0003e20000100a00 */
[----:B------:R-:W-:-:S03]  /*10f40*/  IMAD.MOV.U32 R251, RZ, RZ, R167 ;  /* 0x000000fffffb7224 */ /* 0x000fc600078e00a7 */
[----:B------:R-:W2:Y:S01]  /*10f50*/  LDL.LU R223, [R1+0x6a74] ;  /* 0x006a740001df7983 */ /* 0x000ea20000300800 */
[----:B------:R-:W-:-:S03]  /*10f60*/  LEA.HI.X.SX32 R251, R249, R0, 0x2, P4 ;  /* 0x00000000f9fb7211 */ /* 0x000fc600020f16ff */
[----:B------:R-:W-:Y:S01]  /*10f70*/  STL [R1+0x310], R166 ;  /* 0x000310a601007387 */ /* 0x000fe20000100800 */
[----:B-1----:R-:W-:-:S03]  /*10f80*/  LEA R214, P5, R248, R6, 0x2 ;  /* 0x00000006f8d67211 */ /* 0x002fc600078a10ff */
[----:B------:R1:W-:Y:S01]  /*10f90*/  STL.64 [R1+0x330], R92 ;  /* 0x0003305c01007387 */ /* 0x0003e20000100a00 */
[----:B------:R-:W-:-:S03]  /*10fa0*/  IMAD.MOV.U32 R250, RZ, RZ, R166 ;  /* 0x000000fffffa7224 */ /* 0x000fc600078e00a6 */
[----:B------:R-:W2:Y:S01]  /*10fb0*/  LDL.LU R226, [R1+0x6a70] ;  /* 0x006a700001e27983 */ /* 0x000ea20000300800 */
[----:B------:R-:W-:-:S03]  /*10fc0*/  LEA.HI.X.SX32 R215, R248, R0, 0x2, P5 ;  /* 0x00000000f8d77211 */ /* 0x000fc600028f16ff */
[----:B------:R1:W-:Y:S02]  /*10fd0*/  STL.64 [R1+0x328], R90 ;  /* 0x0003285a01007387 */ /* 0x0003e40000100a00 */
[CC--:B-1----:R-:W-:Y:S02]  /*10fe0*/  LEA R92, P6, R247.reuse, R6.reuse, 0x2 ;  /* 0x00000006f75c7211 */ /* 0x0c2fe400078c10ff */
[----:B------:R1:W-:Y:S01]  /*10ff0*/  STL.64 [R1+0x320], R94 ;  /* 0x0003205e01007387 */ /* 0x0003e20000100a00 */
[----:B------:R-:W-:Y:S02]  /*11000*/  LEA R166, P3, R244, R6, 0x2 ;  /* 0x00000006f4a67211 */ /* 0x000fe400078610ff */
[----:B------:R-:W-:Y:S01]  /*11010*/  LEA.HI.X.SX32 R93, R247, R0, 0x2, P6 ;  /* 0x00000000f75d7211 */ /* 0x000fe200030f16ff */
[----:B------:R1:W-:Y:S01]  /*11020*/  STL.64 [R1+0x318], R224 ;  /* 0x000318e001007387 */ /* 0x0003e20000100a00 */
[-C--:B------:R-:W-:Y:S02]  /*11030*/  LEA R90, P1, R246, R6.reuse, 0x2 ;  /* 0x00000006f65a7211 */ /* 0x080fe400078210ff */
[----:B-1----:R-:W-:-:S02]  /*11040*/  LEA R94, P2, R245, R6, 0x2 ;  /* 0x00000006f55e7211 */ /* 0x002fc400078410ff */
[-C--:B------:R-:W-:Y:S01]  /*11050*/  LEA.HI.X.SX32 R91, R246, R0.reuse, 0x2, P1 ;  /* 0x00000000f65b7211 */ /* 0x080fe200008f16ff */
[----:B------:R-:W2:Y:S01]  /*11060*/  LDL.LU.64 R224, [R1+0x6a68] ;  /* 0x006a680001e07983 */ /* 0x000ea20000300a00 */
[----:B------:R-:W-:-:S03]  /*11070*/  LEA.HI.X.SX32 R95, R245, R0, 0x2, P2 ;  /* 0x00000000f55f7211 */ /* 0x000fc600010f16ff */
[----:B------:R1:W-:Y:S01]  /*11080*/  STL [R1+0x314], R251 ;  /* 0x000314fb01007387 */ /* 0x0003e20000100800 */
[----:B------:R-:W-:-:S03]  /*11090*/  LEA.HI.X.SX32 R167, R244, R0, 0x2, P3 ;  /* 0x00000000f4a77211 */ /* 0x000fc600018f16ff */
[----:B------:R1:W-:Y:S01]  /*110a0*/  STL.64 [R1+0x308], R214 ;  /* 0x000308d601007387 */ /* 0x0003e20000100a00 */
[----:B------:R-:W-:-:S03]  /*110b0*/  LEA R250, P4, R21, R6, 0x2 ;  /* 0x0000000615fa7211 */ /* 0x000fc600078810ff */
[----:B------:R1:W-:Y:S02]  /*110c0*/  STL.64 [R1+0x300], R92 ;  /* 0x0003005c01007387 */ /* 0x0003e40000100a00 */
[----:B-1----:R-:W-:Y:S02]  /*110d0*/  LEA.HI.X.SX32 R251, R21, R0, 0x2, P4 ;  /* 0x0000000015fb7211 */ /* 0x002fe400020f16ff */
[----:B------:R1:W-:Y:S01]  /*110e0*/  STL.64 [R1+0x2f8], R90 ;  /* 0x0002f85a01007387 */ /* 0x0003e20000100a00 */
[----:B------:R-:W-:-:S03]  /*110f0*/  LEA R214, P5, R23, R6, 0x2 ;  /* 0x0000000617d67211 */ /* 0x000fc600078a10ff */
[----:B------:R1:W-:Y:S01]  /*11100*/  STL.64 [R1+0x2f0], R94 ;  /* 0x0002f05e01007387 */ /* 0x0003e20000100a00 */
[----:B------:R-:W-:-:S03]  /*11110*/  LEA R92, P6, R22, R6, 0x2 ;  /* 0x00000006165c7211 */ /* 0x000fc600078c10ff */
[----:B------:R1:W-:Y:S01]  /*11120*/  STL.64 [R1+0x2e8], R166 ;  /* 0x0002e8a601007387 */ /* 0x0003e20000100a00 */
[----:B------:R-:W-:Y:S02]  /*11130*/  LEA.HI.X.SX32 R215, R23, R0, 0x2, P5 ;  /* 0x0000000017d77211 */ /* 0x000fe400028f16ff */
[C---:B-1----:R-:W-:Y:S02]  /*11140*/  LEA R90, P1, R25.reuse, R6, 0x2 ;  /* 0x00000006195a7211 */ /* 0x042fe400078210ff */
[----:B------:R-:W-:Y:S02]  /*11150*/  LEA.HI.X.SX32 R93, R22, R0, 0x2, P6 ;  /* 0x00000000165d7211 */ /* 0x000fe400030f16ff */
[----:B------:R-:W-:Y:S01]  /*11160*/  LEA R94, P2, R24, R6, 0x2 ;  /* 0x00000006185e7211 */ /* 0x000fe200078410ff */
[----:B------:R1:W-:Y:S01]  /*11170*/  STL.64 [R1+0x2d8], R214 ;  /* 0x0002d8d601007387 */ /* 0x0003e20000100a00 */
[----:B------:R-:W-:Y:S02]  /*11180*/  LEA.HI.X.SX32 R91, R25, R0, 0x2, P1 ;  /* 0x00000000195b7211 */ /* 0x000fe400008f16ff */
[----:B------:R-:W-:Y:S01]  /*11190*/  LEA R166, P3, R102, R6, 0x2 ;  /* 0x0000000666a67211 */ /* 0x000fe200078610ff */
[----:B------:R-:W-:Y:S01]  /*111a0*/  STL.64 [R1+0x2e0], R250 ;  /* 0x0002e0fa01007387 */ /* 0x000fe20000100a00 */
[----:B------:R-:W-:-:S02]  /*111b0*/  LEA.HI.X.SX32 R95, R24, R0, 0x2, P2 ;  /* 0x00000000185f7211 */ /* 0x000fc400010f16ff */
[----:B------:R-:W-:Y:S01]  /*111c0*/  LEA.HI.X.SX32 R167, R102, R0, 0x2, P3 ;  /* 0x0000000066a77211 */ /* 0x000fe200018f16ff */
[----:B------:R1:W-:Y:S01]  /*111d0*/  STL.64 [R1+0x2d0], R92 ;  /* 0x0002d05c01007387 */ /* 0x0003e20000100a00 */
[-C--:B------:R-:W-:Y:S02]  /*111e0*/  LEA R244, P4, R26, R6.reuse, 0x2 ;  /* 0x000000061af47211 */ /* 0x080fe400078810ff */
[----:B-1----:R-:W-:Y:S01]  /*111f0*/  LEA R214, P5, R104, R6, 0x2 ;  /* 0x0000000668d67211 */ /* 0x002fe200078a10ff */
[----:B------:R1:W-:Y:S01]  /*11200*/  STL.64 [R1+0x2c8], R90 ;  /* 0x0002c85a01007387 */ /* 0x0003e20000100a00 */
[----:B------:R-:W-:-:S03]  /*11210*/  LEA.HI.X.SX32 R245, R26, R0, 0x2, P4 ;  /* 0x000000001af57211 */ /* 0x000fc600020f16ff */
[----:B------:R1:W-:Y:S01]  /*11220*/  STL.64 [R1+0x2c0], R94 ;  /* 0x0002c05e01007387 */ /* 0x0003e20000100a00 */
[----:B------:R-:W-:-:S03]  /*11230*/  LEA R92, P6, R27, R6, 0x2 ;  /* 0x000000061b5c7211 */ /* 0x000fc600078c10ff */
[----:B------:R1:W-:Y:S01]  /*11240*/  STL.64 [R1+0x2b8], R166 ;  /* 0x0002b8a601007387 */ /* 0x0003e20000100a00 */
[-C--:B------:R-:W-:Y:S02]  /*11250*/  LEA R24, P4, R29, R6.reuse, 0x2 ;  /* 0x000000061d187211 */ /* 0x080fe400078810ff */
[----:B-1----:R-:W-:Y:S02]  /*11260*/  LEA R90, P1, R107, R6, 0x2 ;  /* 0x000000066b5a7211 */ /* 0x002fe400078210ff */
[----:B------:R-:W-:Y:S02]  /*11270*/  LEA.HI.X.SX32 R93, R27, R0, 0x2, P6 ;  /* 0x000000001b5d7211 */ /* 0x000fe400030f16ff */
[----:B------:R-:W-:Y:S02]  /*11280*/  LEA R94, P2, R28, R6, 0x2 ;  /* 0x000000061c5e7211 */ /* 0x000fe400078410ff */
[----:B------:R-:W-:Y:S02]  /*11290*/  LEA.HI.X.SX32 R215, R104, R0, 0x2, P5 ;  /* 0x0000000068d77211 */ /* 0x000fe400028f16ff */
[----:B------:R-:W-:-:S02]  /*112a0*/  LEA R166, P3, R109, R6, 0x2 ;  /* 0x000000066da67211 */ /* 0x000fc400078610ff */
[----:B------:R-:W-:Y:S02]  /*112b0*/  LEA R22, P5, R111, R6, 0x2 ;  /* 0x000000066f167211 */ /* 0x000fe400078a10ff */
[-C--:B------:R-:W-:Y:S01]  /*112c0*/  LEA.HI.X.SX32 R91, R107, R0.reuse, 0x2, P1 ;  /* 0x000000006b5b7211 */ /* 0x080fe200008f16ff */
[----:B------:R-:W-:Y:S01]  /*112d0*/  STL.64 [R1+0x2b0], R244 ;  /* 0x0002b0f401007387 */ /* 0x000fe20000100a00 */
[-C--:B------:R-:W-:Y:S02]  /*112e0*/  LEA.HI.X.SX32 R95, R28, R0.reuse, 0x2, P2 ;  /* 0x000000001c5f7211 */ /* 0x080fe400010f16ff */
[-C--:B------:R-:W-:Y:S01]  /*112f0*/  LEA.HI.X.SX32 R167, R109, R0.reuse, 0x2, P3 ;  /* 0x000000006da77211 */ /* 0x080fe200018f16ff */
[----:B------:R1:W-:Y:S01]  /*11300*/  STL.64 [R1+0x2a0], R92 ;  /* 0x0002a05c01007387 */ /* 0x0003e20000100a00 */
[-C--:B------:R-:W-:Y:S02]  /*11310*/  LEA.HI.X.SX32 R25, R29, R0.reuse, 0x2, P4 ;  /* 0x000000001d197211 */ /* 0x080fe400020f16ff */
[----:B------:R-:W-:Y:S01]  /*11320*/  LEA.HI.X.SX32 R23, R111, R0, 0x2, P5 ;  /* 0x000000006f177211 */ /* 0x000fe200028f16ff */
[----:B------:R-:W-:Y:S01]  /*11330*/  STL.64 [R1+0x2a8], R214 ;  /* 0x0002a8d601007387 */ /* 0x000fe20000100a00 */
[----:B------:R-:W-:-:S03]  /*11340*/  LEA R26, P3, R115, R6, 0x2 ;  /* 0x00000006731a7211 */ /* 0x000fc600078610ff */
[----:B------:R1:W-:Y:S02]  /*11350*/  STL.64 [R1+0x298], R90 ;  /* 0x0002985a01007387 */ /* 0x0003e40000100a00 */
[-C--:B-1----:R-:W-:Y:S02]  /*11360*/  LEA R92, P6, R30, R6.reuse, 0x2 ;  /* 0x000000061e5c7211 */ /* 0x082fe400078c10ff */
[----:B------:R1:W-:Y:S04]  /*11370*/  STL.64 [R1+0x290], R94 ;  /* 0x0002905e01007387 */ /* 0x0003e80000100a00 */
[----:B------:R-:W-:Y:S01]  /*11380*/  STL.64 [R1+0x288], R166 ;  /* 0x000288a601007387 */ /* 0x000fe20000100a00 */
[----:B------:R-:W-:-:S03]  /*11390*/  LEA R90, P1, R113, R6, 0x2 ;  /* 0x00000006715a7211 */ /* 0x000fc600078210ff */
[----:B------:R1:W-:Y:S01]  /*113a0*/  STL.64 [R1+0x280], R24 ;  /* 0x0002801801007387 */ /* 0x0003e20000100a00 */
[----:B------:R-:W-:Y:S02]  /*113b0*/  LEA.HI.X.SX32 R93, R30, R0, 0x2, P6 ;  /* 0x000000001e5d7211 */ /* 0x000fe400030f16ff */
[----:B-1----:R-:W-:Y:S01]  /*113c0*/  LEA R94, P2, R31, R6, 0x2 ;  /* 0x000000061f5e7211 */ /* 0x002fe200078410ff */
[----:B------:R1:W-:Y:S01]  /*113d0*/  STL.64 [R1+0x278], R22 ;  /* 0x0002781601007387 */ /* 0x0003e20000100a00 */
[-C--:B------:R-:W-:Y:S02]  /*113e0*/  LEA.HI.X.SX32 R91, R113, R0.reuse, 0x2, P1 ;  /* 0x00000000715b7211 */ /* 0x080fe400008f16ff */
[----:B------:R-:W-:Y:S02]  /*113f0*/  LEA.HI.X.SX32 R27, R115, R0, 0x2, P3 ;  /* 0x00000000731b7211 */ /* 0x000fe400018f16ff */
[----:B------:R-:W-:Y:S02]  /*11400*/  LEA R24, P4, R32, R6, 0x2 ;  /* 0x0000000620187211 */ /* 0x000fe400078810ff */
[----:B------:R-:W-:-:S02]  /*11410*/  LEA.HI.X.SX32 R95, R31, R0, 0x2, P2 ;  /* 0x000000001f5f7211 */ /* 0x000fc400010f16ff */
[C---:B-1----:R-:W-:Y:S01]  /*11420*/  LEA R22, P5, R117.reuse, R6, 0x2 ;  /* 0x0000000675167211 */ /* 0x042fe200078a10ff */
[----:B------:R1:W-:Y:S01]  /*11430*/  STL.64 [R1+0x270], R92 ;  /* 0x0002705c01007387 */ /* 0x0003e20000100a00 */
[-C--:B------:R-:W-:Y:S02]  /*11440*/  LEA.HI.X.SX32 R25, R32, R0.reuse, 0x2, P4 ;  /* 0x0000000020197211 */ /* 0x080fe400020f16ff */
[----:B------:R-:W-:Y:S01]  /*11450*/  LEA.HI.X.SX32 R23, R117, R0, 0x2, P5 ;  /* 0x0000000075177211 */ /* 0x000fe200028f16ff */
[----:B------:R1:W-:Y:S01]  /*11460*/  STL.64 [R1+0x268], R90 ;  /* 0x0002685a01007387 */ /* 0x0003e20000100a00 */
[----:B------:R-:W-:-:S03]  /*11470*/  LEA R28, P2, R34, R6, 0x2 ;  /* 0x00000006221c7211 */ /* 0x000fc600078410ff */
[----:B------:R1:W-:Y:S02]  /*11480*/  STL.64 [R1+0x258], R26 ;  /* 0x0002581a01007387 */ /* 0x0003e40000100a00 */
[-C--:B-1----:R-:W-:Y:S02]  /*11490*/  LEA R92, P6, R33, R6.reuse, 0x2 ;  /* 0x00000006215c7211 */ /* 0x082fe400078c10ff */
[----:B------:R-:W-:Y:S01]  /*114a0*/  STL.64 [R1+0x260], R94 ;  /* 0x0002605e01007387 */ /* 0x000fe20000100a00 */
[----:B------:R-:W-:-:S03]  /*114b0*/  LEA R90, P1, R119, R6, 0x2 ;  /* 0x00000006775a7211 */ /* 0x000fc600078210ff */
[----:B------:R1:W-:Y:S01]  /*114c0*/  STL.64 [R1+0x250], R24 ;  /* 0x0002501801007387 */ /* 0x0003e20000100a00 */
[----:B------:R-:W-:Y:S02]  /*114d0*/  LEA.HI.X.SX32 R93, R33, R0, 0x2, P6 ;  /* 0x00000000215d7211 */ /* 0x000fe400030f16ff */
[----:B------:R-:W-:Y:S01]  /*114e0*/  LEA R26, P3, R121, R6, 0x2 ;  /* 0x00000006791a7211 */ /* 0x000fe200078610ff */
[----:B------:R1:W-:Y:S01]  /*114f0*/  STL.64 [R1+0x248], R22 ;  /* 0x0002481601007387 */ /* 0x0003e20000100a00 */
[-C--:B------:R-:W-:Y:S02]  /*11500*/  LEA.HI.X.SX32 R29, R34, R0.reuse, 0x2, P2 ;  /* 0x00000000221d7211 */ /* 0x080fe400010f16ff */
[-C--:B------:R-:W-:Y:S02]  /*11510*/  LEA.HI.X.SX32 R91, R119, R0.reuse, 0x2, P1 ;  /* 0x00000000775b7211 */ /* 0x080fe400008f16ff */
[----:B------:R-:W-:Y:S02]  /*11520*/  LEA.HI.X.SX32 R27, R121, R0, 0x2, P3 ;  /* 0x00000000791b7211 */ /* 0x000fe400018f16ff */
[----:B-1----:R-:W-:-:S02]  /*11530*/  LEA R24, P4, R35, R6, 0x2 ;  /* 0x0000000623187211 */ /* 0x002fc400078810ff */
[----:B------:R-:W-:Y:S01]  /*11540*/  LEA R22, P5, R123, R6, 0x2 ;  /* 0x000000067b167211 */ /* 0x000fe200078a10ff */
[----:B------:R-:W-:Y:S01]  /*11550*/  STL.64 [R1+0x240], R92 ;  /* 0x0002405c01007387 */ /* 0x000fe20000100a00 */
[-C--:B------:R-:W-:Y:S02]  /*11560*/  LEA.HI.X.SX32 R25, R35, R0.reuse, 0x2, P4 ;  /* 0x0000000023197211 */ /* 0x080fe400020f16ff */
[----:B------:R-:W-:Y:S01]  /*11570*/  LEA.HI.X.SX32 R23, R123, R0, 0x2, P5 ;  /* 0x000000007b177211 */ /* 0x000fe200028f16ff */
[----:B------:R1:W-:Y:S01]  /*11580*/  STL.64 [R1+0x230], R28 ;  /* 0x0002301c01007387 */ /* 0x0003e20000100a00 */
[CC--:B------:R-:W-:Y:S02]  /*11590*/  LEA R32, P6, R36.reuse, R6.reuse, 0x2 ;  /* 0x0000000624207211 */ /* 0x0c0fe400078c10ff */
[----:B------:R-:W-:Y:S01]  /*115a0*/  LEA R30, P1, R125, R6, 0x2 ;  /* 0x000000067d1e7211 */ /* 0x000fe200078210ff */
[----:B------:R-:W-:Y:S01]  /*115b0*/  STL.64 [R1+0x238], R90 ;  /* 0x0002385a01007387 */ /* 0x000fe20000100a00 */
[----:B------:R-:W-:-:S03]  /*115c0*/  LEA.HI.X.SX32 R33, R36, R0, 0x2, P6 ;  /* 0x0000000024217211 */ /* 0x000fc600030f16ff */
[----:B------:R1:W-:Y:S01]  /*115d0*/  STL.64 [R1+0x228], R26 ;  /* 0x0002281a01007387 */ /* 0x0003e20000100a00 */
[----:B------:R-:W-:Y:S02]  /*115e0*/  LEA.HI.X.SX32 R31, R125, R0, 0x2, P1 ;  /* 0x000000007d1f7211 */ /* 0x000fe400008f16ff */
[CC--:B-1----:R-:W-:Y:S01]  /*115f0*/  LEA R28, P2, R37.reuse, R6.reuse, 0x2 ;  /* 0x00000006251c7211 */ /* 0x0c2fe200078410ff */
[----:B------:R1:W-:Y:S04]  /*11600*/  STL.64 [R1+0x220], R24 ;  /* 0x0002201801007387 */ /* 0x0003e80000100a00 */
[----:B------:R1:W-:Y:S01]  /*11610*/  STL.64 [R1+0x218], R22 ;  /* 0x0002181601007387 */ /* 0x0003e20000100a00 */
[----:B------:R-:W-:Y:S02]  /*11620*/  LEA R26, P3, R16, R6, 0x2 ;  /* 0x00000006101a7211 */ /* 0x000fe400078610ff */
[----:B------:R-:W-:-:S02]  /*11630*/  LEA.HI.X.SX32 R29, R37, R0, 0x2, P2 ;  /* 0x00000000251d7211 */ /* 0x000fc400010f16ff */
[C---:B-1----:R-:W-:Y:S02]  /*11640*/  LEA R24, P4, R3.reuse, R6, 0x2 ;  /* 0x0000000603187211 */ /* 0x042fe400078810ff */
[----:B------:R-:W-:Y:S02]  /*11650*/  LEA.HI.X.SX32 R27, R16, R0, 0x2, P3 ;  /* 0x00000000101b7211 */ /* 0x000fe400018f16ff */
[C---:B------:R-:W-:Y:S01]  /*11660*/  LEA R22, P5, R18.reuse, R6, 0x2 ;  /* 0x0000000612167211 */ /* 0x040fe200078a10ff */
[----:B------:R1:W-:Y:S01]  /*11670*/  STL.64 [R1+0x210], R32 ;  /* 0x0002102001007387 */ /* 0x0003e20000100a00 */
[-C--:B------:R-:W-:Y:S02]  /*11680*/  LEA.HI.X.SX32 R25, R3, R0.reuse, 0x2, P4 ;  /* 0x0000000003197211 */ /* 0x080fe400020f16ff */
[----:B------:R-:W-:Y:S01]  /*11690*/  LEA.HI.X.SX32 R23, R18, R0, 0x2, P5 ;  /* 0x0000000012177211 */ /* 0x000fe200028f16ff */
[----:B------:R1:W-:Y:S04]  /*116a0*/  STL.64 [R1+0x208], R30 ;  /* 0x0002081e01007387 */ /* 0x0003e80000100a00 */
[----:B------:R1:W-:Y:S02]  /*116b0*/  STL.64 [R1+0x200], R28 ;  /* 0x0002001c01007387 */ /* 0x0003e40000100a00 */
[----:B-1----:R-:W-:-:S02]  /*116c0*/  LEA R32, P6, R17, R6, 0x2 ;  /* 0x0000000611207211 */ /* 0x002fc400078c10ff */
[----:B------:R1:W-:Y:S01]  /*116d0*/  STL.64 [R1+0x1f8], R26 ;  /* 0x0001f81a01007387 */ /* 0x0003e20000100a00 */
[----:B------:R-:W-:-:S03]  /*116e0*/  LEA R30, P1, R39, R6, 0x2 ;  /* 0x00000006271e7211 */ /* 0x000fc600078210ff */
[----:B------:R1:W-:Y:S01]  /*116f0*/  STL.64 [R1+0x1f0], R24 ;  /* 0x0001f01801007387 */ /* 0x0003e20000100a00 */
[----:B------:R-:W-:Y:S02]  /*11700*/  LEA.HI.X.SX32 R33, R17, R0, 0x2, P6 ;  /* 0x0000000011217211 */ /* 0x000fe400030f16ff */
[C---:B------:R-:W-:Y:S01]  /*11710*/  LEA R28, P2, R38.reuse, R6, 0x2 ;  /* 0x00000006261c7211 */ /* 0x040fe200078410ff */
[----:B------:R1:W-:Y:S01]  /*11720*/  STL.64 [R1+0x1e8], R22 ;  /* 0x0001e81601007387 */ /* 0x0003e20000100a00 */
[----:B------:R-:W-:Y:S02]  /*11730*/  LEA.HI.X.SX32 R31, R39, R0, 0x2, P1 ;  /* 0x00000000271f7211 */ /* 0x000fe400008f16ff */
[----:B-1----:R-:W-:Y:S02]  /*11740*/  LEA R26, P3, R41, R6, 0x2 ;  /* 0x00000006291a7211 */ /* 0x002fe400078610ff */
[----:B------:R-:W-:Y:S02]  /*11750*/  LEA.HI.X.SX32 R29, R38, R0, 0x2, P2 ;  /* 0x00000000261d7211 */ /* 0x000fe400010f16ff */
[----:B------:R-:W-:-:S02]  /*11760*/  LEA R24, P4, R40, R6, 0x2 ;  /* 0x0000000628187211 */ /* 0x000fc400078810ff */
[----:B------:R-:W-:Y:S02]  /*11770*/  LEA.HI.X.SX32 R27, R41, R0, 0x2, P3 ;  /* 0x00000000291b7211 */ /* 0x000fe400018f16ff */
[C---:B------:R-:W-:Y:S01]  /*11780*/  LEA R22, P5, R129.reuse, R6, 0x2 ;  /* 0x0000000681167211 */ /* 0x040fe200078a10ff */
[----:B------:R1:W-:Y:S01]  /*11790*/  STL.64 [R1+0x1e0], R32 ;  /* 0x0001e02001007387 */ /* 0x0003e20000100a00 */
[-C--:B------:R-:W-:Y:S02]  /*117a0*/  LEA.HI.X.SX32 R25, R40, R0.reuse, 0x2, P4 ;  /* 0x0000000028197211 */ /* 0x080fe400020f16ff */
[----:B------:R-:W-:Y:S01]  /*117b0*/  LEA.HI.X.SX32 R23, R129, R0, 0x2, P5 ;  /* 0x0000000081177211 */ /* 0x000fe200028f16ff */
[----:B------:R4:W-:Y:S04]  /*117c0*/  STL.64 [R1+0x1d8], R30 ;  /* 0x0001d81e01007387 */ /* 0x0009e80000100a00 */
[----:B------:R3:W-:Y:S01]  /*117d0*/  STL.64 [R1+0x1d0], R28 ;  /* 0x0001d01c01007387 */ /* 0x0007e20000100a00 */
[----:B-1----:R-:W-:-:S03]  /*117e0*/  LEA R32, P6, R42, R6, 0x2 ;  /* 0x000000062a207211 */ /* 0x002fc600078c10ff */
[----:B------:R1:W-:Y:S01]  /*117f0*/  STL.64 [R1+0x1c8], R26 ;  /* 0x0001c81a01007387 */ /* 0x0003e20000100a00 */
[----:B----4-:R-:W-:-:S03]  /*11800*/  LEA R30, P1, R131, R6, 0x2 ;  /* 0x00000006831e7211 */ /* 0x010fc600078210ff */
[----:B------:R4:W-:Y:S01]  /*11810*/  STL.64 [R1+0x1c0], R24 ;  /* 0x0001c01801007387 */ /* 0x0009e20000100a00 */
[----:B------:R-:W-:Y:S02]  /*11820*/  LEA.HI.X.SX32 R33, R42, R0, 0x2, P6 ;  /* 0x000000002a217211 */ /* 0x000fe400030f16ff */
[----:B---3--:R-:W-:Y:S01]  /*11830*/  LEA R28, P2, R43, R6, 0x2 ;  /* 0x000000062b1c7211 */ /* 0x008fe200078410ff */
[----:B------:R3:W-:Y:S01]  /*11840*/  STL.64 [R1+0x1b8], R22 ;  /* 0x0001b81601007387 */ /* 0x0007e20000100a00 */
[----:B------:R-:W-:Y:S02]  /*11850*/  LEA.HI.X.SX32 R31, R131, R0, 0x2, P1 ;  /* 0x00000000831f7211 */ /* 0x000fe400008f16ff */
[-C--:B-1----:R-:W-:Y:S02]  /*11860*/  LEA R26, P3, R133, R6.reuse, 0x2 ;  /* 0x00000006851a7211 */ /* 0x082fe400078610ff */
[-C--:B------:R-:W-:Y:S02]  /*11870*/  LEA R16, P6, R45, R6.reuse, 0x2 ;  /* 0x000000062d107211 */ /* 0x080fe400078c10ff */
[----:B----4-:R-:W-:-:S02]  /*11880*/  LEA R24, P4, R44, R6, 0x2 ;  /* 0x000000062c187211 */ /* 0x010fc400078810ff */
[----:B------:R-:W-:Y:S02]  /*11890*/  LEA.HI.X.SX32 R29, R43, R0, 0x2, P2 ;  /* 0x000000002b1d7211 */ /* 0x000fe400010f16ff */
[----:B---3--:R-:W-:Y:S02]  /*118a0*/  LEA R22, P5, R135, R6, 0x2 ;  /* 0x0000000687167211 */ /* 0x008fe400078a10ff */
[-C--:B------:R-:W-:Y:S01]  /*118b0*/  LEA.HI.X.SX32 R27, R133, R0.reuse, 0x2, P3 ;  /* 0x00000000851b7211 */ /* 0x080fe200018f16ff */
[----:B------:R-:W-:Y:S01]  /*118c0*/  STL.64 [R1+0x1b0], R32 ;  /* 0x0001b02001007387 */ /* 0x000fe20000100a00 */
[-C--:B------:R-:W-:Y:S02]  /*118d0*/  LEA.HI.X.SX32 R25, R44, R0.reuse, 0x2, P4 ;  /* 0x000000002c197211 */ /* 0x080fe400020f16ff */
[-C--:B------:R-:W-:Y:S01]  /*118e0*/  LEA.HI.X.SX32 R23, R135, R0.reuse, 0x2, P5 ;  /* 0x0000000087177211 */ /* 0x080fe200028f16ff */
[----:B------:R1:W-:Y:S01]  /*118f0*/  STL.64 [R1+0x1a8], R30 ;  /* 0x0001a81e01007387 */ /* 0x0003e20000100a00 */
[----:B------:R-:W-:-:S03]  /*11900*/  LEA.HI.X.SX32 R17, R45, R0, 0x2, P6 ;  /* 0x000000002d117211 */ /* 0x000fc600030f16ff */
[----:B------:R3:W-:Y:S04]  /*11910*/  STL.64 [R1+0x1a0], R28 ;  /* 0x0001a01c01007387 */ /* 0x0007e80000100a00 */
[----:B------:R4:W-:Y:S01]  /*11920*/  STL.64 [R1+0x198], R26 ;  /* 0x0001981a01007387 */ /* 0x0009e20000100a00 */
[----:B-1----:R-:W-:-:S03]  /*11930*/  LEA R30, P1, R137, R6, 0x2 ;  /* 0x00000006891e7211 */ /* 0x002fc600078210ff */
[----:B------:R1:W-:Y:S01]  /*11940*/  STL.64 [R1+0x190], R24 ;  /* 0x0001901801007387 */ /* 0x0003e20000100a00 */
[----:B---3--:R-:W-:-:S03]  /*11950*/  LEA R28, P2, R46, R6, 0x2 ;  /* 0x000000062e1c7211 */ /* 0x008fc600078410ff */
[----:B------:R3:W-:Y:S01]  /*11960*/  STL.64 [R1+0x188], R22 ;  /* 0x0001881601007387 */ /* 0x0007e20000100a00 */
[----:B------:R-:W-:Y:S02]  /*11970*/  LEA.HI.X.SX32 R31, R137, R0, 0x2, P1 ;  /* 0x00000000891f7211 */ /* 0x000fe400008f16ff */
[----:B----4-:R-:W-:Y:S01]  /*11980*/  LEA R26, P3, R139, R6, 0x2 ;  /* 0x000000068b1a7211 */ /* 0x010fe200078610ff */
[----:B------:R4:W-:Y:S01]  /*11990*/  STL.64 [R1+0x180], R16 ;  /* 0x0001801001007387 */ /* 0x0009e20000100a00 */
[----:B------:R-:W-:Y:S02]  /*119a0*/  LEA.HI.X.SX32 R29, R46, R0, 0x2, P2 ;  /* 0x000000002e1d7211 */ /* 0x000fe400010f16ff */
[----:B-1----:R-:W-:Y:S02]  /*119b0*/  LEA R24, P4, R47, R6, 0x2 ;  /* 0x000000062f187211 */ /* 0x002fe400078810ff */
[----:B------:R-:W-:Y:S02]  /*119c0*/  LEA.HI.X.SX32 R27, R139, R0, 0x2, P3 ;  /* 0x000000008b1b7211 */ /* 0x000fe400018f16ff */
[----:B---3--:R-:W-:-:S02]  /*119d0*/  LEA R22, P5, R141, R6, 0x2 ;  /* 0x000000068d167211 */ /* 0x008fc400078a10ff */
[----:B------:R-:W-:Y:S02]  /*119e0*/  LEA.HI.X.SX32 R25, R47, R0, 0x2, P4 ;  /* 0x000000002f197211 */ /* 0x000fe400020f16ff */
[C---:B----4-:R-:W-:Y:S01]  /*119f0*/  LEA R16, P6, R48.reuse, R6, 0x2 ;  /* 0x0000000630107211 */ /* 0x050fe200078c10ff */
[----:B------:R1:W-:Y:S01]  /*11a00*/  STL.64 [R1+0x178], R30 ;  /* 0x0001781e01007387 */ /* 0x0003e20000100a00 */
[-C--:B------:R-:W-:Y:S02]  /*11a10*/  LEA.HI.X.SX32 R23, R141, R0.reuse, 0x2, P5 ;  /* 0x000000008d177211 */ /* 0x080fe400028f16ff */
[----:B------:R-:W-:Y:S01]  /*11a20*/  LEA.HI.X.SX32 R17, R48, R0, 0x2, P6 ;  /* 0x0000000030117211 */ /* 0x000fe200030f16ff */
        /* <DEDUP_REMOVED lines=14> */
[----:B----4-:R-:W-:Y:S01]  /*11b10*/  LEA R16, P6, R51, R6, 0x2 ;  /* 0x0000000633107211 */ /* 0x010fe200078c10ff */
        /* <DEDUP_REMOVED lines=64> */
[C---:B----4-:R-:W-:Y:S01]  /*11f20*/  LEA R26, P3, R183.reuse, R6, 0x2 ;  /* 0x00000006b71a7211 */ /* 0x050fe200078610ff */
        /* <DEDUP_REMOVED lines=35> */
[-C--:B----4-:R-:W-:Y:S01]  /*12160*/  LEA R26, P3, R195, R6.reuse, 0x2 ;  /* 0x00000006c31a7211 */ /* 0x090fe200078610ff */
[----:B------:R4:W-:Y:S01]  /*12170*/  STL.64 [R1+0x30], R16 ;  /* 0x0000301001007387 */ /* 0x0009e20000100a00 */
[-C--:B------:R-:W-:Y:S02]  /*12180*/  LEA R250, P1, R199, R6.reuse, 0x2 ;  /* 0x00000006c7fa7211 */ /* 0x080fe400078210ff */
[----:B-1----:R-:W-:Y:S01]  /*12190*/  LEA R24, P4, R194, R6, 0x2 ;  /* 0x00000006c2187211 */ /* 0x002fe200078810ff */
[----:B------:R-:W-:Y:S01]  /*121a0*/  IMAD.MOV.U32 R173, RZ, RZ, R239 ;  /* 0x000000ffffad7224 */ /* 0x000fe200078e00ef */
[----:B------:R-:W-:Y:S02]  /*121b0*/  LEA.HI.X.SX32 R29, R192, R0, 0x2, P2 ;  /* 0x00000000c01d7211 */ /* 0x000fe400010f16ff */
[-C--:B---3--:R-:W-:Y:S01]  /*121c0*/  LEA R22, P5, R197, R6.reuse, 0x2 ;  /* 0x00000006c5167211 */ /* 0x088fe200078a10ff */
[----:B------:R-:W-:Y:S01]  /*121d0*/  IMAD.MOV.U32 R174, RZ, RZ, R238 ;  /* 0x000000ffffae7224 */ /* 0x000fe200078e00ee */
[----:B------:R-:W-:-:S02]  /*121e0*/  LEA R248, P2, R198, R6, 0x2 ;  /* 0x00000006c6f87211 */ /* 0x000fc400078410ff */
[----:B----4-:R-:W-:Y:S02]  /*121f0*/  LEA R16, P6, R196, R6, 0x2 ;  /* 0x00000006c4107211 */ /* 0x010fe400078c10ff */
[-C--:B------:R-:W-:Y:S02]  /*12200*/  LEA.HI.X.SX32 R27, R195, R0.reuse, 0x2, P3 ;  /* 0x00000000c31b7211 */ /* 0x080fe400018f16ff */
[----:B------:R-:W-:Y:S01]  /*12210*/  LEA.HI.X.SX32 R25, R194, R0, 0x2, P4 ;  /* 0x00000000c2197211 */ /* 0x000fe200020f16ff */
[----:B------:R-:W-:Y:S01]  /*12220*/  IMAD.MOV.U32 R160, RZ, RZ, R142 ;  /* 0x000000ffffa07224 */ /* 0x000fe200078e008e */
[-C--:B------:R-:W-:Y:S01]  /*12230*/  LEA R246, P3, R201, R6.reuse, 0x2 ;  /* 0x00000006c9f67211 */ /* 0x080fe200078610ff */
[----:B------:R-:W-:Y:S01]  /*12240*/  IMAD.MOV.U32 R166, RZ, RZ, R140 ;  /* 0x000000ffffa67224 */ /* 0x000fe200078e008c */
[----:B------:R-:W-:Y:S01]  /*12250*/  LEA R244, P4, R200, R6, 0x2 ;  /* 0x00000006c8f47211 */ /* 0x000fe200078810ff */
[----:B------:R-:W-:Y:S01]  /*12260*/  IMAD.MOV.U32 R144, RZ, RZ, R236 ;  /* 0x000000ffff907224 */ /* 0x000fe200078e00ec */
[----:B------:R-:W-:Y:S01]  /*12270*/  LEA.HI.X.SX32 R23, R197, R0, 0x2, P5 ;  /* 0x00000000c5177211 */ /* 0x000fe200028f16ff */
        /* <DEDUP_REMOVED lines=15> */
[-C--:B------:R-:W-:Y:S01]  /*12370*/  LEA.HI.X.SX32 R247, R201, R0.reuse, 0x2, P3 ;  /* 0x00000000c9f77211 */ /* 0x080fe200018f16ff */
[----:B------:R-:W-:Y:S01]  /*12380*/  IMAD.MOV.U32 R158, RZ, RZ, R208 ;  /* 0x000000ffff9e7224 */ /* 0x000fe200078e00d0 */
[----:B------:R-:W-:Y:S01]  /*12390*/  LEA.HI.X.SX32 R245, R200, R0, 0x2, P4 ;  /* 0x00000000c8f57211 */ /* 0x000fe200020f16ff */
[----:B------:R-:W-:Y:S01]  /*123a0*/  IMAD.MOV.U32 R174, RZ, RZ, R206 ;  /* 0x000000ffffae7224 */ /* 0x000fe200078e00ce */
[-C--:B------:R-:W-:Y:S01]  /*123b0*/  LEA R212, P3, R207, R6.reuse, 0x2 ;  /* 0x00000006cfd47211 */ /* 0x080fe200078610ff */
[----:B------:R-:W-:Y:S01]  /*123c0*/  IMAD.MOV.U32 R146, RZ, RZ, R235 ;  /* 0x000000ffff927224 */ /* 0x000fe200078e00eb */
[----:B------:R-:W-:-:S02]  /*123d0*/  LEA R210, P4, R205, R6, 0x2 ;  /* 0x00000006cdd27211 */ /* 0x000fc400078810ff */
[----:B------:R-:W-:Y:S01]  /*123e0*/  LEA.HI.X.SX32 R239, R203, R0, 0x2, P5 ;  /* 0x00000000cbef7211 */ /* 0x000fe200028f16ff */
[----:B------:R-:W-:Y:S01]  /*123f0*/  IMAD.MOV.U32 R148, RZ, RZ, R233 ;  /* 0x000000ffff947224 */ /* 0x000fe200078e00e9 */
[----:B------:R-:W-:Y:S02]  /*12400*/  LEA R208, P5, R166, R6, 0x2 ;  /* 0x00000006a6d07211 */ /* 0x000fe400078a10ff */
[----:B------:R-:W-:Y:S01]  /*12410*/  LEA.HI.X.SX32 R237, R202, R0, 0x2, P6 ;  /* 0x00000000caed7211 */ /* 0x000fe200030f16ff */
[----:B------:R-:W-:Y:S01]  /*12420*/  IMAD.MOV.U32 R150, RZ, RZ, R213 ;  /* 0x000000ffff967224 */ /* 0x000fe200078e00d5 */
[----:B------:R-:W-:Y:S01]  /*12430*/  LEA R206, P6, R164, R6, 0x2 ;  /* 0x00000006a4ce7211 */ /* 0x000fe200078c10ff */
[----:B------:R-:W-:Y:S01]  /*12440*/  IMAD.MOV.U32 R154, RZ, RZ, R211 ;  /* 0x000000ffff9a7224 */ /* 0x000fe200078e00d3 */
[----:B------:R-:W-:Y:S02]  /*12450*/  LEA.HI.X.SX32 R235, R204, R0, 0x2, P1 ;  /* 0x00000000cceb7211 */ /* 0x000fe400008f16ff */
[----:B------:R-:W-:-:S02]  /*12460*/  LEA R204, P1, R162, R6, 0x2 ;  /* 0x00000006a2cc7211 */ /* 0x000fc400078210ff */
[----:B------:R-:W-:Y:S02]  /*12470*/  LEA.HI.X.SX32 R233, R209, R0, 0x2, P2 ;  /* 0x00000000d1e97211 */ /* 0x000fe400010f16ff */
[----:B------:R-:W-:Y:S02]  /*12480*/  LEA R202, P2, R19, R6, 0x2 ;  /* 0x0000000613ca7211 */ /* 0x000fe400078410ff */
[-C--:B------:R-:W-:Y:S02]  /*12490*/  LEA.HI.X.SX32 R213, R207, R0.reuse, 0x2, P3 ;  /* 0x00000000cfd57211 */ /* 0x080fe400018f16ff */
[----:B------:R-:W-:Y:S02]  /*124a0*/  LEA.HI.X.SX32 R211, R205, R0, 0x2, P4 ;  /* 0x00000000cdd37211 */ /* 0x000fe400020f16ff */
[-C--:B------:R-:W-:Y:S02]  /*124b0*/  LEA R200, P3, R20, R6.reuse, 0x2 ;  /* 0x0000000614c87211 */ /* 0x080fe400078610ff */
[----:B------:R-:W-:-:S02]  /*124c0*/  LEA R198, P4, R138, R6, 0x2 ;  /* 0x000000068ac67211 */ /* 0x000fc400078810ff */
[----:B------:R-:W-:Y:S02]  /*124d0*/  LEA.HI.X.SX32 R209, R166, R0, 0x2, P5 ;  /* 0x00000000a6d17211 */ /* 0x000fe400028f16ff */
[----:B------:R-:W-:Y:S02]  /*124e0*/  LEA R196, P5, R173, R6, 0x2 ;  /* 0x00000006adc47211 */ /* 0x000fe400078a10ff */
[----:B------:R-:W-:Y:S02]  /*124f0*/  LEA.HI.X.SX32 R207, R164, R0, 0x2, P6 ;  /* 0x00000000a4cf7211 */ /* 0x000fe400030f16ff */
[----:B------:R-:W-:Y:S02]  /*12500*/  LEA R194, P6, R176, R6, 0x2 ;  /* 0x00000006b0c27211 */ /* 0x000fe400078c10ff */
        /* <DEDUP_REMOVED lines=12> */
[----:B------:R-:W-:Y:S01]  /*125d0*/  LEA.HI.X.SX32 R193, R178, R0, 0x2, P1 ;  /* 0x00000000b2c17211 */ /* 0x000fe200008f16ff */
[----:B------:R-:W-:Y:S01]  /*125e0*/  IMAD.MOV.U32 R138, RZ, RZ, R174 ;  /* 0x000000ffff8a7224 */ /* 0x000fe200078e00ae */
        /* <DEDUP_REMOVED lines=16> */
[----:B------:R-:W-:Y:S01]  /*126f0*/  LEA.HI.X.SX32 R175, R156, R0, 0x2, P4 ;  /* 0x000000009caf7211 */ /* 0x000fe200020f16ff */
[----:B------:R-:W-:Y:S01]  /*12700*/  IMAD R8, R8, UR5, RZ ;  /* 0x0000000508087c24 */ /* 0x000fe2000f8e02ff */
[-C--:B------:R-:W-:Y:S02]  /*12710*/  LEA R164, P3, R146, R6.reuse, 0x2 ;  /* 0x0000000692a47211 */ /* 0x080fe400078610ff */
[----:B------:R-:W-:-:S02]  /*12720*/  LEA R162, P4, R144, R6, 0x2 ;  /* 0x0000000690a27211 */ /* 0x000fc400078810ff */
[----:B------:R-:W-:Y:S01]  /*12730*/  LEA.HI.X.SX32 R173, R154, R0, 0x2, P5 ;  /* 0x000000009aad7211 */ /* 0x000fe200028f16ff */
[----:B------:R-:W-:Y:S01]  /*12740*/  IMAD R9, R9, UR7, RZ ;  /* 0x0000000709097c24 */ /* 0x000fe2000f8e02ff */
[----:B------:R-:W-:Y:S02]  /*12750*/  LEA R160, P5, R142, R6, 0x2 ;  /* 0x000000068ea07211 */ /* 0x000fe400078a10ff */
[----:B------:R-:W-:Y:S01]  /*12760*/  LEA.HI.X.SX32 R171, R152, R0, 0x2, P6 ;  /* 0x0000000098ab7211 */ /* 0x000fe200030f16ff */
[----:B------:R-:W-:Y:S01]  /*12770*/  IMAD R10, R10, UR8, RZ ;  /* 0x000000080a0a7c24 */ /* 0x000fe2000f8e02ff */
[----:B------:R-:W-:Y:S02]  /*12780*/  LEA R158, P6, R140, R6, 0x2 ;  /* 0x000000068c9e7211 */ /* 0x000fe400078c10ff */
[----:B------:R-:W-:Y:S01]  /*12790*/  LEA.HI.X.SX32 R169, R150, R0, 0x2, P1 ;  /* 0x0000000096a97211 */ /* 0x000fe200008f16ff */
[----:B------:R-:W-:Y:S01]  /*127a0*/  IMAD R11, R11, UR9, RZ ;  /* 0x000000090b0b7c24 */ /* 0x000fe2000f8e02ff */
[----:B------:R-:W-:-:S02]  /*127b0*/  LEA R156, P1, R4, R6, 0x2 ;  /* 0x00000006049c7211 */ /* 0x000fc400078210ff */
[----:B------:R-:W-:Y:S01]  /*127c0*/  LEA.HI.X.SX32 R167, R148, R0, 0x2, P2 ;  /* 0x0000000094a77211 */ /* 0x000fe200010f16ff */
[----:B------:R-:W-:Y:S01]  /*127d0*/  IMAD R12, R12, UR10, RZ ;  /* 0x0000000a0c0c7c24 */ /* 0x000fe2000f8e02ff */
[----:B------:R-:W-:Y:S01]  /*127e0*/  LEA R154, P2, R138, R6, 0x2 ;  /* 0x000000068a9a7211 */ /* 0x000fe200078410ff */
[----:B------:R-:W-:Y:S01]  /*127f0*/  IMAD R13, R13, UR11, RZ ;  /* 0x0000000b0d0d7c24 */ /* 0x000fe2000f8e02ff */
[-C--:B------:R-:W-:Y:S01]  /*12800*/  LEA.HI.X.SX32 R165, R146, R0.reuse, 0x2, P3 ;  /* 0x0000000092a57211 */ /* 0x080fe200018f16ff */
[----:B------:R-:W-:Y:S01]  /*12810*/  IMAD R14, R14, UR12, RZ ;  /* 0x0000000c0e0e7c24 */ /* 0x000fe2000f8e02ff */
[----:B------:R-:W-:Y:S01]  /*12820*/  LEA.HI.X.SX32 R163, R144, R0, 0x2, P4 ;  /* 0x0000000090a37211 */ /* 0x000fe200020f16ff */
[----:B------:R-:W-:Y:S01]  /*12830*/  IMAD R136, R136, UR42, RZ ;  /* 0x0000002a88887c24 */ /* 0x000fe2000f8e02ff */
[-C--:B------:R-:W-:Y:S01]  /*12840*/  LEA R152, P3, R5, R6.reuse, 0x2 ;  /* 0x0000000605987211 */ /* 0x080fe200078610ff */
[----:B------:R-:W-:Y:S01]  /*12850*/  IMAD R15, R15, UR13, RZ ;  /* 0x0000000d0f0f7c24 */ /* 0x000fe2000f8e02ff */
        /* <DEDUP_REMOVED lines=15> */
[----:B------:R-:W-:Y:S01]  /*12950*/  IMAD.MOV.U32 R43, RZ, RZ, R136 ;  /* 0x000000ffff2b7224 */ /* 0x000fe200078e0088 */
[----:B------:R-:W-:Y:S01]  /*12960*/  LEA.HI.X.SX32 R151, R7, R0, 0x2, P4 ;  /* 0x0000000007977211 */ /* 0x000fe200020f16ff */
[----:B------:R-:W-:Y:S01]  /*12970*/  IMAD R124, R124, UR49, RZ ;  /* 0x000000317c7c7c24 */ /* 0x000fe2000f8e02ff */
[-C--:B------:R-:W-:Y:S01]  /*12980*/  LEA R140, P3, R12, R6.reuse, 0x2 ;  /* 0x000000060c8c7211 */ /* 0x080fe200078610ff */
[----:B------:R-:W-:Y:S01]  /*12990*/  IMAD.MOV.U32 R42, RZ, RZ, R134 ;  /* 0x000000ffff2a7224 */ /* 0x000fe200078e0086 */
[----:B------:R-:W-:Y:S01]  /*129a0*/  LEA R138, P4, R13, R6, 0x2 ;  /* 0x000000060d8a7211 */ /* 0x000fe200078810ff */
[----:B------:R-:W-:Y:S01]  /*129b0*/  IMAD R122, R122, UR50, RZ ;  /* 0x000000327a7a7c24 */ /* 0x000fe2000f8e02ff */
[----:B------:R-:W-:Y:S01]  /*129c0*/  LEA.HI.X.SX32 R149, R8, R0, 0x2, P5 ;  /* 0x0000000008957211 */ /* 0x000fe200028f16ff */
        /* <DEDUP_REMOVED lines=10> */
[----:B------:R-:W-:Y:S01]  /*12a70*/  IMAD.MOV.U32 R38, RZ, RZ, R128 ;  /* 0x000000ffff267224 */ /* 0x000fe200078e0080 */
[----:B------:R-:W-:Y:S01]  /*12a80*/  LEA.HI.X.SX32 R143, R11, R0, 0x2, P2 ;  /* 0x000000000b8f7211 */ /* 0x000fe200010f16ff */
[----:B------:R-:W-:Y:S01]  /*12a90*/  IMAD R114, R114, UR54, RZ ;  /* 0x0000003672727c24 */ /* 0x000fe2000f8e02ff */
[----:B------:R-:W-:Y:S01]  /*12aa0*/  LEA R130, P2, R62, R6, 0x2 ;  /* 0x000000063e827211 */ /* 0x000fe200078410ff */
[----:B------:R-:W-:Y:S01]  /*12ab0*/  IMAD.MOV.U32 R36, RZ, RZ, R124 ;  /* 0x000000ffff247224 */ /* 0x000fe200078e007c */
[-C--:B------:R-:W-:Y:S01]  /*12ac0*/  LEA.HI.X.SX32 R141, R12, R0.reuse, 0x2, P3 ;  /* 0x000000000c8d7211 */ /* 0x080fe200018f16ff */
[----:B------:R-:W-:Y:S01]  /*12ad0*/  IMAD R112, R112, UR55, RZ ;  /* 0x0000003770707c24 */ /* 0x000fe2000f8e02ff */
[----:B------:R-:W-:Y:S01]  /*12ae0*/  LEA.HI.X.SX32 R139, R13, R0, 0x2, P4 ;  /* 0x000000000d8b7211 */ /* 0x000fe200020f16ff */
[----:B------:R-:W-:Y:S01]  /*12af0*/  IMAD.MOV.U32 R35, RZ, RZ, R122 ;  /* 0x000000ffff237224 */ /* 0x000fe200078e007a */
[-C--:B------:R-:W-:Y:S01]  /*12b00*/  LEA R128, P3, R63, R6.reuse, 0x2 ;  /* 0x000000063f807211 */ /* 0x080fe200078610ff */
[----:B------:R-:W-:Y:S01]  /*12b10*/  IMAD R110, R110, UR56, RZ ;  /* 0x000000386e6e7c24 */ /* 0x000fe2000f8e02ff */
[----:B------:R-:W-:Y:S01]  /*12b20*/  LEA R126, P4, R64, R6, 0x2 ;  /* 0x00000006407e7211 */ /* 0x000fe200078810ff */
[----:B------:R-:W-:Y:S01]  /*12b30*/  IMAD.MOV.U32 R34, RZ, RZ, R120 ;  /* 0x000000ffff227224 */ /* 0x000fe200078e0078 */
[----:B------:R-:W-:Y:S01]  /*12b40*/  LEA.HI.X.SX32 R137, R14, R0, 0x2, P5 ;  /* 0x000000000e897211 */ /* 0x000fe200028f16ff */
[----:B------:R-:W-:Y:S01]  /*12b50*/  IMAD R108, R108, UR57, RZ ;  /* 0x000000396c6c7c24 */ /* 0x000fe2000f8e02ff */
[----:B------:R-:W-:Y:S01]  /*12b60*/  LEA R124, P5, R65, R6, 0x2 ;  /* 0x00000006417c7211 */ /* 0x000fe200078a10ff */
[----:B------:R1:W-:Y:S01]  /*12b70*/  STL.64 [R1+0x28], R30 ;  /* 0x0000281e01007387 */ /* 0x0003e20000100a00 */
        /* <DEDUP_REMOVED lines=8> */
[----:B------:R-:W-:Y:S01]  /*12c00*/  LEA.HI.X.SX32 R131, R62, R0, 0x2, P2 ;  /* 0x000000003e837211 */ /* 0x000fe200010f16ff */
[----:B------:R3:W-:Y:S01]  /*12c10*/  STL.64 [R1+0x20], R28 ;  /* 0x0000201c01007387 */ /* 0x0007e20000100a00 */
[----:B------:R-:W-:Y:S01]  /*12c20*/  LEA R118, P2, R68, R6, 0x2 ;  /* 0x0000000644767211 */ /* 0x000fe200078410ff */
[----:B-1----:R-:W-:Y:S01]  /*12c30*/  IMAD.MOV.U32 R31, RZ, RZ, R114 ;  /* 0x000000ffff1f7224 */ /* 0x002fe200078e0072 */
[-C--:B------:R-:W-:Y:S01]  /*12c40*/  LEA.HI.X.SX32 R129, R63, R0.reuse, 0x2, P3 ;  /* 0x000000003f817211 */ /* 0x080fe200018f16ff */
[----:B------:R-:W-:Y:S01]  /*12c50*/  IMAD.MOV.U32 R30, RZ, RZ, R112 ;  /* 0x000000ffff1e7224 */ /* 0x000fe200078e0070 */
[----:B------:R-:W-:Y:S01]  /*12c60*/  LEA.HI.X.SX32 R127, R64, R0, 0x2, P4 ;  /* 0x00000000407f7211 */ /* 0x000fe200020f16ff */
[----:B------:R-:W-:Y:S01]  /*12c70*/  IMAD R100, R100, UR62, RZ ;  /* 0x0000003e64647c24 */ /* 0x000fe2000f8e02ff */
[-C--:B------:R-:W-:Y:S01]  /*12c80*/  LEA R116, P3, R69, R6.reuse, 0x2 ;  /* 0x0000000645747211 */ /* 0x080fe200078610ff */
[----:B------:R-:W-:Y:S01]  /*12c90*/  IMAD R98, R98, UR64, RZ ;  /* 0x0000004062627c24 */ /* 0x000fe2000f8e02ff */
[----:B------:R-:W-:Y:S01]  /*12ca0*/  LEA R114, P4, R70, R6, 0x2 ;  /* 0x0000000646727211 */ /* 0x000fe200078810ff */
[----:B------:R-:W-:Y:S01]  /*12cb0*/  IMAD R105, R105, UR59, RZ ;  /* 0x0000003b69697c24 */ /* 0x000fe2000f8e02ff */
[----:B------:R-:W-:Y:S01]  /*12cc0*/  LEA.HI.X.SX32 R125, R65, R0, 0x2, P5 ;  /* 0x00000000417d7211 */ /* 0x000fe200028f16ff */
[----:B---3--:R-:W-:Y:S01]  /*12cd0*/  IMAD.MOV.U32 R29, RZ, RZ, R110 ;  /* 0x000000ffff1d7224 */ /* 0x008fe200078e006e */
[----:B------:R-:W-:Y:S01]  /*12ce0*/  LEA R112, P5, R71, R6, 0x2 ;  /* 0x0000000647707211 */ /* 0x000fe200078a10ff */
[----:B------:R1:W-:Y:S01]  /*12cf0*/  STL.64 [R1+0x18], R26 ;  /* 0x0000181a01007387 */ /* 0x0003e20000100a00 */
[----:B------:R-:W-:Y:S01]  /*12d00*/  LEA.HI.X.SX32 R123, R66, R0, 0x2, P6 ;  /* 0x00000000427b7211 */ /* 0x000fe200030f16ff */
[----:B------:R-:W-:Y:S01]  /*12d10*/  IMAD.MOV.U32 R28, RZ, RZ, R108 ;  /* 0x000000ffff1c7224 */ /* 0x000fe200078e006c */
[----:B------:R-:W-:Y:S01]  /*12d20*/  LEA R110, P6, R72, R6, 0x2 ;  /* 0x00000006486e7211 */ /* 0x000fe200078c10ff */
[----:B------:R-:W-:Y:S01]  /*12d30*/  STL.64 [R1+0x10], R24 ;  /* 0x0000101801007387 */ /* 0x000fe20000100a00 */
[----:B------:R-:W-:Y:S01]  /*12d40*/  LEA.HI.X.SX32 R121, R67, R0, 0x2, P1 ;  /* 0x0000000043797211 */ /* 0x000fe200008f16ff */
[----:B------:R-:W-:Y:S01]  /*12d50*/  IMAD R103, R103, UR60, RZ ;  /* 0x0000003c67677c24 */ /* 0x000fe2000f8e02ff */
[----:B------:R-:W-:Y:S01]  /*12d60*/  LEA R108, P1, R73, R6, 0x2 ;  /* 0x00000006496c7211 */ /* 0x000fe200078210ff */
[----:B------:R3:W-:Y:S01]  /*12d70*/  STL.64 [R1+0x8], R22 ;  /* 0x0000081601007387 */ /* 0x0007e20000100a00 */
[-C--:B------:R-:W-:Y:S01]  /*12d80*/  LEA.HI.X.SX32 R119, R68, R0.reuse, 0x2, P2 ;  /* 0x0000000044777211 */ /* 0x080fe200010f16ff */
[----:B------:R-:W-:Y:S01]  /*12d90*/  IMAD R101, R101, UR61, RZ ;  /* 0x0000003d65657c24 */ /* 0x000fe2000f8e02ff */
[----:B------:R-:W-:Y:S01]  /*12da0*/  LEA.HI.X.SX32 R117, R69, R0, 0x2, P3 ;  /* 0x0000000045757211 */ /* 0x000fe200018f16ff */
[----:B-1----:R-:W-:Y:S01]  /*12db0*/  IMAD.MOV.U32 R27, RZ, RZ, R106 ;  /* 0x000000ffff1b7224 */ /* 0x002fe200078e006a */
[----:B------:R-:W-:Y:S01]  /*12dc0*/  LEA R106, P2, R74, R6, 0x2 ;  /* 0x000000064a6a7211 */ /* 0x000fe200078410ff */
[----:B------:R-:W-:Y:S01]  /*12dd0*/  IMAD R99, R99, UR63, RZ ;  /* 0x0000003f63637c24 */ /* 0x000fe2000f8e02ff */
[----:B------:R-:W-:Y:S01]  /*12de0*/  LEA.HI.X.SX32 R115, R70, R0, 0x2, P4 ;  /* 0x0000000046737211 */ /* 0x000fe200020f16ff */
[----:B------:R-:W-:Y:S01]  /*12df0*/  IMAD R88, R88, UR69, RZ ;  /* 0x0000004558587c24 */ /* 0x000fe2000f8e02ff */
[-C--:B------:R-:W-:Y:S01]  /*12e00*/  LEA R104, P3, R75, R6.reuse, 0x2 ;  /* 0x000000064b687211 */ /* 0x080fe200078610ff */
[----:B------:R-:W-:Y:S01]  /*12e10*/  IMAD.MOV.U32 R21, RZ, RZ, R98 ;  /* 0x000000ffff157224 */ /* 0x000fe200078e0062 */
[----:B------:R-:W-:Y:S01]  /*12e20*/  LEA R102, P4, R76, R6, 0x2 ;  /* 0x000000064c667211 */ /* 0x000fe200078810ff */
[----:B---3--:R-:W-:Y:S01]  /*12e30*/  IMAD.MOV.U32 R22, RZ, RZ, R100 ;  /* 0x000000ffff167224 */ /* 0x008fe200078e0064 */
[----:B------:R-:W-:Y:S01]  /*12e40*/  LEA.HI.X.SX32 R113, R71, R0, 0x2, P5 ;  /* 0x0000000047717211 */ /* 0x000fe200028f16ff */
[----:B------:R-:W-:Y:S01]  /*12e50*/  IMAD R97, R97, UR65, RZ ;  /* 0x0000004161617c24 */ /* 0x000fe2000f8e02ff */
[----:B------:R-:W-:Y:S01]  /*12e60*/  LEA R100, P5, R77, R6, 0x2 ;  /* 0x000000064d647211 */ /* 0x000fe200078a10ff */
[----:B------:R-:W-:Y:S01]  /*12e70*/  IMAD R86, R86, UR67, RZ ;  /* 0x0000004356567c24 */ /* 0x000fe2000f8e02ff */
[----:B------:R-:W-:Y:S01]  /*12e80*/  LEA.HI.X.SX32 R111, R72, R0, 0x2, P6 ;  /* 0x00000000486f7211 */ /* 0x000fe200030f16ff */
[----:B------:R-:W-:Y:S01]  /*12e90*/  IMAD R240, R240, UR38, RZ ;  /* 0x00000026f0f07c24 */ /* 0x000fe2000f8e02ff */
        /* <DEDUP_REMOVED lines=14> */
[----:B------:R1:W-:Y:S01]  /*12f80*/  STL.64 [R1], R16 ;  /* 0x0000001001007387 */ /* 0x0003e20000100a00 */
[----:B------:R-:W-:Y:S01]  /*12f90*/  IMAD R89, R89, UR70, RZ ;  /* 0x0000004659597c24 */ /* 0x000fe2000f8e02ff */
[-C--:B------:R-:W-:Y:S01]  /*12fa0*/  LEA R92, P3, R81, R6.reuse, 0x2 ;  /* 0x00000006515c7211 */ /* 0x080fe200078610ff */
[----:B------:R-:W-:Y:S01]  /*12fb0*/  IMAD.MOV.U32 R214, RZ, RZ, R88 ;  /* 0x000000ffffd67224 */ /* 0x000fe200078e0058 */
[----:B------:R-:W-:Y:S01]  /*12fc0*/  LEA R90, P4, R83, R6, 0x2 ;  /* 0x00000006535a7211 */ /* 0x000fe200078810ff */
[----:B------:R-:W-:Y:S01]  /*12fd0*/  IMAD.MOV.U32 R23, RZ, RZ, R99 ;  /* 0x000000ffff177224 */ /* 0x000fe200078e0063 */
[----:B------:R-:W-:Y:S01]  /*12fe0*/  LEA.HI.X.SX32 R101, R77, R0, 0x2, P5 ;  /* 0x000000004d657211 */ /* 0x000fe200028f16ff */
[----:B------:R-:W-:Y:S01]  /*12ff0*/  IMAD.MOV.U32 R18, RZ, RZ, R97 ;  /* 0x000000ffff127224 */ /* 0x000fe200078e0061 */
[----:B------:R-:W-:Y:S01]  /*13000*/  LEA R88, P5, R85, R6, 0x2 ;  /* 0x0000000655587211 */ /* 0x000fe200078a10ff */
[----:B------:R-:W3:Y:S01]  /*13010*/  S2UR UR4, SR_CgaCtaId ;  /* 0x00000000000479c3 */ /* 0x000ee20000008800 */
[----:B------:R-:W-:Y:S01]  /*13020*/  LEA.HI.X.SX32 R99, R78, R0, 0x2, P6 ;  /* 0x000000004e637211 */ /* 0x000fe200030f16ff */
[----:B------:R-:W-:Y:S01]  /*13030*/  UMOV UR5, 0x400 ;  /* 0x0000040000057882 */ /* 0x000fe20000000000 */
[----:B-1----:R-:W-:Y:S01]  /*13040*/  IMAD.MOV.U32 R17, RZ, RZ, R86 ;  /* 0x000000ffff117224 */ /* 0x002fe200078e0056 */
[----:B------:R-:W-:Y:S01]  /*13050*/  LEA R86, P6, R87, R6, 0x2 ;  /* 0x0000000657567211 */ /* 0x000fe200078c10ff */
[----:B------:R-:W-:Y:S01]  /*13060*/  IMAD.MOV.U32 R16, RZ, RZ, R84 ;  /* 0x000000ffff107224 */ /* 0x000fe200078e0054 */
[----:B------:R-:W-:Y:S01]  /*13070*/  LEA.HI.X.SX32 R97, R79, R0, 0x2, P1 ;  /* 0x000000004f617211 */ /* 0x000fe200008f16ff */
[----:B------:R-:W-:Y:S01]  /*13080*/  IMAD.MOV.U32 R37, RZ, RZ, R82 ;  /* 0x000000ffff257224 */ /* 0x000fe200078e0052 */
[----:B------:R-:W-:Y:S01]  /*13090*/  LEA R84, P1, R240, R6, 0x2 ;  /* 0x00000006f0547211 */ /* 0x000fe200078210ff */
[----:B------:R-:W-:Y:S01]  /*130a0*/  IMAD.MOV.U32 R215, RZ, RZ, R89 ;  /* 0x000000ffffd77224 */ /* 0x000fe200078e0059 */
[----:B------:R-:W-:Y:S01]  /*130b0*/  LEA.HI.X.SX32 R95, R80, R0, 0x2, P2 ;  /* 0x00000000505f7211 */ /* 0x000fe200010f16ff */
[----:B------:R-:W1:Y:S01]  /*130c0*/  LDCU.64 UR10, c[0x0][0x3a8] ;  /* 0x00007500ff0a77ac */ /* 0x000e620008000a00 */
[----:B------:R-:W-:-:S02]  /*130d0*/  LEA R82, P2, R241, R6, 0x2 ;  /* 0x00000006f1527211 */ /* 0x000fc400078410ff */
[-C--:B------:R-:W-:Y:S02]  /*130e0*/  LEA.HI.X.SX32 R93, R81, R0.reuse, 0x2, P3 ;  /* 0x00000000515d7211 */ /* 0x080fe400018f16ff */
[----:B------:R-:W-:Y:S02]  /*130f0*/  LEA.HI.X.SX32 R91, R83, R0, 0x2, P4 ;  /* 0x00000000535b7211 */ /* 0x000fe400020f16ff */
[-C--:B------:R-:W-:Y:S02]  /*13100*/  LEA R80, P3, R242, R6.reuse, 0x2 ;  /* 0x00000006f2507211 */ /* 0x080fe400078610ff */
[----:B------:R-:W-:Y:S02]  /*13110*/  LEA R78, P4, R243, R6, 0x2 ;  /* 0x00000006f34e7211 */ /* 0x000fe400078810ff */
[----:B------:R-:W-:Y:S02]  /*13120*/  LEA.HI.X.SX32 R89, R85, R0, 0x2, P5 ;  /* 0x0000000055597211 */ /* 0x000fe400028f16ff */
[----:B------:R-:W-:-:S02]  /*13130*/  LEA R76, P5, R43, R6, 0x2 ;  /* 0x000000062b4c7211 */ /* 0x000fc400078a10ff */
[----:B------:R-:W-:Y:S02]  /*13140*/  LEA.HI.X.SX32 R87, R87, R0, 0x2, P6 ;  /* 0x0000000057577211 */ /* 0x000fe400030f16ff */
[----:B------:R-:W-:Y:S02]  /*13150*/  LEA R74, P6, R42, R6, 0x2 ;  /* 0x000000062a4a7211 */ /* 0x000fe400078c10ff */
[----:B------:R-:W-:Y:S02]  /*13160*/  LEA.HI.X.SX32 R85, R240, R0, 0x2, P1 ;  /* 0x00000000f0557211 */ /* 0x000fe400008f16ff */
[----:B------:R-:W-:Y:S01]  /*13170*/  LEA R72, P1, R40, R6, 0x2 ;  /* 0x0000000628487211 */ /* 0x000fe200078210ff */
[----:B------:R4:W-:Y:S01]  /*13180*/  STL.64 [R1+0x6a08], R250 ;  /* 0x006a08fa01007387 */ /* 0x0009e20000100a00 */
[----:B------:R-:W-:Y:S01]  /*13190*/  LEA.HI.X.SX32 R83, R241, R0, 0x2, P2 ;  /* 0x00000000f1537211 */ /* 0x000fe200010f16ff */
[----:B------:R-:W1:Y:S01]  /*131a0*/  LDCU.64 UR40, c[0x0][0x358] ;  /* 0x00006b00ff2877ac */ /* 0x000e620008000a00 */
[----:B------:R-:W-:Y:S01]  /*131b0*/  LEA R70, P2, R41, R6, 0x2 ;  /* 0x0000000629467211 */ /* 0x000fe200078410ff */
[----:B------:R-:W1:Y:S01]  /*131c0*/  LDC R240, c[0x0][0x3a0] ;  /* 0x0000e800fff07b82 */ /* 0x000e620000000800 */
[----:B------:R-:W-:-:S02]  /*131d0*/  LEA.HI.X.SX32 R81, R242, R0, 0x2, P3 ;  /* 0x00000000f2517211 */ /* 0x000fc400018f16ff */
[----:B------:R-:W-:Y:S02]  /*131e0*/  LEA.HI.X.SX32 R79, R243, R0, 0x2, P4 ;  /* 0x00000000f34f7211 */ /* 0x000fe400020f16ff */
[-C--:B------:R-:W-:Y:S02]  /*131f0*/  LEA R68, P3, R38, R6.reuse, 0x2 ;  /* 0x0000000626447211 */ /* 0x080fe400078610ff */
[----:B------:R-:W-:Y:S02]  /*13200*/  LEA R66, P4, R39, R6, 0x2 ;  /* 0x0000000627427211 */ /* 0x000fe400078810ff */
[-C--:B------:R-:W-:Y:S02]  /*13210*/  LEA.HI.X.SX32 R77, R43, R0.reuse, 0x2, P5 ;  /* 0x000000002b4d7211 */ /* 0x080fe400028f16ff */
[-C--:B------:R-:W-:Y:S02]  /*13220*/  LEA.HI.X.SX32 R75, R42, R0.reuse, 0x2, P6 ;  /* 0x000000002a4b7211 */ /* 0x080fe400030f16ff */
[----:B------:R-:W-:Y:S01]  /*13230*/  LEA.HI.X.SX32 R73, R40, R0, 0x2, P1 ;  /* 0x0000000028497211 */ /* 0x000fe200008f16ff */
[----:B----4-:R-:W-:Y:S01]  /*13240*/  IMAD.MOV.U32 R251, RZ, RZ, R17 ;  /* 0x000000fffffb7224 */ /* 0x010fe200078e0011 */
[-C--:B------:R-:W-:Y:S01]  /*13250*/  LEA R64, P5, R3, R6.reuse, 0x2 ;  /* 0x0000000603407211 */ /* 0x080fe200078a10ff */
[----:B------:R4:W-:Y:S01]  /*13260*/  STL.64 [R1+0x6a10], R248 ;  /* 0x006a10f801007387 */ /* 0x0009e20000100a00 */
[-C--:B------:R-:W-:Y:S01]  /*13270*/  LEA R62, P6, R36, R6.reuse, 0x2 ;  /* 0x00000006243e7211 */ /* 0x080fe200078c10ff */
[----:B---3--:R-:W-:Y:S01]  /*13280*/  ULEA UR4, UR4, UR5, 0x18 ;  /* 0x0000000504047291 */ /* 0x008fe2000f8ec0ff */
[----:B------:R-:W-:Y:S01]  /*13290*/  LEA R60, P1, R35, R6, 0x2 ;  /* 0x00000006233c7211 */ /* 0x000fe200078210ff */
[----:B------:R-:W3:Y:S01]  /*132a0*/  LDC R241, c[0x0][0x3a0] ;  /* 0x0000e800fff17b82 */ /* 0x000ee20000000800 */
[----:B------:R-:W-:-:S02]  /*132b0*/  LEA.HI.X.SX32 R71, R41, R0, 0x2, P2 ;  /* 0x0000000029477211 */ /* 0x000fc400010f16ff */
[----:B------:R-:W-:Y:S02]  /*132c0*/  LEA R58, P2, R34, R6, 0x2 ;  /* 0x00000006223a7211 */ /* 0x000fe400078410ff */
[-C--:B------:R-:W-:Y:S02]  /*132d0*/  LEA.HI.X.SX32 R69, R38, R0.reuse, 0x2, P3 ;  /* 0x0000000026457211 */ /* 0x080fe400018f16ff */
[----:B------:R-:W-:Y:S02]  /*132e0*/  LEA.HI.X.SX32 R67, R39, R0, 0x2, P4 ;  /* 0x0000000027437211 */ /* 0x000fe400020f16ff */
[-C--:B------:R-:W-:Y:S02]  /*132f0*/  LEA R56, P3, R33, R6.reuse, 0x2 ;  /* 0x0000000621387211 */ /* 0x080fe400078610ff */
[----:B------:R-:W-:Y:S02]  /*13300*/  LEA R54, P4, R32, R6, 0x2 ;  /* 0x0000000620367211 */ /* 0x000fe400078810ff */
[----:B------:R-:W-:-:S02]  /*13310*/  LEA.HI.X.SX32 R65, R3, R0, 0x2, P5 ;  /* 0x0000000003417211 */ /* 0x000fc400028f16ff */
[----:B------:R-:W-:Y:S02]  /*13320*/  LEA R52, P5, R31, R6, 0x2 ;  /* 0x000000061f347211 */ /* 0x000fe400078a10ff */
[----:B------:R-:W-:Y:S02]  /*13330*/  LEA.HI.X.SX32 R63, R36, R0, 0x2, P6 ;  /* 0x00000000243f7211 */ /* 0x000fe400030f16ff */
[----:B------:R-:W-:Y:S02]  /*13340*/  LEA R50, P6, R30, R6, 0x2 ;  /* 0x000000061e327211 */ /* 0x000fe400078c10ff */
[----:B------:R-:W-:Y:S02]  /*13350*/  LEA.HI.X.SX32 R61, R35, R0, 0x2, P1 ;  /* 0x00000000233d7211 */ /* 0x000fe400008f16ff */
[----:B------:R-:W-:Y:S02]  /*13360*/  LEA R48, P1, R29, R6, 0x2 ;  /* 0x000000061d307211 */ /* 0x000fe400078210ff */
        /* <DEDUP_REMOVED lines=8> */
[----:B------:R-:W-:Y:S01]  /*133f0*/  LEA.HI.X.SX32 R51, R30, R0, 0x2, P6 ;  /* 0x000000001e337211 */ /* 0x000fe200030f16ff */
[----:B------:R-:W-:Y:S01]  /*13400*/  IMAD.MOV.U32 R3, RZ, RZ, R37 ;  /* 0x000000ffff037224 */ /* 0x000fe200078e0025 */
        /* <DEDUP_REMOVED lines=13> */
[----:B------:R-:W-:Y:S01]  /*134e0*/  LEA.HI.X.SX32 R37, R22, R0, 0x2, P1 ;  /* 0x0000000016257211 */ /* 0x000fe200008f16ff */
[----:B------:R1:W-:Y:S01]  /*134f0*/  STL.64 [R1+0x6a18], R246 ;  /* 0x006a18f601007387 */ /* 0x0003e20000100a00 */
[----:B------:R-:W-:Y:S02]  /*13500*/  LEA R24, P1, R3, R6, 0x2 ;  /* 0x0000000603187211 */ /* 0x000fe400078210ff */
[----:B------:R-:W-:Y:S01]  /*13510*/  LEA.HI.X.SX32 R35, R23, R0, 0x2, P2 ;  /* 0x0000000017237211 */ /* 0x000fe200010f16ff */
[----:B------:R1:W-:Y:S01]  /*13520*/  STL.64 [R1+0x6a20], R244 ;  /* 0x006a20f401007387 */ /* 0x0003e20000100a00 */
[----:B------:R-:W-:-:S02]  /*13530*/  LEA R22, P2, R214, R6, 0x2 ;  /* 0x00000006d6167211 */ /* 0x000fc400078410ff */
[-C--:B------:R-:W-:Y:S02]  /*13540*/  LEA.HI.X.SX32 R33, R21, R0.reuse, 0x2, P3 ;  /* 0x0000000015217211 */ /* 0x080fe400018f16ff */
[----:B------:R-:W-:Y:S01]  /*13550*/  LEA.HI.X.SX32 R31, R18, R0, 0x2, P4 ;  /* 0x00000000121f7211 */ /* 0x000fe200020f16ff */
[----:B------:R1:W-:Y:S01]  /*13560*/  STL.64 [R1+0x6a28], R238 ;  /* 0x006a28ee01007387 */ /* 0x0003e20000100a00 */
[-C--:B------:R-:W-:Y:S02]  /*13570*/  LEA R20, P3, R215, R6.reuse, 0x2 ;  /* 0x00000006d7147211 */ /* 0x080fe400078610ff */
[----:B------:R-:W-:Y:S02]  /*13580*/  LEA R18, P4, R227, R6, 0x2 ;  /* 0x00000006e3127211 */ /* 0x000fe400078810ff */
[----:B------:R-:W-:Y:S01]  /*13590*/  LEA.HI.X.SX32 R29, R16, R0, 0x2, P5 ;  /* 0x00000000101d7211 */ /* 0x000fe200028f16ff */
[----:B------:R1:W-:Y:S01]  /*135a0*/  STL.64 [R1+0x6a30], R236 ;  /* 0x006a30ec01007387 */ /* 0x0003e20000100a00 */
[----:B------:R-:W-:-:S02]  /*135b0*/  LEA R16, P5, R228, R6, 0x2 ;  /* 0x00000006e4107211 */ /* 0x000fc400078a10ff */
[----:B------:R-:W-:Y:S01]  /*135c0*/  LEA.HI.X.SX32 R27, R251, R0, 0x2, P6 ;  /* 0x00000000fb1b7211 */ /* 0x000fe200030f16ff */
[----:B------:R1:W-:Y:S01]  /*135d0*/  STL.64 [R1+0x6a38], R234 ;  /* 0x006a38ea01007387 */ /* 0x0003e20000100a00 */
[----:B------:R-:W-:Y:S02]  /*135e0*/  LEA R14, P6, R229, R6, 0x2 ;  /* 0x00000006e50e7211 */ /* 0x000fe400078c10ff */
[----:B------:R-:W-:Y:S01]  /*135f0*/  LEA.HI.X.SX32 R25, R3, R0, 0x2, P1 ;  /* 0x0000000003197211 */ /* 0x000fe200008f16ff */
[----:B------:R1:W-:Y:S01]  /*13600*/  STL.64 [R1+0x6a40], R232 ;  /* 0x006a40e801007387 */ /* 0x0003e20000100a00 */
[----:B------:R-:W-:Y:S01]  /*13610*/  LEA R12, P1, R230, R6, 0x2 ;  /* 0x00000006e60c7211 */ /* 0x000fe200078210ff */
[----:B------:R-:W1:Y:S01]  /*13620*/  LDC R3, c[0x0][0x3a0] ;  /* 0x0000e800ff037b82 */ /* 0x000e620000000800 */
[----:B------:R-:W-:Y:S02]  /*13630*/  LEA.HI.X.SX32 R23, R214, R0, 0x2, P2 ;  /* 0x00000000d6177211 */ /* 0x000fe400010f16ff */
[----:B------:R-:W-:-:S02]  /*13640*/  LEA R10, P2, R231, R6, 0x2 ;  /* 0x00000006e70a7211 */ /* 0x000fc400078410ff */
[-C--:B------:R-:W-:Y:S02]  /*13650*/  LEA.HI.X.SX32 R21, R215, R0.reuse, 0x2, P3 ;  /* 0x00000000d7157211 */ /* 0x080fe400018f16ff */
[----:B------:R-:W-:Y:S01]  /*13660*/  LEA.HI.X.SX32 R19, R227, R0, 0x2, P4 ;  /* 0x00000000e3137211 */ /* 0x000fe200020f16ff */
[----:B------:R-:W1:Y:S01]  /*13670*/  LDC R215, c[0x0][0x3a0] ;  /* 0x0000e800ffd77b82 */ /* 0x000e620000000800 */
[----:B------:R-:W-:Y:S01]  /*13680*/  LEA R8, P3, R2, R6, 0x2 ;  /* 0x0000000602087211 */ /* 0x000fe200078610ff */
[----:B------:R-:W2:Y:S01]  /*13690*/  LDL.LU R227, [R1+0x6a60] ;  /* 0x006a600001e37983 */ /* 0x000ea20000300800 */
[-C--:B------:R-:W-:Y:S02]  /*136a0*/  LEA.HI.X.SX32 R17, R228, R0.reuse, 0x2, P5 ;  /* 0x00000000e4117211 */ /* 0x080fe400028f16ff */
[-C--:B------:R-:W-:Y:S01]  /*136b0*/  LEA.HI.X.SX32 R15, R229, R0.reuse, 0x2, P6 ;  /* 0x00000000e50f7211 */ /* 0x080fe200030f16ff */
[----:B------:R-:W2:Y:S01]  /*136c0*/  LDL.LU R228, [R1+0x6a5c] ;  /* 0x006a5c0001e47983 */ /* 0x000ea20000300800 */
[-C--:B------:R-:W-:Y:S01]  /*136d0*/  LEA.HI.X.SX32 R13, R230, R0.reuse, 0x2, P1 ;  /* 0x00000000e60d7211 */ /* 0x080fe200008f16ff */
[----:B------:R-:W3:Y:S01]  /*136e0*/  LDC R214, c[0x0][0x3a0] ;  /* 0x0000e800ffd67b82 */ /* 0x000ee20000000800 */
[-C--:B------:R-:W-:Y:S01]  /*136f0*/  LEA.HI.X.SX32 R11, R231, R0.reuse, 0x2, P2 ;  /* 0x00000000e70b7211 */ /* 0x080fe200010f16ff */
[----:B------:R-:W2:Y:S01]  /*13700*/  LDL.LU R229, [R1+0x6a58] ;  /* 0x006a580001e57983 */ /* 0x000ea20000300800 */
[----:B------:R-:W-:-:S03]  /*13710*/  LEA.HI.X.SX32 R9, R2, R0, 0x2, P3 ;  /* 0x0000000002097211 */ /* 0x000fc600018f16ff */
[----:B------:R-:W2:Y:S04]  /*13720*/  LDL.LU R230, [R1+0x6a54] ;  /* 0x006a540001e67983 */ /* 0x000ea80000300800 */
[----:B------:R-:W2:Y:S04]  /*13730*/  LDL.LU R231, [R1+0x6a50] ;  /* 0x006a500001e77983 */ /* 0x000ea80000300800 */
[----:B------:R-:W4:Y:S01]  /*13740*/  LDL.LU R2, [R1+0x6a4c] ;  /* 0x006a4c0001027983 */ /* 0x000f220000300800 */
[----:B------:R-:W-:-:S04]  /*13750*/  LEA R6, P4, R252, R6, 0x2 ;  /* 0x00000006fc067211 */ /* 0x000fc800078810ff */
[----:B------:R-:W-:Y:S01]  /*13760*/  LEA.HI.X.SX32 R7, R252, R0, 0x2, P4 ;  /* 0x00000000fc077211 */ /* 0x000fe200020f16ff */
[----:B-1----:R-:W-:Y:S01]  /*13770*/  VIADD R0, R215, 0xfffffffb ;  /* 0xfffffffbd7007836 */ /* 0x002fe20000000000 */
[----:B------:R-:W4:Y:S01]  /*13780*/  LDL.LU R252, [R1+0x6a48] ;  /* 0x006a480001fc7983 */ /* 0x000f220000300800 */
[----:B------:R-:W1:Y:S02]  /*13790*/  LDC R215, c[0x0][0x3a0] ;  /* 0x0000e800ffd77b82 */ /* 0x000e640000000800 */
[----:B-1----:R-:W-:-:S06]  /*137a0*/  VIADD R4, R215, 0xfffffff3 ;  /* 0xfffffff3d7047836 */ /* 0x002fcc0000000000 */
[----:B------:R-:W1:Y:S01]  /*137b0*/  LDC R215, c[0x0][0x3a0] ;  /* 0x0000e800ffd77b82 */ /* 0x000e620000000800 */
[----:B------:R-:W-:Y:S01]  /*137c0*/  ISETP.GE.U32.AND P6, PT, R0, 0x7fffffdc, PT ;  /* 0x7fffffdc0000780c */ /* 0x000fe20003fc6070 */
[----:B---3--:R-:W-:-:S06]  /*137d0*/  VIADD R5, R214, 0xfffffff7 ;  /* 0xfffffff7d6057836 */ /* 0x008fcc0000000000 */
[----:B------:R-:W3:Y:S01]  /*137e0*/  LDC R214, c[0x0][0x3a0] ;  /* 0x0000e800ffd67b82 */ /* 0x000ee20000000800 */
[----:B-1----:R-:W-:Y:S02]  /*137f0*/  VIADD R0, R215, 0xffffffeb ;  /* 0xffffffebd7007836 */ /* 0x002fe40000000000 */
[----:B------:R-:W1:Y:S01]  /*13800*/  S2R R215, SR_TID.X ;  /* 0x0000000000d77919 */ /* 0x000e620000002100 */
[----:B------:R-:W-:-:S05]  /*13810*/  VIADD R3, R3, 0xffffffff ;  /* 0xffffffff03037836 */ /* 0x000fca0000000000 */
[----:B------:R-:W-:Y:S01]  /*13820*/  ISETP.GE.U32.AND P3, PT, R3, 0x7fffffe0, PT ;  /* 0x7fffffe00300780c */ /* 0x000fe20003f66070 */
[----:B---3--:R-:W-:Y:S01]  /*13830*/  VIADD R3, R214, 0xffffffef ;  /* 0xffffffefd6037836 */ /* 0x008fe20000000000 */
[----:B-1----:R-:W-:Y:S02]  /*13840*/  LOP3.LUT R214, R215, 0x3f, RZ, 0xc0, !PT ;  /* 0x0000003fd7d67812 */ /* 0x002fe400078ec0ff */
[----:B------:R-:W1:Y:S02]  /*13850*/  LDC R215, c[0x0][0x3a0] ;  /* 0x0000e800ffd77b82 */ /* 0x000e640000000800 */
[----:B------:R-:W-:Y:S01]  /*13860*/  ISETP.GE.U32.AND P1, PT, R3, 0x7fffffd0, PT ;  /* 0x7fffffd00300780c */ /* 0x000fe20003f26070 */
[----:B------:R-:W-:Y:S01]  /*13870*/  IMAD.SHL.U32 R214, R214, 0x4, RZ ;  /* 0x00000004d6d67824 */ /* 0x000fe200078e00ff */
[----:B------:R-:W-:-:S04]  /*13880*/  ISETP.GE.U32.AND P5, PT, R5, 0x7fffffd8, PT ;  /* 0x7fffffd80500780c */ /* 0x000fc80003fa6070 */
[----:B------:R-:W3:Y:S01]  /*13890*/  LDC R5, c[0x0][0x3a0] ;  /* 0x0000e800ff057b82 */ /* 0x000ee20000000800 */
[----:B------:R-:W-:Y:S01]  /*138a0*/  ISETP.GE.U32.AND P2, PT, R0, 0x7fffffcc, PT ;  /* 0x7fffffcc0000780c */ /* 0x000fe20003f46070 */
[----:B-1----:R-:W-:Y:S02]  /*138b0*/  VIADD R3, R215, 0xffffffe7 ;  /* 0xffffffe7d7037836 */ /* 0x002fe40000000000 */
[----:B------:R-:W-:Y:S01]  /*138c0*/  VIADD R215, R214, UR4 ;  /* 0x00000004d6d77c36 */ /* 0x000fe20008000000 */
[----:B------:R-:W-:-:S03]  /*138d0*/  ISETP.GE.U32.AND P4, PT, R4, 0x7fffffd4, PT ;  /* 0x7fffffd40400780c */ /* 0x000fc60003f86070 */
[----:B------:R-:W1:Y:S01]  /*138e0*/  LDC R4, c[0x0][0x3a0] ;  /* 0x0000e800ff047b82 */ /* 0x000e620000000800 */
[----:B------:R-:W-:Y:S01]  /*138f0*/  STL [R1+0x484], R215 ;  /* 0x000484d701007387 */ /* 0x000fe20000100800 */
[----:B-1----:R-:W-:-:S03]  /*13900*/  VIADD R4, R4, 0xffffffe3 ;  /* 0xffffffe304047836 */ /* 0x002fc60000000000 */
[----:B------:R-:W-:Y:S01]  /*13910*/  @!PT LDS RZ, [RZ] ;  /* 0x00000000fffff984 */ /* 0x000fe20000000800 */
[----:B------:R-:W-:Y:S01]  /*13920*/  @!PT LDS RZ, [RZ] ;  /* 0x00000000fffff984 */ /* 0x000fe20000000800 */
[----:B------:R-:W-:Y:S01]  /*13930*/  @!PT LDS RZ, [RZ] ;  /* 0x00000000fffff984 */ /* 0x000fe20000000800 */
[----:B--2---:R-:W-:Y:S01]  /*13940*/  LDGSTS.E [R215], desc[UR40][R230.64], !P3 ;  /* 0x00000000e6d77fae */ /* 0x004fe2000d9a1028 */
[----:B----4-:R-:W-:-:S03]  /*13950*/  IMAD.SHL.U32 R0, R2, 0x4, RZ ;  /* 0x0000000402007824 */ /* 0x010fc600078e00ff */
[----:B------:R-:W-:Y:S04]  /*13960*/  LDGSTS.E [R215+0x100], desc[UR40][R228.64], !P3 ;  /* 0x00100000e4d77fae */ /* 0x000fe8000d9a1028 */
[----:B------:R-:W-:Y:S01]  /*13970*/  LDGSTS.E [R215+0x200], desc[UR40][R226.64], !P3 ;  /* 0x00200000e2d77fae */ /* 0x000fe2000d9a1028 */
[----:B------:R-:W-:-:S03]  /*13980*/  IMAD.WIDE R248, R0, 0x4, R230 ;  /* 0x0000000400f87825 */ /* 0x000fc600078e02e6 */
        /* <DEDUP_REMOVED lines=9> */
[----:B------:R-:W-:Y:S01]  /*13a20*/  ISETP.GE.U32.AND P3, PT, R3, 0x7fffffc8, PT ;  /* 0x7fffffc80300780c */ /* 0x000fe20003f66070 */
[----:B------:R-:W-:Y:S02]  /*13a30*/  IMAD.SHL.U32 R3, R2, 0x8, RZ ;  /* 0x0000000802037824 */ /* 0x000fe400078e00ff */
[C---:B------:R-:W-:Y:S01]  /*13a40*/  IMAD.WIDE R236, R0.reuse, 0x4, R220 ;  /* 0x0000000400ec7825 */ /* 0x040fe200078e02dc */
[----:B------:R1:W-:Y:S03]  /*13a50*/  LDGSTS.E [R215+0x2000], desc[UR40][R248.64], !P6 ;  /* 0x02000000f8d77fae */ /* 0x0003e6000f1a1028 */
[C---:B------:R-:W-:Y:S01]  /*13a60*/  IMAD.WIDE R234, R0.reuse, 0x4, R218 ;  /* 0x0000000400ea7825 */ /* 0x040fe200078e02da */
[----:B------:R2:W-:Y:S03]  /*13a70*/  LDGSTS.E [R215+0x2100], desc[UR40][R246.64], !P6 ;  /* 0x02100000f6d77fae */ /* 0x0005e6000f1a1028 */
[----:B------:R-:W-:Y:S01]  /*13a80*/  IMAD.WIDE R232, R0, 0x4, R216 ;  /* 0x0000000400e87825 */ /* 0x000fe200078e02d8 */
[----:B------:R1:W-:Y:S04]  /*13a90*/  STL.64 [R1+0x488], R248 ;  /* 0x000488f801007387 */ /* 0x0003e80000100a00 */
[----:B------:R4:W-:Y:S04]  /*13aa0*/  LDGSTS.E [R215+0x2200], desc[UR40][R244.64], !P6 ;  /* 0x02200000f4d77fae */ /* 0x0009e8000f1a1028 */
[----:B------:R2:W-:Y:S04]  /*13ab0*/  STL.64 [R1+0x490], R246 ;  /* 0x000490f601007387 */ /* 0x0005e80000100a00 */
[----:B------:R3:W-:Y:S01]  /*13ac0*/  LDGSTS.E [R215+0x2300], desc[UR40][R242.64], !P6 ;  /* 0x02300000f2d77fae */ /* 0x0007e2000f1a1028 */
[----:B-1----:R-:W-:-:S03]  /*13ad0*/  IMAD.WIDE R248, R3, 0x4, R230 ;  /* 0x0000000403f87825 */ /* 0x002fc600078e02e6 */
[----:B------:R4:W-:Y:S04]  /*13ae0*/  STL.64 [R1+0x498], R244 ;  /* 0x000498f401007387 */ /* 0x0009e80000100a00 */
[----:B------:R1:W-:Y:S01]  /*13af0*/  LDGSTS.E [R215+0x2400], desc[UR40][R238.64], !P6 ;  /* 0x02400000eed77fae */ /* 0x0003e2000f1a1028 */
[----:B--2---:R-:W-:-:S03]  /*13b00*/  IMAD.WIDE R246, R3, 0x4, R228 ;  /* 0x0000000403f67825 */ /* 0x004fc600078e02e4 */
[----:B------:R3:W-:Y:S04]  /*13b10*/  STL.64 [R1+0x4a0], R242 ;  /* 0x0004a0f201007387 */ /* 0x0007e80000100a00 */
[----:B------:R2:W-:Y:S01]  /*13b20*/  LDGSTS.E [R215+0x2500], desc[UR40][R236.64], !P6 ;  /* 0x02500000ecd77fae */ /* 0x0005e2000f1a1028 */
[----:B----4-:R-:W-:-:S03]  /*13b30*/  IMAD.WIDE R244, R3, 0x4, R226 ;  /* 0x0000000403f47825 */ /* 0x010fc600078e02e2 */
[----:B------:R1:W-:Y:S04]  /*13b40*/  STL.64 [R1+0x4a8], R238 ;  /* 0x0004a8ee01007387 */ /* 0x0003e80000100a00 */
[----:B------:R4:W-:Y:S01]  /*13b50*/  LDGSTS.E [R215+0x2600], desc[UR40][R234.64], !P6 ;  /* 0x02600000ead77fae */ /* 0x0009e2000f1a1028 */
[----:B---3--:R-:W-:-:S03]  /*13b60*/  IMAD.WIDE R242, R3, 0x4, R224 ;  /* 0x0000000403f27825 */ /* 0x008fc600078e02e0 */
[----:B------:R2:W-:Y:S04]  /*13b70*/  STL.64 [R1+0x4b0], R236 ;  /* 0x0004b0ec01007387 */ /* 0x0005e80000100a00 */
[----:B------:R3:W-:Y:S01]  /*13b80*/  LDGSTS.E [R215+0x2700], desc[UR40][R232.64], !P6 ;  /* 0x02700000e8d77fae */ /* 0x0007e2000f1a1028 */
[----:B-1----:R-:W-:-:S03]  /*13b90*/  IMAD.WIDE R238, R3, 0x4, R222 ;  /* 0x0000000403ee7825 */ /* 0x002fc600078e02de */
[----:B------:R4:W-:Y:S01]  /*13ba0*/  STL.64 [R1+0x4b8], R234 ;  /* 0x0004b8ea01007387 */ /* 0x0009e20000100a00 */
[----:B------:R-:W-:Y:S02]  /*13bb0*/  VIADD R0, R5, 0xfffffffe ;  /* 0xfffffffe05007836 */ /* 0x000fe40000000000 */
[----:B------:R-:W1:Y:S01]  /*13bc0*/  LDC R5, c[0x0][0x3a0] ;  /* 0x0000e800ff057b82 */ /* 0x000e620000000800 */
[C---:B--2---:R-:W-:Y:S01]  /*13bd0*/  IMAD.WIDE R236, R3.reuse, 0x4, R220 ;  /* 0x0000000403ec7825 */ /* 0x044fe200078e02dc */
[----:B------:R2:W-:Y:S04]  /*13be0*/  LDGSTS.E [R215+0x4000], desc[UR40][R248.64], !P5 ;  /* 0x04000000f8d77fae */ /* 0x0005e8000e9a1028 */
[----:B------:R3:W-:Y:S01]  /*13bf0*/  STL.64 [R1+0x4c0], R232 ;  /* 0x0004c0e801007387 */ /* 0x0007e20000100a00 */
[----:B----4-:R-:W-:-:S03]  /*13c00*/  IMAD.WIDE R234, R3, 0x4, R218 ;  /* 0x0000000403ea7825 */ /* 0x010fc600078e02da */
[----:B------:R4:W-:Y:S04]  /*13c10*/  LDGSTS.E [R215+0x4100], desc[UR40][R246.64], !P5 ;  /* 0x04100000f6d77fae */ /* 0x0009e8000e9a1028 */
[----:B------:R1:W-:Y:S01]  /*13c20*/  LDGSTS.E [R215+0x4200], desc[UR40][R244.64], !P5 ;  /* 0x04200000f4d77fae */ /* 0x0003e2000e9a1028 */
[----:B---3--:R-:W-:-:S03]  /*13c30*/  IMAD.WIDE R232, R3, 0x4, R216 ;  /* 0x0000000403e87825 */ /* 0x008fc600078e02d8 */
[----:B------:R3:W-:Y:S04]  /*13c40*/  LDGSTS.E [R215+0x4300], desc[UR40][R242.64], !P5 ;  /* 0x04300000f2d77fae */ /* 0x0007e8000e9a1028 */
[----:B------:R1:W-:Y:S04]  /*13c50*/  LDGSTS.E [R215+0x4400], desc[UR40][R238.64], !P5 ;  /* 0x04400000eed77fae */ /* 0x0003e8000e9a1028 */
[----:B------:R1:W-:Y:S04]  /*13c60*/  LDGSTS.E [R215+0x4500], desc[UR40][R236.64], !P5 ;  /* 0x04500000ecd77fae */ /* 0x0003e8000e9a1028 */
[----:B------:R1:W-:Y:S04]  /*13c70*/  LDGSTS.E [R215+0x4600], desc[UR40][R234.64], !P5 ;  /* 0x04600000ead77fae */ /* 0x0003e8000e9a1028 */
[----:B------:R1:W-:Y:S01]  /*13c80*/  LDGSTS.E [R215+0x4700], desc[UR40][R232.64], !P5 ;  /* 0x04700000e8d77fae */ /* 0x0003e2000e9a1028 */
[----:B------:R-:W-:Y:S01]  /*13c90*/  ISETP.GE.U32.AND P5, PT, R0, 0x7fffffdf, PT ;  /* 0x7fffffdf0000780c */ /* 0x000fe20003fa6070 */
[----:B------:R-:W-:-:S02]  /*13ca0*/  IMAD R0, R2, 0xc, RZ ;  /* 0x0000000c02007824 */ /* 0x000fc400078e02ff */
[----:B------:R2:W-:Y:S04]  /*13cb0*/  STL.64 [R1+0x4c8], R248 ;  /* 0x0004c8f801007387 */ /* 0x0005e80000100a00 */
[----:B------:R4:W-:Y:S04]  /*13cc0*/  STL.64 [R1+0x4f8], R246 ;  /* 0x0004f8f601007387 */ /* 0x0009e80000100a00 */
[----:B------:R1:W-:Y:S04]  /*13cd0*/  STL.64 [R1+0x500], R244 ;  /* 0x000500f401007387 */ /* 0x0003e80000100a00 */
[----:B------:R3:W-:Y:S01]  /*13ce0*/  STL.64 [R1+0x508], R242 ;  /* 0x000508f201007387 */ /* 0x0007e20000100a00 */
[----:B--2---:R-:W-:-:S03]  /*13cf0*/  IMAD.WIDE R248, R0, 0x4, R230 ;  /* 0x0000000400f87825 */ /* 0x004fc600078e02e6 */
[----:B------:R2:W-:Y:S01]  /*13d00*/  STL.64 [R1+0x510], R238 ;  /* 0x000510ee01007387 */ /* 0x0005e20000100a00 */
[----:B----4-:R-:W-:-:S03]  /*13d10*/  IMAD.WIDE R246, R0, 0x4, R228 ;  /* 0x0000000400f67825 */ /* 0x010fc600078e02e4 */
[----:B------:R4:W-:Y:S01]  /*13d20*/  STL.64 [R1+0x518], R236 ;  /* 0x000518ec01007387 */ /* 0x0009e20000100a00 */
[----:B-1----:R-:W-:-:S03]  /*13d30*/  IMAD.WIDE R244, R0, 0x4, R226 ;  /* 0x0000000400f47825 */ /* 0x002fc600078e02e2 */
[----:B------:R1:W-:Y:S01]  /*13d40*/  STL.64 [R1+0x520], R234 ;  /* 0x000520ea01007387 */ /* 0x0003e20000100a00 */
[----:B---3--:R-:W-:-:S03]  /*13d50*/  IMAD.WIDE R242, R0, 0x4, R224 ;  /* 0x0000000400f27825 */ /* 0x008fc600078e02e0 */
[----:B------:R3:W-:Y:S01]  /*13d60*/  STL.64 [R1+0x528], R232 ;  /* 0x000528e801007387 */ /* 0x0007e20000100a00 */
[----:B------:R-:W-:Y:S02]  /*13d70*/  IMAD.SHL.U32 R3, R2, 0x10, RZ ;  /* 0x0000001002037824 */ /* 0x000fe400078e00ff */
[C---:B--2---:R-:W-:Y:S01]  /*13d80*/  IMAD.WIDE R238, R0.reuse, 0x4, R222 ;  /* 0x0000000400ee7825 */ /* 0x044fe200078e02de */
[----:B------:R2:W-:Y:S03]  /*13d90*/  STL.64 [R1+0x4d0], R248 ;  /* 0x0004d0f801007387 */ /* 0x0005e60000100a00 */
[C---:B----4-:R-:W-:Y:S01]  /*13da0*/  IMAD.WIDE R236, R0.reuse, 0x4, R220 ;  /* 0x0000000400ec7825 */ /* 0x050fe200078e02dc */
[----:B------:R2:W-:Y:S03]  /*13db0*/  LDGSTS.E [R215+0x6000], desc[UR40][R248.64], !P4 ;  /* 0x06000000f8d77fae */ /* 0x0005e6000e1a1028 */
[C---:B-1----:R-:W-:Y:S01]  /*13dc0*/  IMAD.WIDE R234, R0.reuse, 0x4, R218 ;  /* 0x0000000400ea7825 */ /* 0x042fe200078e02da */
[----:B------:R1:W-:Y:S03]  /*13dd0*/  STL.64 [R1+0x530], R246 ;  /* 0x000530f601007387 */ /* 0x0003e60000100a00 */
[----:B---3--:R-:W-:Y:S01]  /*13de0*/  IMAD.WIDE R232, R0, 0x4, R216 ;  /* 0x0000000400e87825 */ /* 0x008fe200078e02d8 */
[----:B------:R1:W-:Y:S04]  /*13df0*/  LDGSTS.E [R215+0x6100], desc[UR40][R246.64], !P4 ;  /* 0x06100000f6d77fae */ /* 0x0003e8000e1a1028 */
[----:B------:R3:W-:Y:S01]  /*13e00*/  STL.64 [R1+0x538], R244 ;  /* 0x000538f401007387 */ /* 0x0007e20000100a00 */
[----:B--2---:R-:W-:-:S03]  /*13e10*/  IMAD.WIDE R248, R3, 0x4, R230 ;  /* 0x0000000403f87825 */ /* 0x004fc600078e02e6 */
[----:B------:R3:W-:Y:S04]  /*13e20*/  LDGSTS.E [R215+0x6200], desc[UR40][R244.64], !P4 ;  /* 0x06200000f4d77fae */ /* 0x0007e8000e1a1028 */
[----:B------:R2:W-:Y:S01]  /*13e30*/  STL.64 [R1+0x540], R242 ;  /* 0x000540f201007387 */ /* 0x0005e20000100a00 */
[----:B-1----:R-:W-:-:S03]  /*13e40*/  IMAD.WIDE R246, R3, 0x4, R228 ;  /* 0x0000000403f67825 */ /* 0x002fc600078e02e4 */
[----:B------:R2:W-:Y:S01]  /*13e50*/  LDGSTS.E [R215+0x6300], desc[UR40][R242.64], !P4 ;  /* 0x06300000f2d77fae */ /* 0x0005e2000e1a1028 */
[----:B------:R-:W-:-:S03]  /*13e60*/  ISETP.GE.U32.AND P6, PT, R4, 0x7fffffc4, PT ;  /* 0x7fffffc40400780c */ /* 0x000fc60003fc6070 */
[----:B------:R1:W-:Y:S01]  /*13e70*/  STL.64 [R1+0x548], R238 ;  /* 0x000548ee01007387 */ /* 0x0003e20000100a00 */
[----:B---3--:R-:W-:-:S03]  /*13e80*/  IMAD.WIDE R244, R3, 0x4, R226 ;  /* 0x0000000403f47825 */ /* 0x008fc600078e02e2 */
[----:B------:R1:W-:Y:S01]  /*13e90*/  LDGSTS.E [R215+0x6400], desc[UR40][R238.64], !P4 ;  /* 0x06400000eed77fae */ /* 0x0003e2000e1a1028 */
[----:B------:R-:W-:-:S03]  /*13ea0*/  IMAD R0, R2, 0x14, RZ ;  /* 0x0000001402007824 */ /* 0x000fc600078e02ff */
[----:B------:R3:W-:Y:S01]  /*13eb0*/  STL.64 [R1+0x550], R236 ;  /* 0x000550ec01007387 */ /* 0x0007e20000100a00 */
[----:B--2---:R-:W-:-:S03]  /*13ec0*/  IMAD.WIDE R242, R3, 0x4, R224 ;  /* 0x0000000403f27825 */ /* 0x004fc600078e02e0 */
[----:B------:R3:W-:Y:S01]  /*13ed0*/  LDGSTS.E [R215+0x6500], desc[UR40][R236.64], !P4 ;  /* 0x06500000ecd77fae */ /* 0x0007e2000e1a1028 */
[----:B------:R-:W-:Y:S02]  /*13ee0*/  VIADD R4, R240, 0xfffffffa ;  /* 0xfffffffaf0047836 */ /* 0x000fe40000000000 */
[----:B------:R-:W2:Y:S01]  /*13ef0*/  LDC R240, c[0x0][0x3a0] ;  /* 0x0000e800fff07b82 */ /* 0x000ea20000000800 */
[----:B------:R4:W-:Y:S01]  /*13f00*/  STL.64 [R1+0x558], R234 ;  /* 0x000558ea01007387 */ /* 0x0009e20000100a00 */
[----:B-1----:R-:W-:-:S03]  /*13f10*/  IMAD.WIDE R238, R3, 0x4, R222 ;  /* 0x0000000403ee7825 */ /* 0x002fc600078e02de */
[----:B------:R4:W-:Y:S04]  /*13f20*/  LDGSTS.E [R215+0x6600], desc[UR40][R234.64], !P4 ;  /* 0x06600000ead77fae */ /* 0x0009e8000e1a1028 */
[----:B------:R1:W-:Y:S01]  /*13f30*/  STL.64 [R1+0x560], R232 ;  /* 0x000560e801007387 */ /* 0x0003e20000100a00 */
[----:B---3--:R-:W-:-:S03]  /*13f40*/  IMAD.WIDE R236, R3, 0x4, R220 ;  /* 0x0000000403ec7825 */ /* 0x008fc600078e02dc */
[----:B------:R1:W-:Y:S04]  /*13f50*/  LDGSTS.E [R215+0x6700], desc[UR40][R232.64], !P4 ;  /* 0x06700000e8d77fae */ /* 0x0003e8000e1a1028 */
[----:B------:R3:W-:Y:S01]  /*13f60*/  STL.64 [R1+0x4d8], R248 ;  /* 0x0004d8f801007387 */ /* 0x0007e20000100a00 */
[----:B----4-:R-:W-:-:S03]  /*13f70*/  IMAD.WIDE R234, R3, 0x4, R218 ;  /* 0x0000000403ea7825 */ /* 0x010fc600078e02da */
[----:B------:R3:W-:Y:S04]  /*13f80*/  LDGSTS.E [R215+0x8000], desc[UR40][R248.64], !P1 ;  /* 0x08000000f8d77fae */ /* 0x0007e8000c9a1028 */
        /* <DEDUP_REMOVED lines=20> */
[----:B------:R4:W-:Y:S01]  /*140d0*/  LDGSTS.E [R215+0x8700], desc[UR40][R232.64], !P1 ;  /* 0x08700000e8d77fae */ /* 0x0009e2000c9a1028 */
[----:B------:R-:W-:Y:S01]  /*140e0*/  ISETP.GE.U32.AND P4, PT, R4, 0x7fffffdb, PT ;  /* 0x7fffffdb0400780c */ /* 0x000fe20003f86070 */
[C---:B---3--:R-:W-:Y:S02]  /*140f0*/  IMAD.WIDE R234, R0.reuse, 0x4, R218 ;  /* 0x0000000400ea7825 */ /* 0x048fe400078e02da */
[----:B------:R1:W-:Y:S04]  /*14100*/  LDGSTS.E [R215+0xa000], desc[UR40][R248.64], !P2 ;  /* 0x0a000000f8d77fae */ /* 0x0003e8000d1a1028 */
[----:B------:R3:W-:Y:S01]  /*14110*/  LDGSTS.E [R215+0xa100], desc[UR40][R246.64], !P2 ;  /* 0x0a100000f6d77fae */ /* 0x0007e2000d1a1028 */
[----:B----4-:R-:W-:-:S03]  /*14120*/  IMAD.WIDE R232, R0, 0x4, R216 ;  /* 0x0000000400e87825 */ /* 0x010fc600078e02d8 */
[----:B------:R4:W-:Y:S01]  /*14130*/  LDGSTS.E [R215+0xa200], desc[UR40][R244.64], !P2 ;  /* 0x0a200000f4d77fae */ /* 0x0009e2000d1a1028 */
[----:B------:R-:W-:-:S03]  /*14140*/  IMAD R0, R2, 0x18, RZ ;  /* 0x0000001802007824 */ /* 0x000fc600078e02ff */
[----:B------:R1:W-:Y:S01]  /*14150*/  LDGSTS.E [R215+0xa300], desc[UR40][R242.64], !P2 ;  /* 0x0a300000f2d77fae */ /* 0x0003e2000d1a1028 */
[----:B------:R-:W-:Y:S02]  /*14160*/  VIADD R3, R241, 0xfffffff2 ;  /* 0xfffffff2f1037836 */ /* 0x000fe40000000000 */
[----:B------:R-:W-:Y:S01]  /*14170*/  VIADD R4, R5, 0xfffffff6 ;  /* 0xfffffff605047836 */ /* 0x000fe20000000000 */
[----:B------:R1:W-:Y:S01]  /*14180*/  STL.64 [R1+0x4e0], R248 ;  /* 0x0004e0f801007387 */ /* 0x0003e20000100a00 */
[----:B------:R-:W2:Y:S03]  /*14190*/  LDC R5, c[0x0][0x3a0] ;  /* 0x0000e800ff057b82 */ /* 0x000ea60000000800 */
[----:B------:R3:W-:Y:S04]  /*141a0*/  LDGSTS.E [R215+0xa400], desc[UR40][R238.64], !P2 ;  /* 0x0a400000eed77fae */ /* 0x0007e8000d1a1028 */
[----:B------:R3:W-:Y:S01]  /*141b0*/  STL.64 [R1+0x5a0], R246 ;  /* 0x0005a0f601007387 */ /* 0x0007e20000100a00 */
[----:B------:R-:W2:Y:S03]  /*141c0*/  LDC R241, c[0x0][0x3a0] ;  /* 0x0000e800fff17b82 */ /* 0x000ea60000000800 */
[----:B------:R4:W-:Y:S01]  /*141d0*/  LDGSTS.E [R215+0xa500], desc[UR40][R236.64], !P2 ;  /* 0x0a500000ecd77fae */ /* 0x0009e2000d1a1028 */
[----:B-1----:R-:W-:-:S03]  /*141e0*/  IMAD.WIDE R248, R0, 0x4, R230 ;  /* 0x0000000400f87825 */ /* 0x002fc600078e02e6 */
[----:B------:R4:W-:Y:S04]  /*141f0*/  STL.64 [R1+0x5a8], R244 ;  /* 0x0005a8f401007387 */ /* 0x0009e80000100a00 */
[----:B------:R1:W-:Y:S01]  /*14200*/  LDGSTS.E [R215+0xa600], desc[UR40][R234.64], !P2 ;  /* 0x0a600000ead77fae */ /* 0x0003e2000d1a1028 */
[----:B---3--:R-:W-:-:S03]  /*14210*/  IMAD.WIDE R246, R0, 0x4, R228 ;  /* 0x0000000400f67825 */ /* 0x008fc600078e02e4 */
[----:B------:R3:W-:Y:S04]  /*14220*/  STL.64 [R1+0x5b0], R242 ;  /* 0x0005b0f201007387 */ /* 0x0007e80000100a00 */
[----:B------:R1:W-:Y:S01]  /*14230*/  LDGSTS.E [R215+0xa700], desc[UR40][R232.64], !P2 ;  /* 0x0a700000e8d77fae */ /* 0x0003e2000d1a1028 */
[----:B----4-:R-:W-:Y:S01]  /*14240*/  IMAD.WIDE R244, R0, 0x4, R226 ;  /* 0x0000000400f47825 */ /* 0x010fe200078e02e2 */
[----:B------:R-:W-:Y:S02]  /*14250*/  ISETP.GE.U32.AND P2, PT, R3, 0x7fffffd3, PT ;  /* 0x7fffffd30300780c */ /* 0x000fe40003f46070 */
[----:B------:R4:W-:Y:S01]  /*14260*/  STL.64 [R1+0x5b8], R238 ;  /* 0x0005b8ee01007387 */ /* 0x0009e20000100a00 */
[----:B------:R-:W-:Y:S02]  /*14270*/  IMAD R3, R2, 0x1c, RZ ;  /* 0x0000001c02037824 */ /* 0x000fe400078e02ff */
[C---:B---3--:R-:W-:Y:S01]  /*14280*/  IMAD.WIDE R242, R0.reuse, 0x4, R224 ;  /* 0x0000000400f27825 */ /* 0x048fe200078e02e0 */
[----:B------:R3:W-:Y:S04]  /*14290*/  STL.64 [R1+0x5c0], R236 ;  /* 0x0005c0ec01007387 */ /* 0x0007e80000100a00 */
[----:B------:R1:W-:Y:S01]  /*142a0*/  STL.64 [R1+0x5c8], R234 ;  /* 0x0005c8ea01007387 */ /* 0x0003e20000100a00 */
[----:B----4-:R-:W-:-:S03]  /*142b0*/  IMAD.WIDE R238, R0, 0x4, R222 ;  /* 0x0000000400ee7825 */ /* 0x010fc600078e02de */
[----:B------:R4:W-:Y:S01]  /*142c0*/  LDGSTS.E [R215+0xc000], desc[UR40][R248.64], !P3 ;  /* 0x0c000000f8d77fae */ /* 0x0009e2000d9a1028 */
[----:B---3--:R-:W-:-:S03]  /*142d0*/  IMAD.WIDE R236, R0, 0x4, R220 ;  /* 0x0000000400ec7825 */ /* 0x008fc600078e02dc */
[----:B------:R3:W-:Y:S01]  /*142e0*/  STL.64 [R1+0x5d0], R232 ;  /* 0x0005d0e801007387 */ /* 0x0007e20000100a00 */
[----:B-1----:R-:W-:-:S03]  /*142f0*/  IMAD.WIDE R234, R0, 0x4, R218 ;  /* 0x0000000400ea7825 */ /* 0x002fc600078e02da */
[----:B------:R1:W-:Y:S04]  /*14300*/  LDGSTS.E [R215+0xc100], desc[UR40][R246.64], !P3 ;  /* 0x0c100000f6d77fae */ /* 0x0003e8000d9a1028 */
[----:B------:R4:W-:Y:S01]  /*14310*/  STL.64 [R1+0x4e8], R248 ;  /* 0x0004e8f801007387 */ /* 0x0009e20000100a00 */
[----:B---3--:R-:W-:-:S03]  /*14320*/  IMAD.WIDE R232, R0, 0x4, R216 ;  /* 0x0000000400e87825 */ /* 0x008fc600078e02d8 */
[----:B------:R3:W-:Y:S01]  /*14330*/  LDGSTS.E [R215+0xc200], desc[UR40][R244.64], !P3 ;  /* 0x0c200000f4d77fae */ /* 0x0007e2000d9a1028 */
[----:B------:R-:W-:-:S03]  /*14340*/  ISETP.GE.U32.AND P1, PT, R4, 0x7fffffd7, PT ;  /* 0x7fffffd70400780c */ /* 0x000fc60003f26070 */
[----:B------:R1:W-:Y:S01]  /*14350*/  STL.64 [R1+0x5d8], R246 ;  /* 0x0005d8f601007387 */ /* 0x0003e20000100a00 */
[----:B----4-:R-:W-:-:S03]  /*14360*/  IMAD.WIDE R248, R3, 0x4, R230 ;  /* 0x0000000403f87825 */ /* 0x010fc600078e02e6 */
[----:B------:R4:W-:Y:S04]  /*14370*/  LDGSTS.E [R215+0xc300], desc[UR40][R242.64], !P3 ;  /* 0x0c300000f2d77fae */ /* 0x0009e8000d9a1028 */
[----:B------:R3:W-:Y:S01]  /*14380*/  STL.64 [R1+0x5e0], R244 ;  /* 0x0005e0f401007387 */ /* 0x0007e20000100a00 */
[----:B--2---:R-:W-:-:S03]  /*14390*/  VIADD R4, R240, 0xffffffee ;  /* 0xffffffeef0047836 */ /* 0x004fc60000000000 */
[----:B------:R2:W-:Y:S01]  /*143a0*/  LDGSTS.E [R215+0xc400], desc[UR40][R238.64], !P3 ;  /* 0x0c400000eed77fae */ /* 0x0005e2000d9a1028 */
[----:B-1----:R-:W-:-:S03]  /*143b0*/  IMAD.WIDE R246, R3, 0x4, R228 ;  /* 0x0000000403f67825 */ /* 0x002fc600078e02e4 */
[----:B------:R4:W-:Y:S04]  /*143c0*/  STL.64 [R1+0x5e8], R242 ;  /* 0x0005e8f201007387 */ /* 0x0009e80000100a00 */
[----:B------:R1:W-:Y:S01]  /*143d0*/  LDGSTS.E [R215+0xc500], desc[UR40][R236.64], !P3 ;  /* 0x0c500000ecd77fae */ /* 0x0003e2000d9a1028 */
[----:B---3--:R-:W-:-:S03]  /*143e0*/  IMAD.WIDE R244, R3, 0x4, R226 ;  /* 0x0000000403f47825 */ /* 0x008fc600078e02e2 */
[----:B------:R2:W-:Y:S04]  /*143f0*/  STL.64 [R1+0x5f0], R238 ;  /* 0x0005f0ee01007387 */ /* 0x0005e80000100a00 */
[----:B------:R3:W-:Y:S01]  /*14400*/  LDGSTS.E [R215+0xc600], desc[UR40][R234.64], !P3 ;  /* 0x0c600000ead77fae */ /* 0x0007e2000d9a1028 */
[----:B----4-:R-:W-:-:S03]  /*14410*/  IMAD.WIDE R242, R3, 0x4, R224 ;  /* 0x0000000403f27825 */ /* 0x010fc600078e02e0 */
[----:B------:R1:W-:Y:S04]  /*14420*/  STL.64 [R1+0x5f8], R236 ;  /* 0x0005f8ec01007387 */ /* 0x0003e80000100a00 */
[----:B------:R4:W-:Y:S01]  /*14430*/  LDGSTS.E [R215+0xc700], desc[UR40][R232.64], !P3 ;  /* 0x0c700000e8d77fae */ /* 0x0009e2000d9a1028 */
[----:B--2---:R-:W-:-:S03]  /*14440*/  IMAD.WIDE R238, R3, 0x4, R222 ;  /* 0x0000000403ee7825 */ /* 0x004fc600078e02de */
[----:B------:R3:W-:Y:S01]  /*14450*/  STL.64 [R1+0x600], R234 ;  /* 0x000600ea01007387 */ /* 0x0007e20000100a00 */
[----:B-1----:R-:W-:-:S03]  /*14460*/  IMAD.WIDE R236, R3, 0x4, R220 ;  /* 0x0000000403ec7825 */ /* 0x002fc600078e02dc */
[----:B------:R-:W-:Y:S01]  /*14470*/  LDGSTS.E [R215+0xe000], desc[UR40][R248.64], !P6 ;  /* 0x0e000000f8d77fae */ /* 0x000fe2000f1a1028 */
[----:B------:R-:W-:Y:S02]  /*14480*/  ISETP.GE.U32.AND P3, PT, R4, 0x7fffffcf, PT ;  /* 0x7fffffcf0400780c */ /* 0x000fe40003f66070 */
[----:B------:R-:W1:Y:S01]  /*14490*/  LDC R4, c[0x0][0x3a0] ;  /* 0x0000e800ff047b82 */ /* 0x000e620000000800 */
[----:B------:R4:W-:Y:S01]  /*144a0*/  STL.64 [R1+0x608], R232 ;  /* 0x000608e801007387 */ /* 0x0009e20000100a00 */
[----:B---3--:R-:W-:-:S03]  /*144b0*/  IMAD.WIDE R234, R3, 0x4, R218 ;  /* 0x0000000403ea7825 */ /* 0x008fc600078e02da */
[----:B------:R-:W-:Y:S04]  /*144c0*/  LDGSTS.E [R215+0xe100], desc[UR40][R246.64], !P6 ;  /* 0x0e100000f6d77fae */ /* 0x000fe8000f1a1028 */
[----:B------:R-:W-:Y:S01]  /*144d0*/  LDGSTS.E [R215+0xe200], desc[UR40][R244.64], !P6 ;  /* 0x0e200000f4d77fae */ /* 0x000fe2000f1a1028 */
[----:B----4-:R-:W-:-:S03]  /*144e0*/  IMAD.WIDE R232, R3, 0x4, R216 ;  /* 0x0000000403e87825 */ /* 0x010fc600078e02d8 */
[----:B------:R-:W-:Y:S04]  /*144f0*/  LDGSTS.E [R215+0xe300], desc[UR40][R242.64], !P6 ;  /* 0x0e300000f2d77fae */ /* 0x000fe8000f1a1028 */
[----:B------:R-:W-:Y:S04]  /*14500*/  LDGSTS.E [R215+0xe400], desc[UR40][R238.64], !P6 ;  /* 0x0e400000eed77fae */ /* 0x000fe8000f1a1028 */
[----:B------:R-:W-:Y:S04]  /*14510*/  LDGSTS.E [R215+0xe500], desc[UR40][R236.64], !P6 ;  /* 0x0e500000ecd77fae */ /* 0x000fe8000f1a1028 */
[----:B------:R-:W-:Y:S04]  /*14520*/  LDGSTS.E [R215+0xe600], desc[UR40][R234.64], !P6 ;  /* 0x0e600000ead77fae */ /* 0x000fe8000f1a1028 */
[----:B------:R2:W-:Y:S01]  /*14530*/  LDGSTS.E [R215+0xe700], desc[UR40][R232.64], !P6 ;  /* 0x0e700000e8d77fae */ /* 0x0005e2000f1a1028 */
[----:B------:R-:W-:-:S03]  /*14540*/  VIADD R0, R5, 0xffffffea ;  /* 0xffffffea05007836 */ /* 0x000fc60000000000 */
[----:B------:R3:W-:Y:S01]  /*14550*/  STL.64 [R1+0x4f0], R248 ;  /* 0x0004f0f801007387 */ /* 0x0007e20000100a00 */
[----:B------:R-:W-:Y:S01]  /*14560*/  VIADD R3, R241, 0xffffffe6 ;  /* 0xffffffe6f1037836 */ /* 0x000fe20000000000 */
[----:B--2---:R-:W-:Y:S02]  /*14570*/  LOP3.LUT R215, R214, 0x20, RZ, 0x3c, !PT ;  /* 0x00000020d6d77812 */ /* 0x004fe400078e3cff */
[----:B------:R2:W-:Y:S01]  /*14580*/  STL.64 [R1+0x610], R246 ;  /* 0x000610f601007387 */ /* 0x0005e20000100a00 */
[----:B------:R-:W-:Y:S01]  /*14590*/  ISETP.GE.U32.AND P6, PT, R0, 0x7fffffcb, PT ;  /* 0x7fffffcb0000780c */ /* 0x000fe20003fc6070 */
[----:B------:R-:W4:Y:S01]  /*145a0*/  LDC R241, c[0x0][0x3a0] ;  /* 0x0000e800fff17b82 */ /* 0x000f220000000800 */
[C---:B---3--:R-:W-:Y:S01]  /*145b0*/  IMAD.WIDE R248, R2.reuse, 0x4, R230 ;  /* 0x0000000402f87825 */ /* 0x048fe200078e02e6 */
[----:B------:R3:W-:Y:S03]  /*145c0*/  STL.64 [R1+0x618], R244 ;  /* 0x000618f401007387 */ /* 0x0007e60000100a00 */
[----:B------:R-:W-:Y:S01]  /*145d0*/  VIADD R240, R215, UR4 ;  /* 0x00000004d7f07c36 */ /* 0x000fe20008000000 */
[----:B------:R1:W-:Y:S01]  /*145e0*/  STL.64 [R1+0x620], R242 ;  /* 0x000620f201007387 */ /* 0x0003e20000100a00 */
[C---:B------:R-:W-:Y:S01]  /*145f0*/  IMAD R0, R2.reuse, 0x5, RZ ;  /* 0x0000000502007824 */ /* 0x040fe200078e02ff */
[----:B------:R-:W4:Y:S02]  /*14600*/  LDC R5, c[0x0][0x3a0] ;  /* 0x0000e800ff057b82 */ /* 0x000f240000000800 */
[----:B------:R1:W-:Y:S01]  /*14610*/  STL.64 [R1+0x628], R238 ;  /* 0x000628ee01007387 */ /* 0x0003e20000100a00 */
[----:B--2---:R-:W-:-:S03]  /*14620*/  IMAD.WIDE R246, R2, 0x4, R228 ;  /* 0x0000000402f67825 */ /* 0x004fc600078e02e4 */
[----:B------:R2:W-:Y:S01]  /*14630*/  STL.64 [R1+0x630], R236 ;  /* 0x000630ec01007387 */ /* 0x0005e20000100a00 */
[----:B---3--:R-:W-:-:S03]  /*14640*/  IMAD.WIDE R244, R2, 0x4, R226 ;  /* 0x0000000402f47825 */ /* 0x008fc600078e02e2 */
[----:B------:R3:W-:Y:S01]  /*14650*/  STL.64 [R1+0x638], R234 ;  /* 0x000638ea01007387 */ /* 0x0007e20000100a00 */
[----:B-1----:R-:W-:-:S03]  /*14660*/  IMAD.WIDE R242, R2, 0x4, R224 ;  /* 0x0000000402f27825 */ /* 0x002fc600078e02e0 */
[----:B------:R1:W-:Y:S01]  /*14670*/  STL.64 [R1+0x640], R232 ;  /* 0x000640e801007387 */ /* 0x0003e20000100a00 */
[----:B------:R-:W-:-:S03]  /*14680*/  IMAD.WIDE R238, R2, 0x4, R222 ;  /* 0x0000000402ee7825 */ /* 0x000fc600078e02de */
[----:B------:R1:W-:Y:S01]  /*14690*/  STL.64 [R1+0x648], R248 ;  /* 0x000648f801007387 */ /* 0x0003e20000100a00 */
[----:B--2---:R-:W-:-:S03]  /*146a0*/  IMAD.WIDE R236, R2, 0x4, R220 ;  /* 0x0000000402ec7825 */ /* 0x004fc600078e02dc */
[----:B------:R2:W-:Y:S01]  /*146b0*/  LDGSTS.E [R240+0x800], desc[UR40][R248.64], !P5 ;  /* 0x00800000f8f07fae */ /* 0x0005e2000e9a1028 */
[----:B---3--:R-:W-:-:S03]  /*146c0*/  IMAD.WIDE R234, R2, 0x4, R218 ;  /* 0x0000000402ea7825 */ /* 0x008fc600078e02da */
[----:B------:R3:W-:Y:S01]  /*146d0*/  STL.64 [R1+0x650], R246 ;  /* 0x000650f601007387 */ /* 0x0007e20000100a00 */
[----:B-1----:R-:W-:-:S03]  /*146e0*/  IMAD.WIDE R232, R2, 0x4, R216 ;  /* 0x0000000402e87825 */ /* 0x002fc600078e02d8 */
[----:B------:R3:W-:Y:S04]  /*146f0*/  LDGSTS.E [R240+0x900], desc[UR40][R246.64], !P5 ;  /* 0x00900000f6f07fae */ /* 0x0007e8000e9a1028 */
[----:B------:R1:W-:Y:S01]  /*14700*/  STL.64 [R1+0x658], R244 ;  /* 0x000658f401007387 */ /* 0x0003e20000100a00 */
[----:B--2---:R-:W-:-:S03]  /*14710*/  IMAD.WIDE R248, R0, 0x4, R230 ;  /* 0x0000000400f87825 */ /* 0x004fc600078e02e6 */
[----:B------:R1:W-:Y:S04]  /*14720*/  LDGSTS.E [R240+0xa00], desc[UR40][R244.64], !P5 ;  /* 0x00a00000f4f07fae */ /* 0x0003e8000e9a1028 */
[----:B------:R2:W-:Y:S01]  /*14730*/  STL.64 [R1+0x660], R242 ;  /* 0x000660f201007387 */ /* 0x0005e20000100a00 */
[----:B---3--:R-:W-:-:S03]  /*14740*/  IMAD.WIDE R246, R0, 0x4, R228 ;  /* 0x0000000400f67825 */ /* 0x008fc600078e02e4 */
[----:B------:R2:W-:Y:S04]  /*14750*/  LDGSTS.E [R240+0xb00], desc[UR40][R242.64], !P5 ;  /* 0x00b00000f2f07fae */ /* 0x0005e8000e9a1028 */
        /* <DEDUP_REMOVED lines=11> */
[----:B------:R3:W-:Y:S01]  /*14810*/  LDGSTS.E [R240+0xf00], desc[UR40][R232.64], !P5 ;  /* 0x00f00000e8f07fae */ /* 0x0007e2000e9a1028 */
[----:B------:R-:W-:Y:S01]  /*14820*/  ISETP.GE.U32.AND P5, PT, R3, 0x7fffffc7, PT ;  /* 0x7fffffc70300780c */ /* 0x000fe20003fa6070 */
[C---:B--2---:R-:W-:Y:S02]  /*14830*/  IMAD.WIDE R234, R0.reuse, 0x4, R218 ;  /* 0x0000000400ea7825 */ /* 0x044fe400078e02da */
[----:B------:R1:W-:Y:S04]  /*14840*/  LDGSTS.E [R240+0x2800], desc[UR40][R248.64], !P4 ;  /* 0x02800000f8f07fae */ /* 0x0003e8000e1a1028 */
[----:B------:R2:W-:Y:S01]  /*14850*/  LDGSTS.E [R240+0x2900], desc[UR40][R246.64], !P4 ;  /* 0x02900000f6f07fae */ /* 0x0005e2000e1a1028 */
[----:B---3--:R-:W-:-:S03]  /*14860*/  IMAD.WIDE R232, R0, 0x4, R216 ;  /* 0x0000000400e87825 */ /* 0x008fc600078e02d8 */
[----:B------:R3:W-:Y:S01]  /*14870*/  LDGSTS.E [R240+0x2a00], desc[UR40][R244.64], !P4 ;  /* 0x02a00000f4f07fae */ /* 0x0007e2000e1a1028 */
[----:B------:R-:W-:-:S03]  /*14880*/  IMAD R0, R2, 0x9, RZ ;  /* 0x0000000902007824 */ /* 0x000fc600078e02ff */
[----:B------:R1:W-:Y:S01]  /*14890*/  LDGSTS.E [R240+0x2b00], desc[UR40][R242.64], !P4 ;  /* 0x02b00000f2f07fae */ /* 0x0003e2000e1a1028 */
[----:B------:R-:W-:Y:S02]  /*148a0*/  VIADD R3, R4, 0xffffffe2 ;  /* 0xffffffe204037836 */ /* 0x000fe40000000000 */
[C---:B------:R-:W-:Y:S01]  /*148b0*/  IMAD.WIDE R250, R0.reuse, 0x4, R230 ;  /* 0x0000000400fa7825 */ /* 0x040fe200078e02e6 */
        /* <DEDUP_REMOVED lines=10> */
[----:B------:R-:W-:Y:S01]  /*14960*/  ISETP.GE.U32.AND P4, PT, R3, 0x7fffffc3, PT ;  /* 0x7fffffc30300780c */ /* 0x000fe20003f86070 */
[----:B---3--:R-:W-:Y:S02]  /*14970*/  IMAD.WIDE R244, R0, 0x4, R224 ;  /* 0x0000000400f47825 */ /* 0x008fe400078e02e0 */
[----:B------:R3:W-:Y:S02]  /*14980*/  STL.64 [R1+0x6a8], R238 ;  /* 0x0006a8ee01007387 */ /* 0x0007e40000100a00 */
[----:B------:R-:W-:-:S02]  /*14990*/  IMAD R3, R2, 0xd, RZ ;  /* 0x0000000d02037824 */ /* 0x000fc400078e02ff */
[----:B------:R1:W-:Y:S01]  /*149a0*/  STL.64 [R1+0x6b0], R236 ;  /* 0x0006b0ec01007387 */ /* 0x0003e20000100a00 */
[----:B----4-:R-:W-:Y:S01]  /*149b0*/  VIADD R4, R5, 0xfffffffd ;  /* 0xfffffffd05047836 */ /* 0x010fe20000000000 */
[----:B--2---:R-:W2:Y:S02]  /*149c0*/  LDC R242, c[0x0][0x3a0] ;  /* 0x0000e800fff27b82 */ /* 0x004ea40000000800 */
[----:B------:R4:W-:Y:S01]  /*149d0*/  STL.64 [R1+0x6b8], R234 ;  /* 0x0006b8ea01007387 */ /* 0x0009e20000100a00 */
[----:B---3--:R-:W-:-:S03]  /*149e0*/  IMAD.WIDE R238, R0, 0x4, R222 ;  /* 0x0000000400ee7825 */ /* 0x008fc600078e02de */
[----:B------:R3:W-:Y:S02]  /*149f0*/  LDGSTS.E [R240+0x4800], desc[UR40][R250.64], !P1 ;  /* 0x04800000faf07fae */ /* 0x0007e4000c9a1028 */
[----:B------:R-:W2:Y:S01]  /*14a00*/  LDC R5, c[0x0][0x3a0] ;  /* 0x0000e800ff057b82 */ /* 0x000ea20000000800 */
[C---:B-1----:R-:W-:Y:S01]  /*14a10*/  IMAD.WIDE R236, R0.reuse, 0x4, R220 ;  /* 0x0000000400ec7825 */ /* 0x042fe200078e02dc */
[----:B------:R1:W-:Y:S03]  /*14a20*/  STL.64 [R1+0x6c0], R232 ;  /* 0x0006c0e801007387 */ /* 0x0003e60000100a00 */
[C---:B----4-:R-:W-:Y:S01]  /*14a30*/  IMAD.WIDE R234, R0.reuse, 0x4, R218 ;  /* 0x0000000400ea7825 */ /* 0x050fe200078e02da */
[----:B------:R4:W-:Y:S02]  /*14a40*/  LDGSTS.E [R240+0x4900], desc[UR40][R248.64], !P1 ;  /* 0x04900000f8f07fae */ /* 0x0009e4000c9a1028 */
[----:B------:R-:W2:Y:S02]  /*14a50*/  LDC R243, c[0x0][0x3a0] ;  /* 0x0000e800fff37b82 */ /* 0x000ea40000000800 */
[----:B------:R3:W-:Y:S01]  /*14a60*/  STL.64 [R1+0x6c8], R250 ;  /* 0x0006c8fa01007387 */ /* 0x0007e20000100a00 */
[----:B-1----:R-:W-:-:S03]  /*14a70*/  IMAD.WIDE R232, R0, 0x4, R216 ;  /* 0x0000000400e87825 */ /* 0x002fc600078e02d8 */
[----:B------:R1:W-:Y:S04]  /*14a80*/  LDGSTS.E [R240+0x4a00], desc[UR40][R246.64], !P1 ;  /* 0x04a00000f6f07fae */ /* 0x0003e8000c9a1028 */
[----:B------:R4:W-:Y:S01]  /*14a90*/  STL.64 [R1+0x6f8], R248 ;  /* 0x0006f8f801007387 */ /* 0x0009e20000100a00 */
[----:B---3--:R-:W-:-:S03]  /*14aa0*/  IMAD.WIDE R250, R3, 0x4, R230 ;  /* 0x0000000403fa7825 */ /* 0x008fc600078e02e6 */
[----:B------:R3:W-:Y:S04]  /*14ab0*/  LDGSTS.E [R240+0x4b00], desc[UR40][R244.64], !P1 ;  /* 0x04b00000f4f07fae */ /* 0x0007e8000c9a1028 */
[----:B------:R1:W-:Y:S04]  /*14ac0*/  STL.64 [R1+0x700], R246 ;  /* 0x000700f601007387 */ /* 0x0003e80000100a00 */
[----:B------:R2:W-:Y:S01]  /*14ad0*/  LDGSTS.E [R240+0x4c00], desc[UR40][R238.64], !P1 ;  /* 0x04c00000eef07fae */ /* 0x0005e2000c9a1028 */
[----:B----4-:R-:W-:-:S03]  /*14ae0*/  IMAD.WIDE R248, R3, 0x4, R228 ;  /* 0x0000000403f87825 */ /* 0x010fc600078e02e4 */
[----:B------:R3:W-:Y:S04]  /*14af0*/  STL.64 [R1+0x708], R244 ;  /* 0x000708f401007387 */ /* 0x0007e80000100a00 */
[----:B------:R4:W-:Y:S01]  /*14b00*/  LDGSTS.E [R240+0x4d00], desc[UR40][R236.64], !P1 ;  /* 0x04d00000ecf07fae */ /* 0x0009e2000c9a1028 */
[----:B-1----:R-:W-:-:S03]  /*14b10*/  IMAD.WIDE R246, R3, 0x4, R226 ;  /* 0x0000000403f67825 */ /* 0x002fc600078e02e2 */
[----:B------:R2:W-:Y:S04]  /*14b20*/  STL.64 [R1+0x710], R238 ;  /* 0x000710ee01007387 */ /* 0x0005e80000100a00 */
[----:B------:R1:W-:Y:S01]  /*14b30*/  LDGSTS.E [R240+0x4e00], desc[UR40][R234.64], !P1 ;  /* 0x04e00000eaf07fae */ /* 0x0003e2000c9a1028 */
[----:B---3--:R-:W-:-:S03]  /*14b40*/  IMAD.WIDE R244, R3, 0x4, R224 ;  /* 0x0000000403f47825 */ /* 0x008fc600078e02e0 */
[----:B------:R4:W-:Y:S04]  /*14b50*/  STL.64 [R1+0x718], R236 ;  /* 0x000718ec01007387 */ /* 0x0009e80000100a00 */
[----:B------:R3:W-:Y:S01]  /*14b60*/  LDGSTS.E [R240+0x4f00], desc[UR40][R232.64], !P1 ;  /* 0x04f00000e8f07fae */ /* 0x0007e2000c9a1028 */
[----:B--2---:R-:W-:-:S03]  /*14b70*/  IMAD.WIDE R238, R3, 0x4, R222 ;  /* 0x0000000403ee7825 */ /* 0x004fc600078e02de */
[----:B------:R1:W-:Y:S01]  /*14b80*/  STL.64 [R1+0x720], R234 ;  /* 0x000720ea01007387 */ /* 0x0003e20000100a00 */
[----:B------:R-:W-:Y:S02]  /*14b90*/  VIADD R0, R241, 0xfffffff9 ;  /* 0xfffffff9f1007836 */ /* 0x000fe40000000000 */
[C---:B----4-:R-:W-:Y:S01]  /*14ba0*/  IMAD.WIDE R236, R3.reuse, 0x4, R220 ;  /* 0x0000000403ec7825 */ /* 0x050fe200078e02dc */
[----:B------:R2:W-:Y:S01]  /*14bb0*/  LDGSTS.E [R240+0x6800], desc[UR40][R250.64], !P2 ;  /* 0x06800000faf07fae */ /* 0x0005e2000d1a1028 */
[----:B------:R-:W-:Y:S01]  /*14bc0*/  ISETP.GE.U32.AND P1, PT, R4, 0x7fffffde, PT ;  /* 0x7fffffde0400780c */ /* 0x000fe20003f26070 */
[----:B------:R-:W4:Y:S02]  /*14bd0*/  LDC R241, c[0x0][0x3a0] ;  /* 0x0000e800fff17b82 */ /* 0x000f240000000800 */
[----:B------:R3:W-:Y:S01]  /*14be0*/  STL.64 [R1+0x728], R232 ;  /* 0x000728e801007387 */ /* 0x0007e20000100a00 */
[----:B-1----:R-:W-:-:S03]  /*14bf0*/  IMAD.WIDE R234, R3, 0x4, R218 ;  /* 0x0000000403ea7825 */ /* 0x002fc600078e02da */
        /* <DEDUP_REMOVED lines=11> */
[----:B------:R1:W-:Y:S01]  /*14cb0*/  STL.64 [R1+0x730], R248 ;  /* 0x000730f801007387 */ /* 0x0003e20000100a00 */
[----:B------:R-:W-:-:S03]  /*14cc0*/  IMAD R3, R2, 0x15, RZ ;  /* 0x0000001502037824 */ /* 0x000fc600078e02ff */
[----:B------:R3:W-:Y:S01]  /*14cd0*/  STL.64 [R1+0x738], R246 ;  /* 0x000738f601007387 */ /* 0x0007e20000100a00 */
[----:B--2---:R-:W-:-:S03]  /*14ce0*/  IMAD.WIDE R250, R0, 0x4, R230 ;  /* 0x0000000400fa7825 */ /* 0x004fc600078e02e6 */
[----:B------:R2:W-:Y:S01]  /*14cf0*/  STL.64 [R1+0x740], R244 ;  /* 0x000740f401007387 */ /* 0x0005e20000100a00 */
[----:B-1----:R-:W-:-:S03]  /*14d00*/  IMAD.WIDE R248, R0, 0x4, R228 ;  /* 0x0000000400f87825 */ /* 0x002fc600078e02e4 */
[----:B------:R1:W-:Y:S01]  /*14d10*/  STL.64 [R1+0x748], R238 ;  /* 0x000748ee01007387 */ /* 0x0003e20000100a00 */
[----:B---3--:R-:W-:-:S03]  /*14d20*/  IMAD.WIDE R246, R0, 0x4, R226 ;  /* 0x0000000400f67825 */ /* 0x008fc600078e02e2 */
[----:B------:R3:W-:Y:S01]  /*14d30*/  STL.64 [R1+0x750], R236 ;  /* 0x000750ec01007387 */ /* 0x0007e20000100a00 */
[----:B--2---:R-:W-:-:S03]  /*14d40*/  IMAD.WIDE R244, R0, 0x4, R224 ;  /* 0x0000000400f47825 */ /* 0x004fc600078e02e0 */
[----:B------:R2:W-:Y:S01]  /*14d50*/  STL.64 [R1+0x758], R234 ;  /* 0x000758ea01007387 */ /* 0x0005e20000100a00 */
[----:B-1----:R-:W-:-:S03]  /*14d60*/  IMAD.WIDE R238, R0, 0x4, R222 ;  /* 0x0000000400ee7825 */ /* 0x002fc600078e02de */
[----:B------:R1:W-:Y:S01]  /*14d70*/  LDGSTS.E [R240+0x8800], desc[UR40][R250.64], !P3 ;  /* 0x08800000faf07fae */ /* 0x0003e2000d9a1028 */
[----:B---3--:R-:W-:-:S03]  /*14d80*/  IMAD.WIDE R236, R0, 0x4, R220 ;  /* 0x0000000400ec7825 */ /* 0x008fc600078e02dc */
[----:B------:R3:W-:Y:S01]  /*14d90*/  STL.64 [R1+0x760], R232 ;  /* 0x000760e801007387 */ /* 0x0007e20000100a00 */
[----:B--2---:R-:W-:-:S03]  /*14da0*/  IMAD.WIDE R234, R0, 0x4, R218 ;  /* 0x0000000400ea7825 */ /* 0x004fc600078e02da */
[----:B------:R2:W-:Y:S04]  /*14db0*/  LDGSTS.E [R240+0x8900], desc[UR40][R248.64], !P3 ;  /* 0x08900000f8f07fae */ /* 0x0005e8000d9a1028 */
[----:B------:R1:W-:Y:S01]  /*14dc0*/  STL.64 [R1+0x6d8], R250 ;  /* 0x0006d8fa01007387 */ /* 0x0003e20000100a00 */
[----:B---3--:R-:W-:-:S03]  /*14dd0*/  IMAD.WIDE R232, R0, 0x4, R216 ;  /* 0x0000000400e87825 */ /* 0x008fc600078e02d8 */
        /* <DEDUP_REMOVED lines=9> */
[----:B---3--:R-:W-:-:S03]  /*14e70*/  IMAD.WIDE R246, R3, 0x4, R226 ;  /* 0x0000000403f67825 */ /* 0x008fc600078e02e2 */
[----:B------:R1:W-:Y:S04]  /*14e80*/  STL.64 [R1+0x780], R238 ;  /* 0x000780ee01007387 */ /* 0x0003e80000100a00 */
[----:B------:R3:W-:Y:S01]  /*14e90*/  LDGSTS.E [R240+0x8e00], desc[UR40][R234.64], !P3 ;  /* 0x08e00000eaf07fae */ /* 0x0007e2000d9a1028 */
[----:B--2---:R-:W-:-:S03]  /*14ea0*/  IMAD.WIDE R244, R3, 0x4, R224 ;  /* 0x0000000403f47825 */ /* 0x004fc600078e02e0 */
[----:B------:R2:W-:Y:S04]  /*14eb0*/  STL.64 [R1+0x788], R236 ;  /* 0x000788ec01007387 */ /* 0x0005e80000100a00 */
[----:B------:R3:W-:Y:S01]  /*14ec0*/  LDGSTS.E [R240+0x8f00], desc[UR40][R232.64], !P3 ;  /* 0x08f00000e8f07fae */ /* 0x0007e2000d9a1028 */
[----:B-1----:R-:W-:-:S03]  /*14ed0*/  IMAD.WIDE R238, R3, 0x4, R222 ;  /* 0x0000000403ee7825 */ /* 0x002fc600078e02de */
[----:B------:R3:W-:Y:S01]  /*14ee0*/  STL.64 [R1+0x790], R234 ;  /* 0x000790ea01007387 */ /* 0x0007e20000100a00 */
[----:B------:R-:W-:Y:S02]  /*14ef0*/  VIADD R0, R5, 0xfffffff1 ;  /* 0xfffffff105007836 */ /* 0x000fe40000000000 */
[----:B------:R-:W-:Y:S01]  /*14f00*/  VIADD R4, R242, 0xfffffff5 ;  /* 0xfffffff5f2047836 */ /* 0x000fe20000000000 */
[----:B------:R1:W-:Y:S01]  /*14f10*/  LDGSTS.E [R240+0xa800], desc[UR40][R250.64], !P6 ;  /* 0x0a800000faf07fae */ /* 0x0003e2000f1a1028 */
[C---:B--2---:R-:W-:Y:S01]  /*14f20*/  IMAD.WIDE R236, R3.reuse, 0x4, R220 ;  /* 0x0000000403ec7825 */ /* 0x044fe200078e02dc */
[----:B------:R-:W2:Y:S02]  /*14f30*/  LDC R242, c[0x0][0x3a0] ;  /* 0x0000e800fff27b82 */ /* 0x000ea40000000800 */
[----:B------:R1:W-:Y:S01]  /*14f40*/  STL.64 [R1+0x798], R232 ;  /* 0x000798e801007387 */ /* 0x0003e20000100a00 */
[----:B---3--:R-:W-:-:S03]  /*14f50*/  IMAD.WIDE R234, R3, 0x4, R218 ;  /* 0x0000000403ea7825 */ /* 0x008fc600078e02da */
[----:B------:R3:W-:Y:S02]  /*14f60*/  LDGSTS.E [R240+0xa900], desc[UR40][R248.64], !P6 ;  /* 0x0a900000f8f07fae */ /* 0x0007e4000f1a1028 */
[----:B------:R-:W2:Y:S02]  /*14f70*/  LDC R5, c[0x0][0x3a0] ;  /* 0x0000e800ff057b82 */ /* 0x000ea40000000800 */
[----:B------:R3:W-:Y:S01]  /*14f80*/  LDGSTS.E [R240+0xaa00], desc[UR40][R246.64], !P6 ;  /* 0x0aa00000f6f07fae */ /* 0x0007e2000f1a1028 */
[----:B-1----:R-:W-:-:S03]  /*14f90*/  IMAD.WIDE R232, R3, 0x4, R216 ;  /* 0x0000000403e87825 */ /* 0x002fc600078e02d8 */
        /* <DEDUP_REMOVED lines=11> */
[----:B-1----:R-:W-:-:S03]  /*15050*/  IMAD.WIDE R250, R0, 0x4, R230 ;  /* 0x0000000400fa7825 */ /* 0x002fc600078e02e6 */
[----:B------:R1:W-:Y:S01]  /*15060*/  STL.64 [R1+0x7b0], R244 ;  /* 0x0007b0f401007387 */ /* 0x0003e20000100a00 */
[----:B---3--:R-:W-:-:S03]  /*15070*/  IMAD.WIDE R248, R0, 0x4, R228 ;  /* 0x0000000400f87825 */ /* 0x008fc600078e02e4 */
[----:B------:R3:W-:Y:S01]  /*15080*/  STL.64 [R1+0x7b8], R238 ;  /* 0x0007b8ee01007387 */ /* 0x0007e20000100a00 */
[----:B----4-:R-:W-:-:S03]  /*15090*/  IMAD.WIDE R246, R0, 0x4, R226 ;  /* 0x0000000400f67825 */ /* 0x010fc600078e02e2 */
[----:B------:R4:W-:Y:S01]  /*150a0*/  STL.64 [R1+0x7c0], R236 ;  /* 0x0007c0ec01007387 */ /* 0x0009e20000100a00 */
[----:B-1----:R-:W-:-:S03]  /*150b0*/  IMAD.WIDE R244, R0, 0x4, R224 ;  /* 0x0000000400f47825 */ /* 0x002fc600078e02e0 */
[----:B------:R1:W-:Y:S01]  /*150c0*/  STL.64 [R1+0x7c8], R234 ;  /* 0x0007c8ea01007387 */ /* 0x0003e20000100a00 */
[----:B---3--:R-:W-:-:S03]  /*150d0*/  IMAD.WIDE R238, R0, 0x4, R222 ;  /* 0x0000000400ee7825 */ /* 0x008fc600078e02de */
[----:B------:R3:W-:Y:S01]  /*150e0*/  LDGSTS.E [R240+0xc800], desc[UR40][R250.64], !P5 ;  /* 0x0c800000faf07fae */ /* 0x0007e2000e9a1028 */
[----:B----4-:R-:W-:-:S03]  /*150f0*/  IMAD.WIDE R236, R0, 0x4, R220 ;  /* 0x0000000400ec7825 */ /* 0x010fc600078e02dc */
[----:B------:R4:W-:Y:S01]  /*15100*/  STL.64 [R1+0x7d0], R232 ;  /* 0x0007d0e801007387 */ /* 0x0009e20000100a00 */
[----:B-1----:R-:W-:-:S03]  /*15110*/  IMAD.WIDE R234, R0, 0x4, R218 ;  /* 0x0000000400ea7825 */ /* 0x002fc600078e02da */
[----:B------:R1:W-:Y:S04]  /*15120*/  LDGSTS.E [R240+0xc900], desc[UR40][R248.64], !P5 ;  /* 0x0c900000f8f07fae */ /* 0x0003e8000e9a1028 */
[----:B------:R3:W-:Y:S01]  /*15130*/  STL.64 [R1+0x6e8], R250 ;  /* 0x0006e8fa01007387 */ /* 0x0007e20000100a00 */
[----:B----4-:R-:W-:-:S03]  /*15140*/  IMAD.WIDE R232, R0, 0x4, R216 ;  /* 0x0000000400e87825 */ /* 0x010fc600078e02d8 */
[----:B------:R4:W-:Y:S04]  /*15150*/  LDGSTS.E [R240+0xca00], desc[UR40][R246.64], !P5 ;  /* 0x0ca00000f6f07fae */ /* 0x0009e8000e9a1028 */
[----:B------:R1:W-:Y:S04]  /*15160*/  STL.64 [R1+0x7d8], R248 ;  /* 0x0007d8f801007387 */ /* 0x0003e80000100a00 */
[----:B------:R2:W-:Y:S01]  /*15170*/  LDGSTS.E [R240+0xcb00], desc[UR40][R244.64], !P5 ;  /* 0x0cb00000f4f07fae */ /* 0x0005e2000e9a1028 */
[----:B---3--:R-:W-:-:S03]  /*15180*/  IMAD.WIDE R250, R3, 0x4, R230 ;  /* 0x0000000403fa7825 */ /* 0x008fc600078e02e6 */
[----:B------:R4:W-:Y:S04]  /*15190*/  STL.64 [R1+0x7e0], R246 ;  /* 0x0007e0f601007387 */ /* 0x0009e80000100a00 */
[----:B------:R3:W-:Y:S01]  /*151a0*/  LDGSTS.E [R240+0xcc00], desc[UR40][R238.64], !P5 ;  /* 0x0cc00000eef07fae */ /* 0x0007e2000e9a1028 */
[----:B-1----:R-:W-:-:S03]  /*151b0*/  IMAD.WIDE R248, R3, 0x4, R228 ;  /* 0x0000000403f87825 */ /* 0x002fc600078e02e4 */
[----:B------:R2:W-:Y:S04]  /*151c0*/  STL.64 [R1+0x7e8], R244 ;  /* 0x0007e8f401007387 */ /* 0x0005e80000100a00 */
[----:B------:R1:W-:Y:S01]  /*151d0*/  LDGSTS.E [R240+0xcd00], desc[UR40][R236.64], !P5 ;  /* 0x0cd00000ecf07fae */ /* 0x0003e2000e9a1028 */
[----:B----4-:R-:W-:-:S03]  /*151e0*/  IMAD.WIDE R246, R3, 0x4, R226 ;  /* 0x0000000403f67825 */ /* 0x010fc600078e02e2 */
[----:B------:R3:W-:Y:S04]  /*151f0*/  STL.64 [R1+0x7f0], R238 ;  /* 0x0007f0ee01007387 */ /* 0x0007e80000100a00 */
[----:B------:R4:W-:Y:S01]  /*15200*/  LDGSTS.E [R240+0xce00], desc[UR40][R234.64], !P5 ;  /* 0x0ce00000eaf07fae */ /* 0x0009e2000e9a1028 */
[----:B--2---:R-:W-:-:S03]  /*15210*/  IMAD.WIDE R244, R3, 0x4, R224 ;  /* 0x0000000403f47825 */ /* 0x004fc600078e02e0 */
[----:B------:R1:W-:Y:S04]  /*15220*/  STL.64 [R1+0x7f8], R236 ;  /* 0x0007f8ec01007387 */ /* 0x0003e80000100a00 */
[----:B------:R2:W-:Y:S01]  /*15230*/  LDGSTS.E [R240+0xcf00], desc[UR40][R232.64], !P5 ;  /* 0x0cf00000e8f07fae */ /* 0x0005e2000e9a1028 */
[----:B---3--:R-:W-:-:S03]  /*15240*/  IMAD.WIDE R238, R3, 0x4, R222 ;  /* 0x0000000403ee7825 */ /* 0x008fc600078e02de */
[----:B------:R4:W-:Y:S01]  /*15250*/  STL.64 [R1+0x800], R234 ;  /* 0x000800ea01007387 */ /* 0x0009e20000100a00 */
[----:B------:R-:W-:Y:S01]  /*15260*/  VIADD R0, R242, 0xffffffe9 ;  /* 0xffffffe9f2007836 */ /* 0x000fe20000000000 */
[----:B------:R-:W-:Y:S01]  /*15270*/  ISETP.GE.U32.AND P3, PT, R4, 0x7fffffd6, PT ;  /* 0x7fffffd60400780c */ /* 0x000fe20003f66070 */
[C---:B-1----:R-:W-:Y:S01]  /*15280*/  IMAD.WIDE R236, R3.reuse, 0x4, R220 ;  /* 0x0000000403ec7825 */ /* 0x042fe200078e02dc */
[----:B------:R1:W-:Y:S01]  /*15290*/  LDGSTS.E [R240+0xe800], desc[UR40][R250.64], !P4 ;  /* 0x0e800000faf07fae */ /* 0x0003e2000e1a1028 */
[----:B------:R-:W3:Y:S03]  /*152a0*/  LDC R242, c[0x0][0x3a0] ;  /* 0x0000e800fff27b82 */ /* 0x000ee60000000800 */
[----:B------:R2:W-:Y:S01]  /*152b0*/  STL.64 [R1+0x808], R232 ;  /* 0x000808e801007387 */ /* 0x0005e20000100a00 */
[----:B----4-:R-:W-:-:S03]  /*152c0*/  IMAD.WIDE R234, R3, 0x4, R218 ;  /* 0x0000000403ea7825 */ /* 0x010fc600078e02da */
[----:B------:R4:W-:Y:S04]  /*152d0*/  LDGSTS.E [R240+0xe900], desc[UR40][R248.64], !P4 ;  /* 0x0e900000f8f07fae */ /* 0x0009e8000e1a1028 */
[----:B------:R1:W-:Y:S01]  /*152e0*/  LDGSTS.E [R240+0xea00], desc[UR40][R246.64], !P4 ;  /* 0x0ea00000f6f07fae */ /* 0x0003e2000e1a1028 */
[----:B--2---:R-:W-:-:S03]  /*152f0*/  IMAD.WIDE R232, R3, 0x4, R216 ;  /* 0x0000000403e87825 */ /* 0x004fc600078e02d8 */
[----:B------:R2:W-:Y:S04]  /*15300*/  LDGSTS.E [R240+0xeb00], desc[UR40][R244.64], !P4 ;  /* 0x0eb00000f4f07fae */ /* 0x0005e8000e1a1028 */
[----:B------:R1:W-:Y:S01]  /*15310*/  LDGSTS.E [R240+0xec00], desc[UR40][R238.64], !P4 ;  /* 0x0ec00000eef07fae */ /* 0x0003e2000e1a1028 */
[----:B------:R-:W-:-:S03]  /*15320*/  LOP3.LUT R3, R214, 0x40, RZ, 0x3c, !PT ;  /* 0x00000040d6037812 */ /* 0x000fc600078e3cff */
[----:B------:R1:W-:Y:S04]  /*15330*/  LDGSTS.E [R240+0xed00], desc[UR40][R236.64], !P4 ;  /* 0x0ed00000ecf07fae */ /* 0x0003e8000e1a1028 */
[----:B------:R1:W-:Y:S04]  /*15340*/  LDGSTS.E [R240+0xee00], desc[UR40][R234.64], !P4 ;  /* 0x0ee00000eaf07fae */ /* 0x0003e8000e1a1028 */
[----:B------:R1:W-:Y:S01]  /*15350*/  LDGSTS.E [R240+0xef00], desc[UR40][R232.64], !P4 ;  /* 0x0ef00000e8f07fae */ /* 0x0003e2000e1a1028 */
[----:B------:R-:W-:Y:S01]  /*15360*/  ISETP.GE.U32.AND P4, PT, R0, 0x7fffffca, PT ;  /* 0x7fffffca0000780c */ /* 0x000fe20003f86070 */
[----:B------:R-:W-:-:S02]  /*15370*/  IMAD.SHL.U32 R0, R2, 0x2, RZ ;  /* 0x0000000202007824 */ /* 0x000fc400078e00ff */
[----:B------:R1:W-:Y:S01]  /*15380*/  STL.64 [R1+0x6f0], R250 ;  /* 0x0006f0fa01007387 */ /* 0x0003e20000100a00 */
[----:B------:R-:W-:-:S03]  /*15390*/  VIADD R3, R3, UR4 ;  /* 0x0000000403037c36 */ /* 0x000fc60008000000 */
[----:B------:R4:W-:Y:S01]  /*153a0*/  STL.64 [R1+0x810], R248 ;  /* 0x000810f801007387 */ /* 0x0009e20000100a00 */
[----:B------:R-:W-:Y:S02]  /*153b0*/  VIADD R4, R241, 0xffffffed ;  /* 0xffffffedf1047836 */ /* 0x000fe40000000000 */
[----:B------:R-:W3:Y:S01]  /*153c0*/  LDC R241, c[0x0][0x3a0] ;  /* 0x0000e800fff17b82 */ /* 0x000ee20000000800 */
[----:B------:R2:W-:Y:S04]  /*153d0*/  STL.64 [R1+0x818], R246 ;  /* 0x000818f601007387 */ /* 0x0005e80000100a00 */
[----:B------:R2:W-:Y:S01]  /*153e0*/  STL.64 [R1+0x820], R244 ;  /* 0x000820f401007387 */ /* 0x0005e20000100a00 */
[----:B-1----:R-:W-:-:S03]  /*153f0*/  IMAD.WIDE R250, R0, 0x4, R230 ;  /* 0x0000000400fa7825 */ /* 0x002fc600078e02e6 */
[----:B------:R1:W-:Y:S01]  /*15400*/  STL.64 [R1+0x828], R238 ;  /* 0x000828ee01007387 */ /* 0x0003e20000100a00 */
[----:B----4-:R-:W-:-:S03]  /*15410*/  IMAD.WIDE R248, R0, 0x4, R228 ;  /* 0x0000000400f87825 */ /* 0x010fc600078e02e4 */
[----:B------:R4:W-:Y:S01]  /*15420*/  STL.64 [R1+0x830], R236 ;  /* 0x000830ec01007387 */ /* 0x0009e20000100a00 */
[----:B--2---:R-:W-:-:S03]  /*15430*/  IMAD.WIDE R246, R0, 0x4, R226 ;  /* 0x0000000400f67825 */ /* 0x004fc600078e02e2 */
[----:B------:R2:W-:Y:S01]  /*15440*/  STL.64 [R1+0x838], R234 ;  /* 0x000838ea01007387 */ /* 0x0005e20000100a00 */
[----:B------:R-:W-:-:S03]  /*15450*/  IMAD.WIDE R244, R0, 0x4, R224 ;  /* 0x0000000400f47825 */ /* 0x000fc600078e02e0 */
[----:B------:R2:W-:Y:S01]  /*15460*/  STL.64 [R1+0x840], R232 ;  /* 0x000840e801007387 */ /* 0x0005e20000100a00 */
[----:B-1----:R-:W-:Y:S01]  /*15470*/  IMAD.WIDE R238, R0, 0x4, R222 ;  /* 0x0000000400ee7825 */ /* 0x002fe200078e02de */
[----:B------:R-:W-:Y:S02]  /*15480*/  ISETP.GE.U32.AND P5, PT, R4, 0x7fffffce, PT ;  /* 0x7fffffce0400780c */ /* 0x000fe40003fa6070 */
[----:B------:R1:W-:Y:S01]  /*15490*/  LDGSTS.E [R3+0x1000], desc[UR40][R250.64], !P1 ;  /* 0x01000000fa037fae */ /* 0x0003e2000c9a1028 */
[----:B----4-:R-:W-:-:S03]  /*154a0*/  IMAD.WIDE R236, R0, 0x4, R220 ;  /* 0x0000000400ec7825 */ /* 0x010fc600078e02dc */
[----:B------:R4:W-:Y:S01]  /*154b0*/  LDGSTS.E [R3+0x1100], desc[UR40][R248.64], !P1 ;  /* 0x01100000f8037fae */ /* 0x0009e2000c9a1028 */
[----:B--2---:R-:W-:-:S03]  /*154c0*/  IMAD.WIDE R234, R0, 0x4, R218 ;  /* 0x0000000400ea7825 */ /* 0x004fc600078e02da */
[----:B------:R2:W-:Y:S01]  /*154d0*/  LDGSTS.E [R3+0x1200], desc[UR40][R246.64], !P1 ;  /* 0x01200000f6037fae */ /* 0x0005e2000c9a1028 */
[----:B------:R-:W-:-:S03]  /*154e0*/  IMAD.WIDE R232, R0, 0x4, R216 ;  /* 0x0000000400e87825 */ /* 0x000fc600078e02d8 */
[----:B------:R1:W-:Y:S01]  /*154f0*/  LDGSTS.E [R3+0x1300], desc[UR40][R244.64], !P1 ;  /* 0x01300000f4037fae */ /* 0x0003e2000c9a1028 */
[----:B------:R-:W-:Y:S02]  /*15500*/  IMAD R0, R2, 0x6, RZ ;  /* 0x0000000602007824 */ /* 0x000fe400078e02ff */
[----:B------:R-:W-:Y:S01]  /*15510*/  VIADD R4, R5, 0xffffffe5 ;  /* 0xffffffe505047836 */ /* 0x000fe20000000000 */
[----:B------:R1:W-:Y:S04]  /*15520*/  STL.64 [R1+0x848], R250 ;  /* 0x000848fa01007387 */ /* 0x0003e80000100a00 */
[----:B------:R2:W-:Y:S04]  /*15530*/  LDGSTS.E [R3+0x1400], desc[UR40][R238.64], !P1 ;  /* 0x01400000ee037fae */ /* 0x0005e8000c9a1028 */
        /* <DEDUP_REMOVED lines=8> */
[----:B--2---:R-:W-:Y:S01]  /*155c0*/  IMAD.WIDE R246, R0, 0x4, R226 ;  /* 0x0000000400f67825 */ /* 0x004fe200078e02e2 */
[----:B------:R-:W-:Y:S02]  /*155d0*/  ISETP.GE.U32.AND P1, PT, R4, 0x7fffffc6, PT ;  /* 0x7fffffc60400780c */ /* 0x000fe40003f26070 */
[----:B------:R2:W-:Y:S01]  /*155e0*/  STL.64 [R1+0x868], R238 ;  /* 0x000868ee01007387 */ /* 0x0005e20000100a00 */
[----:B------:R-:W-:Y:S02]  /*155f0*/  IMAD R4, R2, 0xa, RZ ;  /* 0x0000000a02047824 */ /* 0x000fe400078e02ff */
[C---:B----4-:R-:W-:Y:S01]  /*15600*/  IMAD.WIDE R244, R0.reuse, 0x4, R224 ;  /* 0x0000000400f47825 */ /* 0x050fe200078e02e0 */
[----:B------:R4:W-:Y:S04]  /*15610*/  STL.64 [R1+0x870], R236 ;  /* 0x000870ec01007387 */ /* 0x0009e80000100a00 */
[----:B------:R1:W-:Y:S01]  /*15620*/  STL.64 [R1+0x878], R234 ;  /* 0x000878ea01007387 */ /* 0x0003e20000100a00 */
[----:B--2---:R-:W-:-:S03]  /*15630*/  IMAD.WIDE R238, R0, 0x4, R222 ;  /* 0x0000000400ee7825 */ /* 0x004fc600078e02de */
        /* <DEDUP_REMOVED lines=8> */
[----:B------:R1:W-:Y:S01]  /*156c0*/  STL.64 [R1+0x890], R248 ;  /* 0x000890f801007387 */ /* 0x0003e20000100a00 */
[----:B--2---:R-:W-:-:S03]  /*156d0*/  IMAD.WIDE R250, R4, 0x4, R230 ;  /* 0x0000000404fa7825 */ /* 0x004fc600078e02e6 */
        /* <DEDUP_REMOVED lines=12> */
[----:B----4-:R-:W-:-:S03]  /*157a0*/  IMAD.WIDE R238, R4, 0x4, R222 ;  /* 0x0000000404ee7825 */ /* 0x010fc600078e02de */
[----:B------:R4:W-:Y:S01]  /*157b0*/  STL.64 [R1+0x8b8], R234 ;  /* 0x0008b8ea01007387 */ /* 0x0009e20000100a00 */
[----:B---3--:R-:W-:Y:S02]  /*157c0*/  VIADD R0, R242, 0xfffffffc ;  /* 0xfffffffcf2007836 */ /* 0x008fe40000000000 */
[----:B------:R-:W-:Y:S01]  /*157d0*/  VIADD R5, R241, 0xffffffe1 ;  /* 0xffffffe1f1057836 */ /* 0x000fe20000000000 */
[----:B------:R3:W-:Y:S01]  /*157e0*/  LDGSTS.E [R3+0x5000], desc[UR40][R250.64], !P3 ;  /* 0x05000000fa037fae */ /* 0x0007e2000d9a1028 */
[C---:B-1----:R-:W-:Y:S01]  /*157f0*/  IMAD.WIDE R236, R4.reuse, 0x4, R220 ;  /* 0x0000000404ec7825 */ /* 0x042fe200078e02dc */
[----:B------:R-:W1:Y:S02]  /*15800*/  LDC R241, c[0x0][0x3a0] ;  /* 0x0000e800fff17b82 */ /* 0x000e640000000800 */
[----:B------:R2:W-:Y:S01]  /*15810*/  STL.64 [R1+0x8c0], R232 ;  /* 0x0008c0e801007387 */ /* 0x0005e20000100a00 */
[----:B----4-:R-:W-:-:S03]  /*15820*/  IMAD.WIDE R234, R4, 0x4, R218 ;  /* 0x0000000404ea7825 */ /* 0x010fc600078e02da */
[----:B------:R4:W-:Y:S02]  /*15830*/  LDGSTS.E [R3+0x5100], desc[UR40][R248.64], !P3 ;  /* 0x05100000f8037fae */ /* 0x0009e4000d9a1028 */
[----:B------:R-:W1:Y:S02]  /*15840*/  LDC R242, c[0x0][0x3a0] ;  /* 0x0000e800fff27b82 */ /* 0x000e640000000800 */
[----:B------:R3:W-:Y:S01]  /*15850*/  LDGSTS.E [R3+0x5200], desc[UR40][R246.64], !P3 ;  /* 0x05200000f6037fae */ /* 0x0007e2000d9a1028 */
[----:B--2---:R-:W-:-:S03]  /*15860*/  IMAD.WIDE R232, R4, 0x4, R216 ;  /* 0x0000000404e87825 */ /* 0x004fc600078e02d8 */
        /* <DEDUP_REMOVED lines=11> */
[----:B---3--:R-:W-:-:S03]  /*15920*/  IMAD.WIDE R250, R0, 0x4, R230 ;  /* 0x0000000400fa7825 */ /* 0x008fc600078e02e6 */
[----:B------:R3:W-:Y:S01]  /*15930*/  STL.64 [R1+0x908], R244 ;  /* 0x000908f401007387 */ /* 0x0007e20000100a00 */
[----:B----4-:R-:W-:-:S03]  /*15940*/  IMAD.WIDE R248, R0, 0x4, R228 ;  /* 0x0000000400f87825 */ /* 0x010fc600078e02e4 */
[----:B------:R1:W-:Y:S01]  /*15950*/  STL.64 [R1+0x910], R238 ;  /* 0x000910ee01007387 */ /* 0x0003e20000100a00 */
[----:B--2---:R-:W-:-:S03]  /*15960*/  IMAD.WIDE R246, R0, 0x4, R226 ;  /* 0x0000000400f67825 */ /* 0x004fc600078e02e2 */
[----:B------:R2:W-:Y:S01]  /*15970*/  STL.64 [R1+0x918], R236 ;  /* 0x000918ec01007387 */ /* 0x0005e20000100a00 */
[----:B---3--:R-:W-:-:S03]  /*15980*/  IMAD.WIDE R244, R0, 0x4, R224 ;  /* 0x0000000400f47825 */ /* 0x008fc600078e02e0 */
[----:B------:R3:W-:Y:S01]  /*15990*/  STL.64 [R1+0x920], R234 ;  /* 0x000920ea01007387 */ /* 0x0007e20000100a00 */
[----:B-1----:R-:W-:-:S03]  /*159a0*/  IMAD.WIDE R238, R0, 0x4, R222 ;  /* 0x0000000400ee7825 */ /* 0x002fc600078e02de */
[----:B------:R1:W-:Y:S01]  /*159b0*/  LDGSTS.E [R3+0x7000], desc[UR40][R250.64], !P6 ;  /* 0x07000000fa037fae */ /* 0x0003e2000f1a1028 */
[----:B--2---:R-:W-:-:S03]  /*159c0*/  IMAD.WIDE R236, R0, 0x4, R220 ;  /* 0x0000000400ec7825 */ /* 0x004fc600078e02dc */
[----:B------:R2:W-:Y:S01]  /*159d0*/  STL.64 [R1+0x928], R232 ;  /* 0x000928e801007387 */ /* 0x0005e20000100a00 */
[----:B---3--:R-:W-:-:S03]  /*159e0*/  IMAD.WIDE R234, R0, 0x4, R218 ;  /* 0x0000000400ea7825 */ /* 0x008fc600078e02da */
        /* <DEDUP_REMOVED lines=18> */
[----:B-1----:R-:W-:-:S03]  /*15b10*/  IMAD.WIDE R238, R4, 0x4, R222 ;  /* 0x0000000404ee7825 */ /* 0x002fc600078e02de */
[----:B------:R2:W-:Y:S01]  /*15b20*/  STL.64 [R1+0x968], R234 ;  /* 0x000968ea01007387 */ /* 0x0005e20000100a00 */
[----:B------:R-:W-:Y:S01]  /*15b30*/  ISETP.GE.U32.AND P2, PT, R5, 0x7fffffc2, PT ;  /* 0x7fffffc20500780c */ /* 0x000fe20003f46070 */
[C---:B---3--:R-:W-:Y:S02]  /*15b40*/  IMAD.WIDE R236, R4.reuse, 0x4, R220 ;  /* 0x0000000404ec7825 */ /* 0x048fe400078e02dc */
[----:B------:R1:W-:Y:S04]  /*15b50*/  LDGSTS.E [R3+0x9000], desc[UR40][R250.64], !P5 ;  /* 0x09000000fa037fae */ /* 0x0003e8000e9a1028 */
[----:B------:R4:W-:Y:S01]  /*15b60*/  STL.64 [R1+0x970], R232 ;  /* 0x000970e801007387 */ /* 0x0009e20000100a00 */
[----:B------:R-:W-:Y:S02]  /*15b70*/  VIADD R0, R241, 0xfffffff4 ;  /* 0xfffffff4f1007836 */ /* 0x000fe40000000000 */
[----:B--2---:R-:W-:Y:S01]  /*15b80*/  IMAD.WIDE R234, R4, 0x4, R218 ;  /* 0x0000000404ea7825 */ /* 0x004fe200078e02da */
[----:B------:R2:W-:Y:S01]  /*15b90*/  LDGSTS.E [R3+0x9100], desc[UR40][R248.64], !P5 ;  /* 0x09100000f8037fae */ /* 0x0005e2000e9a1028 */
[----:B------:R-:W3:Y:S03]  /*15ba0*/  LDC R241, c[0x0][0x3a0] ;  /* 0x0000e800fff17b82 */ /* 0x000ee60000000800 */
[----:B------:R1:W-:Y:S01]  /*15bb0*/  LDGSTS.E [R3+0x9200], desc[UR40][R246.64], !P5 ;  /* 0x09200000f6037fae */ /* 0x0003e2000e9a1028 */
[----:B------:R-:W-:-:S02]  /*15bc0*/  VIADD R5, R243, 0xfffffff8 ;  /* 0xfffffff8f3057836 */ /* 0x000fc40000000000 */
[----:B----4-:R-:W-:Y:S01]  /*15bd0*/  IMAD.WIDE R232, R4, 0x4, R216 ;  /* 0x0000000404e87825 */ /* 0x010fe200078e02d8 */
[----:B------:R4:W-:Y:S01]  /*15be0*/  LDGSTS.E [R3+0x9300], desc[UR40][R244.64], !P5 ;  /* 0x09300000f4037fae */ /* 0x0009e2000e9a1028 */
[----:B------:R-:W3:Y:S03]  /*15bf0*/  LDC R243, c[0x0][0x3a0] ;  /* 0x0000e800fff37b82 */ /* 0x000ee60000000800 */
        /* <DEDUP_REMOVED lines=12> */
[----:B--2---:R-:W-:-:S03]  /*15cc0*/  IMAD.WIDE R248, R0, 0x4, R228 ;  /* 0x0000000400f87825 */ /* 0x004fc600078e02e4 */
[----:B------:R2:W-:Y:S01]  /*15cd0*/  STL.64 [R1+0x9b8], R238 ;  /* 0x0009b8ee01007387 */ /* 0x0005e20000100a00 */
[----:B----4-:R-:W-:-:S03]  /*15ce0*/  IMAD.WIDE R246, R0, 0x4, R226 ;  /* 0x0000000400f67825 */ /* 0x010fc600078e02e2 */
[----:B------:R4:W-:Y:S01]  /*15cf0*/  STL.64 [R1+0x9c8], R236 ;  /* 0x0009c8ec01007387 */ /* 0x0009e20000100a00 */
[----:B-1----:R-:W-:-:S03]  /*15d00*/  IMAD.WIDE R244, R0, 0x4, R224 ;  /* 0x0000000400f47825 */ /* 0x002fc600078e02e0 */
        /* <DEDUP_REMOVED lines=12> */
[----:B--2---:R-:W-:-:S03]  /*15dd0*/  IMAD.WIDE R250, R4, 0x4, R230 ;  /* 0x0000000404fa7825 */ /* 0x004fc600078e02e6 */
        /* <DEDUP_REMOVED lines=11> */
[----:B--2---:R-:W-:-:S03]  /*15e90*/  IMAD.WIDE R238, R4, 0x4, R222 ;  /* 0x0000000404ee7825 */ /* 0x004fc600078e02de */
[----:B------:R4:W-:Y:S01]  /*15ea0*/  STL.64 [R1+0xa40], R234 ;  /* 0x000a40ea01007387 */ /* 0x0009e20000100a00 */
[----:B------:R-:W-:Y:S01]  /*15eb0*/  VIADD R0, R243, 0xffffffec ;  /* 0xffffffecf3007836 */ /* 0x000fe20000000000 */
[----:B------:R-:W-:Y:S01]  /*15ec0*/  ISETP.GE.U32.AND P6, PT, R5, 0x7fffffd9, PT ;  /* 0x7fffffd90500780c */ /* 0x000fe20003fc6070 */
[----:B-1----:R-:W-:Y:S01]  /*15ed0*/  IMAD.WIDE R236, R4, 0x4, R220 ;  /* 0x0000000404ec7825 */ /* 0x002fe200078e02dc */
[----:B------:R1:W-:Y:S01]  /*15ee0*/  LDGSTS.E [R3+0xd000], desc[UR40][R250.64], !P1 ;  /* 0x0d000000fa037fae */ /* 0x0003e2000c9a1028 */
[----:B------:R-:W-:Y:S01]  /*15ef0*/  LOP3.LUT R214, R214, 0x60, RZ, 0x3c, !PT ;  /* 0x00000060d6d67812 */ /* 0x000fe200078e3cff */
[----:B------:R-:W2:Y:S02]  /*15f00*/  LDC R243, c[0x0][0x3a0] ;  /* 0x0000e800fff37b82 */ /* 0x000ea40000000800 */
[----:B------:R3:W-:Y:S01]  /*15f10*/  STL.64 [R1+0xa48], R232 ;  /* 0x000a48e801007387 */ /* 0x0007e20000100a00 */
[----:B----4-:R-:W-:-:S03]  /*15f20*/  IMAD.WIDE R234, R4, 0x4, R218 ;  /* 0x0000000404ea7825 */ /* 0x010fc600078e02da */
[----:B------:R4:W-:Y:S04]  /*15f30*/  LDGSTS.E [R3+0xd100], desc[UR40][R248.64], !P1 ;  /* 0x0d100000f8037fae */ /* 0x0009e8000c9a1028 */
[----:B------:R1:W-:Y:S01]  /*15f40*/  LDGSTS.E [R3+0xd200], desc[UR40][R246.64], !P1 ;  /* 0x0d200000f6037fae */ /* 0x0003e2000c9a1028 */
[----:B---3--:R-:W-:-:S03]  /*15f50*/  IMAD.WIDE R232, R4, 0x4, R216 ;  /* 0x0000000404e87825 */ /* 0x008fc600078e02d8 */
[----:B------:R3:W-:Y:S04]  /*15f60*/  LDGSTS.E [R3+0xd300], desc[UR40][R244.64], !P1 ;  /* 0x0d300000f4037fae */ /* 0x0007e8000c9a1028 */
[----:B------:R-:W-:Y:S04]  /*15f70*/  LDGSTS.E [R3+0xd400], desc[UR40][R238.64], !P1 ;  /* 0x0d400000ee037fae */ /* 0x000fe8000c9a1028 */
[----:B------:R1:W-:Y:S04]  /*15f80*/  STL.64 [R1+0x8e8], R250 ;  /* 0x0008e8fa01007387 */ /* 0x0003e80000100a00 */
[----:B------:R-:W-:Y:S04]  /*15f90*/  LDGSTS.E [R3+0xd500], desc[UR40][R236.64], !P1 ;  /* 0x0d500000ec037fae */ /* 0x000fe8000c9a1028 */
[----:B------:R4:W-:Y:S04]  /*15fa0*/  STL.64 [R1+0xa50], R248 ;  /* 0x000a50f801007387 */ /* 0x0009e80000100a00 */
[----:B------:R-:W-:Y:S01]  /*15fb0*/  LDGSTS.E [R3+0xd600], desc[UR40][R234.64], !P1 ;  /* 0x0d600000ea037fae */ /* 0x000fe2000c9a1028 */
[----:B------:R-:W-:-:S02]  /*15fc0*/  VIADD R5, R242, 0xfffffff0 ;  /* 0xfffffff0f2057836 */ /* 0x000fc40000000000 */
[----:B------:R-:W2:Y:S01]  /*15fd0*/  LDC R242, c[0x0][0x3a0] ;  /* 0x0000e800fff27b82 */ /* 0x000ea20000000800 */
[----:B------:R1:W-:Y:S04]  /*15fe0*/  STL.64 [R1+0xa58], R246 ;  /* 0x000a58f601007387 */ /* 0x0003e80000100a00 */
[----:B------:R1:W-:Y:S01]  /*15ff0*/  LDGSTS.E [R3+0xd700], desc[UR40][R232.64], !P1 ;  /* 0x0d700000e8037fae */ /* 0x0003e2000c9a1028 */
[----:B------:R-:W-:Y:S01]  /*16000*/  ISETP.GE.U32.AND P1, PT, R0, 0x7fffffcd, PT ;  /* 0x7fffffcd0000780c */ /* 0x000fe20003f26070 */
[----:B------:R-:W-:Y:S02]  /*16010*/  IMAD R0, R2, 0x1e, RZ ;  /* 0x0000001e02007824 */ /* 0x000fe400078e02ff */
[----:B------:R3:W-:Y:S04]  /*16020*/  STL.64 [R1+0xa60], R244 ;  /* 0x000a60f401007387 */ /* 0x0007e80000100a00 */
[----:B------:R-:W-:Y:S04]  /*16030*/  STL.64 [R1+0xa68], R238 ;  /* 0x000a68ee01007387 */ /* 0x000fe80000100a00 */
[----:B------:R-:W-:Y:S01]  /*16040*/  STL.64 [R1+0xa70], R236 ;  /* 0x000a70ec01007387 */ /* 0x000fe20000100a00 */
[----:B-1----:R-:W-:-:S03]  /*16050*/  IMAD.WIDE R250, R0, 0x4, R228 ;  /* 0x0000000400fa7825 */ /* 0x002fc600078e02e4 */
[----:B------:R-:W-:Y:S01]  /*16060*/  STL.64 [R1+0xa78], R234 ;  /* 0x000a78ea01007387 */ /* 0x000fe20000100a00 */
[----:B----4-:R-:W-:-:S03]  /*16070*/  IMAD.WIDE R248, R0, 0x4, R226 ;  /* 0x0000000400f87825 */ /* 0x010fc600078e02e2 */
[----:B------:R1:W-:Y:S01]  /*16080*/  STL.64 [R1+0xa80], R232 ;  /* 0x000a80e801007387 */ /* 0x0003e20000100a00 */
[----:B------:R-:W-:Y:S01]  /*16090*/  IMAD.WIDE R246, R0, 0x4, R224 ;  /* 0x0000000400f67825 */ /* 0x000fe200078e02e0 */
[----:B------:R-:W-:-:S03]  /*160a0*/  ISETP.GE.U32.AND P4, PT, R5, 0x7fffffd1, PT ;  /* 0x7fffffd10500780c */ /* 0x000fc60003f86070 */
[----:B---3--:R-:W-:-:S04]  /*160b0*/  IMAD.WIDE R244, R0, 0x4, R222 ;  /* 0x0000000400f47825 */ /* 0x008fc800078e02de */
[----:B-1----:R-:W-:-:S04]  /*160c0*/  IMAD.WIDE R232, R0, 0x4, R230 ;  /* 0x0000000400e87825 */ /* 0x002fc800078e02e6 */
[C---:B------:R-:W-:Y:S01]  /*160d0*/  IMAD.WIDE R238, R0.reuse, 0x4, R220 ;  /* 0x0000000400ee7825 */ /* 0x040fe200078e02dc */
[----:B------:R1:W-:Y:S03]  /*160e0*/  STL.64 [R1+0x8f0], R232 ;  /* 0x0008f0e801007387 */ /* 0x0003e60000100a00 */
[C---:B------:R-:W-:Y:S01]  /*160f0*/  IMAD.WIDE R236, R0.reuse, 0x4, R218 ;  /* 0x0000000400ec7825 */ /* 0x040fe200078e02da */
[----:B------:R-:W-:Y:S03]  /*16100*/  LDGSTS.E [R3+0xf000], desc[UR40][R232.64], !P2 ;  /* 0x0f000000e8037fae */ /* 0x000fe6000d1a1028 */
[----:B------:R-:W-:Y:S01]  /*16110*/  IMAD.WIDE R234, R0, 0x4, R216 ;  /* 0x0000000400ea7825 */ /* 0x000fe200078e02d8 */
[----:B------:R3:W-:Y:S04]  /*16120*/  STL.64 [R1+0xa88], R250 ;  /* 0x000a88fa01007387 */ /* 0x0007e80000100a00 */
[----:B------:R3:W-:Y:S01]  /*16130*/  LDGSTS.E [R3+0xf100], desc[UR40][R250.64], !P2 ;  /* 0x0f100000fa037fae */ /* 0x0007e2000d1a1028 */
[----:B------:R-:W-:-:S03]  /*16140*/  VIADD R5, R241, 0xffffffe8 ;  /* 0xffffffe8f1057836 */ /* 0x000fc60000000000 */
[----:B------:R4:W-:Y:S01]  /*16150*/  STL.64 [R1+0xa90], R248 ;  /* 0x000a90f801007387 */ /* 0x0009e20000100a00 */
[----:B------:R-:W-:-:S03]  /*16160*/  IMAD R4, R2, 0x3, RZ ;  /* 0x0000000302047824 */ /* 0x000fc600078e02ff */
[----:B------:R4:W-:Y:S04]  /*16170*/  LDGSTS.E [R3+0xf200], desc[UR40][R248.64], !P2 ;  /* 0x0f200000f8037fae */ /* 0x0009e8000d1a1028 */
[----:B------:R1:W-:Y:S04]  /*16180*/  STL.64 [R1+0xa98], R246 ;  /* 0x000a98f601007387 */ /* 0x0003e80000100a00 */
[----:B------:R1:W-:Y:S04]  /*16190*/  LDGSTS.E [R3+0xf300], desc[UR40][R246.64], !P2 ;  /* 0x0f300000f6037fae */ /* 0x0003e8000d1a1028 */
[----:B------:R-:W-:Y:S04]  /*161a0*/  STL.64 [R1+0xaa0], R244 ;  /* 0x000aa0f401007387 */ /* 0x000fe80000100a00 */
[----:B------:R-:W-:Y:S04]  /*161b0*/  LDGSTS.E [R3+0xf400], desc[UR40][R244.64], !P2 ;  /* 0x0f400000f4037fae */ /* 0x000fe8000d1a1028 */
[----:B-1----:R-:W2:Y:S04]  /*161c0*/  LDL.LU.64 R232, [R1+0x6a40] ;  /* 0x006a400001e87983 */ /* 0x002ea80000300a00 */
[----:B------:R-:W-:Y:S04]  /*161d0*/  LDGSTS.E [R3+0xf500], desc[UR40][R238.64], !P2 ;  /* 0x0f500000ee037fae */ /* 0x000fe8000d1a1028 */
[----:B------:R-:W-:Y:S04]  /*161e0*/  STL.64 [R1+0xaa8], R238 ;  /* 0x000aa8ee01007387 */ /* 0x000fe80000100a00 */
[----:B------:R-:W-:Y:S01]  /*161f0*/  LDGSTS.E [R3+0xf600], desc[UR40][R236.64], !P2 ;  /* 0x0f600000ec037fae */ /* 0x000fe2000d1a1028 */
[----:B---3--:R-:W-:-:S03]  /*16200*/  IMAD.WIDE R250, R4, 0x4, R228 ;  /* 0x0000000404fa7825 */ /* 0x008fc600078e02e4 */
[----:B------:R-:W-:Y:S04]  /*16210*/  STL.64 [R1+0xab0], R236 ;  /* 0x000ab0ec01007387 */ /* 0x000fe80000100a00 */
[----:B------:R1:W-:Y:S01]  /*16220*/  LDGSTS.E [R3+0xf700], desc[UR40][R234.64], !P2 ;  /* 0x0f700000ea037fae */ /* 0x0003e2000d1a1028 */
[----:B------:R-:W-:Y:S01]  /*16230*/  ISETP.GE.U32.AND P2, PT, R5, 0x7fffffc9, PT ;  /* 0x7fffffc90500780c */ /* 0x000fe20003f46070 */
[----:B------:R-:W-:Y:S02]  /*16240*/  VIADD R5, R214, UR4 ;  /* 0x00000004d6057c36 */ /* 0x000fe40008000000 */
[----:B------:R1:W-:Y:S01]  /*16250*/  STL.64 [R1+0xab8], R234 ;  /* 0x000ab8ea01007387 */ /* 0x0003e20000100a00 */
[----:B----4-:R-:W-:-:S04]  /*16260*/  IMAD.WIDE R248, R4, 0x4, R226 ;  /* 0x0000000404f87825 */ /* 0x010fc800078e02e2 */
[----:B------:R-:W-:-:S04]  /*16270*/  IMAD.WIDE R246, R4, 0x4, R224 ;  /* 0x0000000404f67825 */ /* 0x000fc800078e02e0 */
[----:B-1----:R-:W-:-:S04]  /*16280*/  IMAD.WIDE R234, R4, 0x4, R230 ;  /* 0x0000000404ea7825 */ /* 0x002fc800078e02e6 */
[C---:B------:R-:W-:Y:S01]  /*16290*/  IMAD.WIDE R244, R4.reuse, 0x4, R222 ;  /* 0x0000000404f47825 */ /* 0x040fe200078e02de */
[----:B------:R-:W-:Y:S03]  /*162a0*/  LDGSTS.E [R5+0x1800], desc[UR40][R234.64], !P3 ;  /* 0x01800000ea057fae */ /* 0x000fe6000d9a1028 */
[C---:B------:R-:W-:Y:S01]  /*162b0*/  IMAD.WIDE R238, R4.reuse, 0x4, R220 ;  /* 0x0000000404ee7825 */ /* 0x040fe200078e02dc */
[----:B------:R-:W-:Y:S03]  /*162c0*/  LDGSTS.E [R5+0x1900], desc[UR40][R250.64], !P3 ;  /* 0x01900000fa057fae */ /* 0x000fe6000d9a1028 */
[C---:B------:R-:W-:Y:S01]  /*162d0*/  IMAD.WIDE R236, R4.reuse, 0x4, R218 ;  /* 0x0000000404ec7825 */ /* 0x040fe200078e02da */
[----:B------:R-:W-:Y:S03]  /*162e0*/  LDGSTS.E [R5+0x1a00], desc[UR40][R248.64], !P3 ;  /* 0x01a00000f8057fae */ /* 0x000fe6000d9a1028 */
[----:B------:R-:W-:Y:S01]  /*162f0*/  IMAD.WIDE R214, R4, 0x4, R216 ;  /* 0x0000000404d67825 */ /* 0x000fe200078e02d8 */
[----:B------:R-:W-:Y:S03]  /*16300*/  LDGSTS.E [R5+0x1b00], desc[UR40][R246.64], !P3 ;  /* 0x01b00000f6057fae */ /* 0x000fe6000d9a1028 */
[----:B--2---:R-:W-:Y:S01]  /*16310*/  VIADD R0, R242, 0xffffffe4 ;  /* 0xffffffe4f2007836 */ /* 0x004fe20000000000 */
[----:B------:R1:W-:Y:S04]  /*16320*/  LDGSTS.E [R5+0x1c00], desc[UR40][R244.64], !P3 ;  /* 0x01c00000f4057fae */ /* 0x0003e8000d9a1028 */
[----:B------:R2:W-:Y:S04]  /*16330*/  STL.64 [R1+0xac0], R234 ;  /* 0x000ac0ea01007387 */ /* 0x0005e80000100a00 */
[----:B------:R3:W-:Y:S04]  /*16340*/  LDGSTS.E [R5+0x1d00], desc[UR40][R238.64], !P3 ;  /* 0x01d00000ee057fae */ /* 0x0007e8000d9a1028 */
[----:B------:R-:W-:Y:S04]  /*16350*/  STL.64 [R1+0xac8], R250 ;  /* 0x000ac8fa01007387 */ /* 0x000fe80000100a00 */
[----:B------:R4:W-:Y:S04]  /*16360*/  LDGSTS.E [R5+0x1e00], desc[UR40][R236.64], !P3 ;  /* 0x01e00000ec057fae */ /* 0x0009e8000d9a1028 */
[----:B------:R-:W-:Y:S04]  /*16370*/  STL.64 [R1+0xad0], R248 ;  /* 0x000ad0f801007387 */ /* 0x000fe80000100a00 */
[----:B------:R1:W-:Y:S01]  /*16380*/  LDGSTS.E [R5+0x1f00], desc[UR40][R214.64], !P3 ;  /* 0x01f00000d6057fae */ /* 0x0003e2000d9a1028 */
[----:B------:R-:W-:Y:S01]  /*16390*/  ISETP.GE.U32.AND P3, PT, R0, 0x7fffffc5, PT ;  /* 0x7fffffc50000780c */ /* 0x000fe20003f66070 */
[----:B------:R-:W-:-:S02]  /*163a0*/  IMAD R0, R2, 0x7, RZ ;  /* 0x0000000702007824 */ /* 0x000fc400078e02ff */
[----:B------:R-:W-:Y:S04]  /*163b0*/  STL.64 [R1+0xad8], R246 ;  /* 0x000ad8f601007387 */ /* 0x000fe80000100a00 */
[----:B------:R1:W-:Y:S04]  /*163c0*/  STL.64 [R1+0xae0], R244 ;  /* 0x000ae0f401007387 */ /* 0x0003e80000100a00 */
[----:B--2---:R-:W2:Y:S04]  /*163d0*/  LDL.LU.64 R234, [R1+0x6a38] ;  /* 0x006a380001ea7983 */ /* 0x004ea80000300a00 */
[----:B------:R3:W-:Y:S04]  /*163e0*/  STL.64 [R1+0xae8], R238 ;  /* 0x000ae8ee01007387 */ /* 0x0007e80000100a00 */
[----:B------:R4:W-:Y:S01]  /*163f0*/  STL.64 [R1+0xaf0], R236 ;  /* 0x000af0ec01007387 */ /* 0x0009e20000100a00 */
[----:B-1----:R-:W-:-:S03]  /*16400*/  IMAD.WIDE R244, R0, 0x4, R226 ;  /* 0x0000000400f47825 */ /* 0x002fc600078e02e2 */
[----:B------:R1:W-:Y:S01]  /*16410*/  STL.64 [R1+0xaf8], R214 ;  /* 0x000af8d601007387 */ /* 0x0003e20000100a00 */
[----:B------:R-:W-:-:S04]  /*16420*/  IMAD.WIDE R246, R0, 0x4, R224 ;  /* 0x0000000400f67825 */ /* 0x000fc800078e02e0 */
[----:B---3--:R-:W-:-:S04]  /*16430*/  IMAD.WIDE R238, R0, 0x4, R228 ;  /* 0x0000000400ee7825 */ /* 0x008fc800078e02e4 */
[----:B----4-:R-:W-:-:S04]  /*16440*/  IMAD.WIDE R236, R0, 0x4, R230 ;  /* 0x0000000400ec7825 */ /* 0x010fc800078e02e6 */
[C---:B------:R-:W-:Y:S01]  /*16450*/  IMAD.WIDE R248, R0.reuse, 0x4, R222 ;  /* 0x0000000400f87825 */ /* 0x040fe200078e02de */
[----:B------:R3:W-:Y:S03]  /*16460*/  STL.64 [R1+0xb00], R236 ;  /* 0x000b00ec01007387 */ /* 0x0007e60000100a00 */
[C---:B------:R-:W-:Y:S01]  /*16470*/  IMAD.WIDE R250, R0.reuse, 0x4, R220 ;  /* 0x0000000400fa7825 */ /* 0x040fe200078e02dc */
[----:B------:R4:W-:Y:S03]  /*16480*/  STL.64 [R1+0xb08], R238 ;  /* 0x000b08ee01007387 */ /* 0x0009e60000100a00 */
[C---:B-1----:R-:W-:Y:S01]  /*16490*/  IMAD.WIDE R214, R0.reuse, 0x4, R218 ;  /* 0x0000000400d67825 */ /* 0x042fe200078e02da */
[----:B------:R1:W-:Y:S03]  /*164a0*/  STL.64 [R1+0xb10], R244 ;  /* 0x000b10f401007387 */ /* 0x0003e60000100a00 */
[----:B------:R-:W-:Y:S01]  /*164b0*/  VIADD R4, R243, 0xffffffdf ;  /* 0xffffffdff3047836 */ /* 0x000fe20000000000 */
[----:B------:R1:W-:Y:S01]  /*164c0*/  STL.64 [R1+0xb18], R246 ;  /* 0x000b18f601007387 */ /* 0x0003e20000100a00 */
[----:B------:R-:W-:-:S03]  /*164d0*/  IMAD.WIDE R242, R0, 0x4, R216 ;  /* 0x0000000400f27825 */ /* 0x000fc600078e02d8 */
[----:B------:R1:W-:Y:S04]  /*164e0*/  STL.64 [R1+0xb20], R248 ;  /* 0x000b20f801007387 */ /* 0x0003e80000100a00 */
[----:B------:R-:W-:Y:S04]  /*164f0*/  LDGSTS.E [R5+0x3800], desc[UR40][R236.64], !P6 ;  /* 0x03800000ec057fae */ /* 0x000fe8000f1a1028 */
[----:B------:R-:W-:Y:S04]  /*16500*/  LDGSTS.E [R5+0x3900], desc[UR40][R238.64], !P6 ;  /* 0x03900000ee057fae */ /* 0x000fe8000f1a1028 */
[----:B------:R-:W-:Y:S04]  /*16510*/  LDGSTS.E [R5+0x3a00], desc[UR40][R244.64], !P6 ;  /* 0x03a00000f4057fae */ /* 0x000fe8000f1a1028 */
[----:B---3--:R-:W3:Y:S04]  /*16520*/  LDL.LU.64 R236, [R1+0x6a30] ;  /* 0x006a300001ec7983 */ /* 0x008ee80000300a00 */
[----:B------:R1:W-:Y:S04]  /*16530*/  STL.64 [R1+0xb28], R250 ;  /* 0x000b28fa01007387 */ /* 0x0003e80000100a00 */
[----:B----4-:R-:W4:Y:S04]  /*16540*/  LDL.LU.64 R238, [R1+0x6a28] ;  /* 0x006a280001ee7983 */ /* 0x010f280000300a00 */
[----:B------:R1:W-:Y:S04]  /*16550*/  STL.64 [R1+0xb30], R214 ;  /* 0x000b30d601007387 */ /* 0x0003e80000100a00 */
[----:B-1----:R-:W2:Y:S04]  /*16560*/  LDL.LU.64 R244, [R1+0x6a20] ;  /* 0x006a200001f47983 */ /* 0x002ea80000300a00 */
[----:B------:R1:W-:Y:S04]  /*16570*/  STL.64 [R1+0xb40], R242 ;  /* 0x000b40f201007387 */ /* 0x0003e80000100a00 */
[----:B------:R-:W-:Y:S04]  /*16580*/  LDGSTS.E [R5+0x3b00], desc[UR40][R246.64], !P6 ;  /* 0x03b00000f6057fae */ /* 0x000fe8000f1a1028 */
[----:B------:R-:W-:Y:S04]  /*16590*/  LDGSTS.E [R5+0x3c00], desc[UR40][R248.64], !P6 ;  /* 0x03c00000f8057fae */ /* 0x000fe8000f1a1028 */
[----:B------:R-:W-:Y:S04]  /*165a0*/  LDGSTS.E [R5+0x3d00], desc[UR40][R250.64], !P6 ;  /* 0x03d00000fa057fae */ /* 0x000fe8000f1a1028 */
[----:B------:R-:W2:Y:S04]  /*165b0*/  LDL.LU.64 R246, [R1+0x6a18] ;  /* 0x006a180001f67983 */ /* 0x000ea80000300a00 */
[----:B------:R-:W2:Y:S04]  /*165c0*/  LDL.LU.64 R248, [R1+0x6a10] ;  /* 0x006a100001f87983 */ /* 0x000ea80000300a00 */
[----:B------:R-:W2:Y:S04]  /*165d0*/  LDL.LU.64 R250, [R1+0x6a08] ;  /* 0x006a080001fa7983 */ /* 0x000ea80000300a00 */
[----:B------:R-:W-:Y:S01]  /*165e0*/  LDGSTS.E [R5+0x3e00], desc[UR40][R214.64], !P6 ;  /* 0x03e00000d6057fae */ /* 0x000fe2000f1a1028 */
[----:B------:R-:W-:-:S03]  /*165f0*/  IMAD R241, R2, 0x13, RZ ;  /* 0x0000001302f17824 */ /* 0x000fc600078e02ff */
[----:B------:R1:W-:Y:S04]  /*16600*/  LDGSTS.E [R5+0x3f00], desc[UR40][R242.64], !P6 ;  /* 0x03f00000f2057fae */ /* 0x0003e8000f1a1028 */
[----:B------:R-:W3:Y:S01]  /*16610*/  LDL.LU.64 R214, [R1+0x6a00] ;  /* 0x006a000001d67983 */ /* 0x000ee20000300a00 */
[----:B------:R-:W-:Y:S01]  /*16620*/  ISETP.GE.U32.AND P6, PT, R4, 0x7fffffc0, PT ;  /* 0x7fffffc00400780c */ /* 0x000fe20003fc6070 */
[C---:B------:R-:W-:Y:S02]  /*16630*/  IMAD R4, R2.reuse, 0x17, RZ ;  /* 0x0000001702047824 */ /* 0x040fe400078e02ff */
[C---:B-1----:R-:W-:Y:S02]  /*16640*/  IMAD R243, R2.reuse, 0xb, RZ ;  /* 0x0000000b02f37824 */ /* 0x042fe400078e02ff */
[----:B------:R-:W-:-:S02]  /*16650*/  IMAD R242, R2, 0xf, RZ ;  /* 0x0000000f02f27824 */ /* 0x000fc400078e02ff */
[C---:B------:R-:W-:Y:S02]  /*16660*/  IMAD R0, R2.reuse, 0x1b, RZ ;  /* 0x0000001b02007824 */ /* 0x040fe400078e02ff */
[----:B------:R-:W-:Y:S01]  /*16670*/  IMAD R2, R2, 0x1f, RZ ;  /* 0x0000001f02027824 */ /* 0x000fe200078e02ff */
[----:B------:R-:W-:Y:S01]  /*16680*/  USHF.L.U32 UR10, UR10, 0x5, URZ ;  /* 0x000000050a0a7899 */ /* 0x000fe200080006ff */
[----:B--2---:R1:W-:Y:S01]  /*16690*/  STL.64 [R1+0x6e28], R250 ;  /* 0x006e28fa01007387 */ /* 0x0043e20000100a00 */
[----:B------:R-:W-:Y:S02]  /*166a0*/  USHF.L.U32 UR11, UR11, 0x5, URZ ;  /* 0x000000050b0b7899 */ /* 0x000fe400080006ff */
[----:B------:R-:W-:Y:S01]  /*166b0*/  UISETP.GT.AND UP1, UPT, UR6, 0x3f, UPT ;  /* 0x0000003f0600788c */ /* 0x000fe2000bf24270 */
[----:B----4-:R2:W-:Y:S01]  /*166c0*/  STL.64 [R1+0x6e20], R238 ;  /* 0x006e20ee01007387 */ /* 0x0105e20000100a00 */
[----:B------:R-:W4:Y:S03]  /*166d0*/  LDCU UR8, c[0x0][0x3a0] ;  /* 0x00007400ff0877ac */ /* 0x000f260008000800 */
[----:B------:R3:W-:Y:S04]  /*166e0*/  STL.64 [R1+0x6e18], R212 ;  /* 0x006e18d401007387 */ /* 0x0007e80000100a00 */
[----:B------:R4:W-:Y:S01]  /*166f0*/  STL.64 [R1+0x6e10], R204 ;  /* 0x006e10cc01007387 */ /* 0x0009e20000100a00 */
[----:B-1----:R-:W-:Y:S01]  /*16700*/  IMAD.U32 R251, RZ, RZ, UR10 ;  /* 0x0000000afffb7e24 */ /* 0x002fe2000f8e00ff */
[----:B------:R-:W1:Y:S02]  /*16710*/  LDC R250, c[0x0][0x3a0] ;  /* 0x0000e800fffa7b82 */ /* 0x000e640000000800 */
[----:B------:R4:W-:Y:S01]  /*16720*/  STL.64 [R1+0x6e08], R196 ;  /* 0x006e08c401007387 */ /* 0x0009e20000100a00 */
[----:B--2---:R-:W-:-:S03]  /*16730*/  IMAD.WIDE R238, R243, 0x4, R216 ;  /* 0x00000004f3ee7825 */ /* 0x004fc600078e02d8 */
[----:B------:R2:W-:Y:S01]  /*16740*/  STL.64 [R1+0x6e00], R188 ;  /* 0x006e00bc01007387 */ /* 0x0005e20000100a00 */
[----:B---3--:R-:W-:-:S03]  /*16750*/  IMAD.WIDE R212, R243, 0x4, R218 ;  /* 0x00000004f3d47825 */ /* 0x008fc600078e02da */
[----:B------:R3:W-:Y:S01]  /*16760*/  STL.64 [R1+0x6df8], R180 ;  /* 0x006df8b401007387 */ /* 0x0007e20000100a00 */
[----:B----4-:R-:W-:-:S03]  /*16770*/  IMAD.WIDE R204, R243, 0x4, R220 ;  /* 0x00000004f3cc7825 */ /* 0x010fc600078e02dc */
[----:B------:R4:W-:Y:S01]  /*16780*/  STL.64 [R1+0x6df0], R172 ;  /* 0x006df0ac01007387 */ /* 0x0009e20000100a00 */
[----:B------:R-:W-:-:S03]  /*16790*/  IMAD.WIDE R196, R243, 0x4, R222 ;  /* 0x00000004f3c47825 */ /* 0x000fc600078e02de */
[----:B------:R4:W-:Y:S01]  /*167a0*/  STL.64 [R1+0x6de8], R164 ;  /* 0x006de8a401007387 */ /* 0x0009e20000100a00 */
[----:B--2---:R-:W-:-:S03]  /*167b0*/  IMAD.WIDE R188, R243, 0x4, R224 ;  /* 0x00000004f3bc7825 */ /* 0x004fc600078e02e0 */
[----:B------:R-:W-:Y:S01]  /*167c0*/  STL.64 [R1+0x6de0], R156 ;  /* 0x006de09c01007387 */ /* 0x000fe20000100a00 */
[----:B---3--:R-:W-:-:S03]  /*167d0*/  IMAD.WIDE R180, R243, 0x4, R226 ;  /* 0x00000004f3b47825 */ /* 0x008fc600078e02e2 */
[----:B------:R-:W-:Y:S01]  /*167e0*/  STL.64 [R1+0x6dd8], R148 ;  /* 0x006dd89401007387 */ /* 0x000fe20000100a00 */
[----:B----4-:R-:W-:-:S03]  /*167f0*/  IMAD.WIDE R172, R243, 0x4, R228 ;  /* 0x00000004f3ac7825 */ /* 0x010fc600078e02e4 */
[----:B------:R-:W-:Y:S01]  /*16800*/  STL.64 [R1+0x6dd0], R140 ;  /* 0x006dd08c01007387 */ /* 0x000fe20000100a00 */
[----:B------:R-:W-:-:S03]  /*16810*/  IMAD.WIDE R164, R243, 0x4, R230 ;  /* 0x00000004f3a47825 */ /* 0x000fc600078e02e6 */
[----:B------:R-:W-:Y:S01]  /*16820*/  STL.64 [R1+0x6dc8], R132 ;  /* 0x006dc88401007387 */ /* 0x000fe20000100a00 */
[----:B-1----:R-:W-:-:S03]  /*16830*/  VIADD R250, R250, 0xffffffe0 ;  /* 0xffffffe0fafa7836 */ /* 0x002fc60000000000 */
[----:B------:R-:W-:Y:S04]  /*16840*/  STL.64 [R1+0x6dc0], R124 ;  /* 0x006dc07c01007387 */ /* 0x000fe80000100a00 */
[----:B------:R-:W-:Y:S04]  /*16850*/  STL.64 [R1+0x6db8], R116 ;  /* 0x006db87401007387 */ /* 0x000fe80000100a00 */
[----:B------:R-:W-:Y:S04]  /*16860*/  STL.64 [R1+0x6db0], R108 ;  /* 0x006db06c01007387 */ /* 0x000fe80000100a00 */
[----:B------:R1:W-:Y:S04]  /*16870*/  STL.64 [R1+0x6da8], R100 ;  /* 0x006da86401007387 */ /* 0x0003e80000100a00 */
[----:B------:R2:W-:Y:S04]  /*16880*/  STL.64 [R1+0x6da0], R92 ;  /* 0x006da05c01007387 */ /* 0x0005e80000100a00 */
[----:B------:R3:W-:Y:S04]  /*16890*/  STL.64 [R1+0x6d98], R84 ;  /* 0x006d985401007387 */ /* 0x0007e80000100a00 */
[----:B------:R4:W-:Y:S01]  /*168a0*/  STL.64 [R1+0x6d90], R76 ;  /* 0x006d904c01007387 */ /* 0x0009e20000100a00 */
[----:B-1----:R-:W-:-:S03]  /*168b0*/  IMAD.WIDE R100, R242, 0x4, R230 ;  /* 0x00000004f2647825 */ /* 0x002fc600078e02e6 */
[----:B------:R1:W-:Y:S01]  /*168c0*/  STL.64 [R1+0x6d88], R68 ;  /* 0x006d884401007387 */ /* 0x0003e20000100a00 */
[----:B--2---:R-:W-:-:S03]  /*168d0*/  IMAD.WIDE R92, R242, 0x4, R228 ;  /* 0x00000004f25c7825 */ /* 0x004fc600078e02e4 */
[----:B------:R2:W-:Y:S01]  /*168e0*/  STL.64 [R1+0x6d80], R60 ;  /* 0x006d803c01007387 */ /* 0x0005e20000100a00 */
[----:B---3--:R-:W-:-:S03]  /*168f0*/  IMAD.WIDE R84, R242, 0x4, R226 ;  /* 0x00000004f2547825 */ /* 0x008fc600078e02e2 */
[----:B------:R3:W-:Y:S01]  /*16900*/  STL.64 [R1+0x6d78], R52 ;  /* 0x006d783401007387 */ /* 0x0007e20000100a00 */
[----:B----4-:R-:W-:-:S03]  /*16910*/  IMAD.WIDE R76, R242, 0x4, R224 ;  /* 0x00000004f24c7825 */ /* 0x010fc600078e02e0 */
        /* <DEDUP_REMOVED lines=10> */
[----:B------:R-:W-:Y:S01]  /*169c0*/  STL.64 [R1+0x6d48], R214 ;  /* 0x006d48d601007387 */ /* 0x000fe20000100a00 */
[----:B--2---:R-:W-:-:S03]  /*169d0*/  IMAD.WIDE R28, R0, 0x4, R230 ;  /* 0x00000004001c7825 */ /* 0x004fc600078e02e6 */
[----:B------:R-:W-:Y:S01]  /*169e0*/  STL [R1+0x6ac8], R252 ;  /* 0x006ac8fc01007387 */ /* 0x000fe20000100800 */
[----:B---3--:R-:W-:-:S03]  /*169f0*/  IMAD.WIDE R20, R2, 0x4, R230 ;  /* 0x0000000402147825 */ /* 0x008fc600078e02e6 */
[----:B------:R-:W-:Y:S01]  /*16a00*/  STL [R1+0x480], R251 ;  /* 0x000480fb01007387 */ /* 0x000fe20000100800 */
[----:B----4-:R-:W-:-:S03]  /*16a10*/  IMAD.WIDE R12, R251, 0x4, R230 ;  /* 0x00000004fb0c7825 */ /* 0x010fc600078e02e6 */
[----:B------:R-:W-:Y:S04]  /*16a20*/  STL.64 [R1+0xb38], R164 ;  /* 0x000b38a401007387 */ /* 0x000fe80000100a00 */
[----:B------:R-:W-:Y:S04]  /*16a30*/  STL.64 [R1+0xb48], R172 ;  /* 0x000b48ac01007387 */ /* 0x000fe80000100a00 */
[----:B------:R-:W-:Y:S04]  /*16a40*/  STL.64 [R1+0xb50], R180 ;  /* 0x000b50b401007387 */ /* 0x000fe80000100a00 */
[----:B------:R-:W-:Y:S04]  /*16a50*/  STL.64 [R1+0xb58], R188 ;  /* 0x000b58bc01007387 */ /* 0x000fe80000100a00 */
[----:B------:R-:W-:Y:S04]  /*16a60*/  STL.64 [R1+0xb60], R196 ;  /* 0x000b60c401007387 */ /* 0x000fe80000100a00 */
[----:B------:R-:W-:Y:S04]  /*16a70*/  LDGSTS.E [R5+0x5800], desc[UR40][R164.64], !P5 ;  /* 0x05800000a4057fae */ /* 0x000fe8000e9a1028 */
[----:B------:R-:W-:Y:S04]  /*16a80*/  STL.64 [R1+0xb68], R204 ;  /* 0x000b68cc01007387 */ /* 0x000fe80000100a00 */
[----:B------:R-:W-:Y:S04]  /*16a90*/  LDGSTS.E [R5+0x5900], desc[UR40][R172.64], !P5 ;  /* 0x05900000ac057fae */ /* 0x000fe8000e9a1028 */
[----:B------:R-:W-:Y:S04]  /*16aa0*/  STL.64 [R1+0xb78], R212 ;  /* 0x000b78d401007387 */ /* 0x000fe80000100a00 */
[----:B------:R-:W-:Y:S04]  /*16ab0*/  LDGSTS.E [R5+0x5a00], desc[UR40][R180.64], !P5 ;  /* 0x05a00000b4057fae */ /* 0x000fe8000e9a1028 */
[----:B------:R-:W-:Y:S04]  /*16ac0*/  STL.64 [R1+0xb70], R238 ;  /* 0x000b70ee01007387 */ /* 0x000fe80000100a00 */
[----:B------:R-:W-:Y:S04]  /*16ad0*/  LDGSTS.E [R5+0x5b00], desc[UR40][R188.64], !P5 ;  /* 0x05b00000bc057fae */ /* 0x000fe8000e9a1028 */
[----:B------:R1:W-:Y:S04]  /*16ae0*/  STL.64 [R1+0x478], R12 ;  /* 0x0004780c01007387 */ /* 0x0003e80000100a00 */
[----:B------:R-:W-:Y:S04]  /*16af0*/  LDGSTS.E [R5+0x5c00], desc[UR40][R196.64], !P5 ;  /* 0x05c00000c4057fae */ /* 0x000fe8000e9a1028 */
[----:B------:R-:W-:Y:S04]  /*16b00*/  STL.64 [R1+0xb88], R100 ;  /* 0x000b886401007387 */ /* 0x000fe80000100a00 */
[----:B------:R-:W-:Y:S01]  /*16b10*/  LDGSTS.E [R5+0x5d00], desc[UR40][R204.64], !P5 ;  /* 0x05d00000cc057fae */ /* 0x000fe2000e9a1028 */
[----:B-1----:R-:W-:-:S03]  /*16b20*/  IMAD.WIDE R12, R242, 0x4, R218 ;  /* 0x00000004f20c7825 */ /* 0x002fc600078e02da */
[----:B------:R-:W-:Y:S04]  /*16b30*/  STL.64 [R1+0xbd0], R44 ;  /* 0x000bd02c01007387 */ /* 0x000fe80000100a00 */
[----:B------:R-:W-:Y:S04]  /*16b40*/  LDGSTS.E [R5+0x5e00], desc[UR40][R212.64], !P5 ;  /* 0x05e00000d4057fae */ /* 0x000fe8000e9a1028 */
[----:B------:R-:W-:Y:S04]  /*16b50*/  STL.64 [R1+0xc18], R36 ;  /* 0x000c182401007387 */ /* 0x000fe80000100a00 */
[----:B------:R-:W-:Y:S01]  /*16b60*/  LDGSTS.E [R5+0x5f00], desc[UR40][R238.64], !P5 ;  /* 0x05f00000ee057fae */ /* 0x000fe2000e9a1028 */
[----:B------:R-:W-:-:S03]  /*16b70*/  ISETP.GE.U32.AND P5, PT, R250, 0x7fffffc1, PT ;  /* 0x7fffffc1fa00780c */ /* 0x000fc60003fa6070 */
        /* <DEDUP_REMOVED lines=12> */
[----:B------:R1:W-:Y:S04]  /*16c40*/  LDGSTS.E [R5+0x7d00], desc[UR40][R60.64], !P4 ;  /* 0x07d000003c057fae */ /* 0x0003e8000e1a1028 */
[----:B------:R2:W-:Y:S04]  /*16c50*/  STL.64 [R1+0xbb8], R12 ;  /* 0x000bb80c01007387 */ /* 0x0005e80000100a00 */
[----:B------:R2:W-:Y:S04]  /*16c60*/  LDGSTS.E [R5+0x7e00], desc[UR40][R12.64], !P4 ;  /* 0x07e000000c057fae */ /* 0x0005e8000e1a1028 */
[----:B------:R3:W-:Y:S01]  /*16c70*/  LDGSTS.E [R5+0x7f00], desc[UR40][R52.64], !P4 ;  /* 0x07f0000034057fae */ /* 0x0007e2000e1a1028 */
[----:B-1----:R-:W-:-:S03]  /*16c80*/  IMAD.WIDE R60, R241, 0x4, R222 ;  /* 0x00000004f13c7825 */ /* 0x002fc600078e02de */
[----:B------:R3:W-:Y:S01]  /*16c90*/  STL.64 [R1+0xbb0], R52 ;  /* 0x000bb03401007387 */ /* 0x0007e20000100a00 */
[----:B--2---:R-:W-:-:S03]  /*16ca0*/  IMAD.WIDE R12, R241, 0x4, R228 ;  /* 0x00000004f10c7825 */ /* 0x004fc600078e02e4 */
[----:B------:R1:W-:Y:S04]  /*16cb0*/  LDGSTS.E [R5+0x9800], desc[UR40][R44.64], !P1 ;  /* 0x098000002c057fae */ /* 0x0003e8000c9a1028 */
[----:B------:R2:W-:Y:S01]  /*16cc0*/  STL.64 [R1+0xbc0], R12 ;  /* 0x000bc00c01007387 */ /* 0x0005e20000100a00 */
[----:B---3--:R-:W-:-:S03]  /*16cd0*/  IMAD.WIDE R52, R241, 0x4, R220 ;  /* 0x00000004f1347825 */ /* 0x008fc600078e02dc */
[----:B------:R2:W-:Y:S01]  /*16ce0*/  LDGSTS.E [R5+0x9900], desc[UR40][R12.64], !P1 ;  /* 0x099000000c057fae */ /* 0x0005e2000c9a1028 */
[----:B-1----:R-:W-:-:S05]  /*16cf0*/  IMAD.WIDE R44, R241, 0x4, R226 ;  /* 0x00000004f12c7825 */ /* 0x002fca00078e02e2 */
[----:B------:R1:W-:Y:S01]  /*16d00*/  STL.64 [R1+0xbc8], R44 ;  /* 0x000bc82c01007387 */ /* 0x0003e20000100a00 */
[----:B--2---:R-:W-:-:S03]  /*16d10*/  IMAD.WIDE R12, R241, 0x4, R224 ;  /* 0x00000004f10c7825 */ /* 0x004fc600078e02e0 */
[----:B------:R1:W-:Y:S04]  /*16d20*/  LDGSTS.E [R5+0x9a00], desc[UR40][R44.64], !P1 ;  /* 0x09a000002c057fae */ /* 0x0003e8000c9a1028 */
[----:B------:R2:W-:Y:S04]  /*16d30*/  STL.64 [R1+0xbd8], R12 ;  /* 0x000bd80c01007387 */ /* 0x0005e80000100a00 */
[----:B------:R2:W-:Y:S01]  /*16d40*/  LDGSTS.E [R5+0x9b00], desc[UR40][R12.64], !P1 ;  /* 0x09b000000c057fae */ /* 0x0005e2000c9a1028 */
[----:B-1----:R-:W-:-:S03]  /*16d50*/  IMAD.WIDE R44, R241, 0x4, R218 ;  /* 0x00000004f12c7825 */ /* 0x002fc600078e02da */
[----:B------:R-:W-:Y:S04]  /*16d60*/  STL.64 [R1+0xbe0], R60 ;  /* 0x000be03c01007387 */ /* 0x000fe80000100a00 */
[----:B------:R-:W-:Y:S01]  /*16d70*/  STL [R1+0x6ad0], R240 ;  /* 0x006ad0f001007387 */ /* 0x000fe20000100800 */
[----:B--2---:R-:W-:-:S03]  /*16d80*/  IMAD.WIDE R12, R241, 0x4, R216 ;  /* 0x00000004f10c7825 */ /* 0x004fc600078e02d8 */
[----:B------:R-:W-:Y:S04]  /*16d90*/  LDGSTS.E [R5+0x9c00], desc[UR40][R60.64], !P1 ;  /* 0x09c000003c057fae */ /* 0x000fe8000c9a1028 */
[----:B------:R1:W-:Y:S04]  /*16da0*/  STL.64 [R1+0xbe8], R52 ;  /* 0x000be83401007387 */ /* 0x0003e80000100a00 */
[----:B------:R1:W-:Y:S04]  /*16db0*/  LDGSTS.E [R5+0x9d00], desc[UR40][R52.64], !P1 ;  /* 0x09d0000034057fae */ /* 0x0003e8000c9a1028 */
[----:B------:R2:W-:Y:S04]  /*16dc0*/  STL.64 [R1+0xbf8], R44 ;  /* 0x000bf82c01007387 */ /* 0x0005e80000100a00 */
[----:B------:R2:W-:Y:S04]  /*16dd0*/  LDGSTS.E [R5+0x9e00], desc[UR40][R44.64], !P1 ;  /* 0x09e000002c057fae */ /* 0x0005e8000c9a1028 */
[----:B------:R3:W-:Y:S01]  /*16de0*/  STL.64 [R1+0xbf0], R12 ;  /* 0x000bf00c01007387 */ /* 0x0007e20000100a00 */
[----:B-1----:R-:W-:-:S03]  /*16df0*/  IMAD.WIDE R52, R4, 0x4, R222 ;  /* 0x0000000404347825 */ /* 0x002fc600078e02de */
[----:B------:R3:W-:Y:S04]  /*16e00*/  LDGSTS.E [R5+0x9f00], desc[UR40][R12.64], !P1 ;  /* 0x09f000000c057fae */ /* 0x0007e8000c9a1028 */
[----:B------:R1:W-:Y:S01]  /*16e10*/  LDGSTS.E [R5+0xb800], desc[UR40][R36.64], !P2 ;  /* 0x0b80000024057fae */ /* 0x0003e2000d1a1028 */
[----:B--2---:R-:W-:-:S04]  /*16e20*/  IMAD.WIDE R44, R4, 0x4, R220 ;  /* 0x00000004042c7825 */ /* 0x004fc800078e02dc */
[----:B---3--:R-:W-:-:S04]  /*16e30*/  IMAD.WIDE R12, R4, 0x4, R228 ;  /* 0x00000004040c7825 */ /* 0x008fc800078e02e4 */
[C---:B-1----:R-:W-:Y:S01]  /*16e40*/  IMAD.WIDE R36, R4.reuse, 0x4, R226 ;  /* 0x0000000404247825 */ /* 0x042fe200078e02e2 */
[----:B------:R1:W-:Y:S04]  /*16e50*/  STL.64 [R1+0xc00], R12 ;  /* 0x000c000c01007387 */ /* 0x0003e80000100a00 */
[----:B------:R1:W-:Y:S04]  /*16e60*/  LDGSTS.E [R5+0xb900], desc[UR40][R12.64], !P2 ;  /* 0x0b9000000c057fae */ /* 0x0003e8000d1a1028 */
[----:B------:R2:W-:Y:S04]  /*16e70*/  STL.64 [R1+0xc08], R36 ;  /* 0x000c082401007387 */ /* 0x0005e80000100a00 */
[----:B------:R2:W-:Y:S01]  /*16e80*/  LDGSTS.E [R5+0xba00], desc[UR40][R36.64], !P2 ;  /* 0x0ba0000024057fae */ /* 0x0005e2000d1a1028 */
[----:B-1----:R-:W-:-:S05]  /*16e90*/  IMAD.WIDE R12, R4, 0x4, R224 ;  /* 0x00000004040c7825 */ /* 0x002fca00078e02e0 */
[----:B------:R1:W-:Y:S01]  /*16ea0*/  STL.64 [R1+0xc10], R12 ;  /* 0x000c100c01007387 */ /* 0x0003e20000100a00 */
[----:B--2---:R-:W-:-:S03]  /*16eb0*/  IMAD.WIDE R36, R4, 0x4, R218 ;  /* 0x0000000404247825 */ /* 0x004fc600078e02da */
[----:B------:R1:W-:Y:S04]  /*16ec0*/  LDGSTS.E [R5+0xbb00], desc[UR40][R12.64], !P2 ;  /* 0x0bb000000c057fae */ /* 0x0003e8000d1a1028 */
[----:B------:R-:W-:Y:S04]  /*16ed0*/  STL.64 [R1+0xc20], R52 ;  /* 0x000c203401007387 */ /* 0x000fe80000100a00 */
[----:B------:R-:W-:Y:S01]  /*16ee0*/  LDGSTS.E [R5+0xbc00], desc[UR40][R52.64], !P2 ;  /* 0x0bc0000034057fae */ /* 0x000fe2000d1a1028 */
[----:B-1----:R-:W-:-:S03]  /*16ef0*/  IMAD.WIDE R12, R4, 0x4, R216 ;  /* 0x00000004040c7825 */ /* 0x002fc600078e02d8 */
[----:B------:R-:W-:Y:S04]  /*16f00*/  STL.64 [R1+0xc28], R44 ;  /* 0x000c282c01007387 */ /* 0x000fe80000100a00 */
[----:B------:R-:W-:Y:S04]  /*16f10*/  LDGSTS.E [R5+0xbd00], desc[UR40][R44.64], !P2 ;  /* 0x0bd000002c057fae */ /* 0x000fe8000d1a1028 */
[----:B------:R-:W-:Y:S04]  /*16f20*/  STL.64 [R1+0xc38], R36 ;  /* 0x000c382401007387 */ /* 0x000fe80000100a00 */
[----:B------:R-:W2:Y:S04]  /*16f30*/  LDL R243, [R1+0x60b8] ;  /* 0x0060b80001f37983 */ /* 0x000ea80000100800 */
[----:B------:R-:W-:Y:S04]  /*16f40*/  LDGSTS.E [R5+0xbe00], desc[UR40][R36.64], !P2 ;  /* 0x0be0000024057fae */ /* 0x000fe8000d1a1028 */
[----:B------:R1:W-:Y:S04]  /*16f50*/  STL.64 [R1+0xc30], R12 ;  /* 0x000c300c01007387 */ /* 0x0003e80000100a00 */
[----:B------:R1:W-:Y:S04]  /*16f60*/  LDGSTS.E [R5+0xbf00], desc[UR40][R12.64], !P2 ;  /* 0x0bf000000c057fae */ /* 0x0003e8000d1a1028 */
[----:B------:R3:W-:Y:S01]  /*16f70*/  LDGSTS.E [R5+0xd800], desc[UR40][R28.64], !P3 ;  /* 0x0d8000001c057fae */ /* 0x0007e2000d9a1028 */
[----:B-1----:R-:W-:-:S04]  /*16f80*/  IMAD.WIDE R12, R0, 0x4, R228 ;  /* 0x00000004000c7825 */ /* 0x002fc800078e02e4 */
[C---:B---3--:R-:W-:Y:S01]  /*16f90*/  IMAD.WIDE R28, R0.reuse, 0x4, R226 ;  /* 0x00000004001c7825 */ /* 0x048fe200078e02e2 */
[----:B------:R1:W-:Y:S04]  /*16fa0*/  STL.64 [R1+0xc40], R12 ;  /* 0x000c400c01007387 */ /* 0x0003e80000100a00 */
[----:B------:R1:W-:Y:S04]  /*16fb0*/  LDGSTS.E [R5+0xd900], desc[UR40][R12.64], !P3 ;  /* 0x0d9000000c057fae */ /* 0x0003e8000d9a1028 */
[----:B------:R3:W-:Y:S04]  /*16fc0*/  STL.64 [R1+0xc48], R28 ;  /* 0x000c481c01007387 */ /* 0x0007e80000100a00 */
[----:B------:R-:W4:Y:S01]  /*16fd0*/  LDL.64 R196, [R1+0x470] ;  /* 0x0004700001c47983 */ /* 0x000f220000100a00 */
[----:B-1----:R-:W-:-:S03]  /*16fe0*/  IMAD.WIDE R12, R0, 0x4, R224 ;  /* 0x00000004000c7825 */ /* 0x002fc600078e02e0 */
[----:B------:R-:W4:Y:S04]  /*16ff0*/  LDL.64 R204, [R1+0x450] ;  /* 0x0004500001cc7983 */ /* 0x000f280000100a00 */
[----:B------:R1:W-:Y:S04]  /*17000*/  STL.64 [R1+0xc58], R12 ;  /* 0x000c580c01007387 */ /* 0x0003e80000100a00 */
[----:B------:R-:W4:Y:S04]  /*17010*/  LDL.64 R212, [R1+0x430] ;  /* 0x0004300001d47983 */ /* 0x000f280000100a00 */
[----:B------:R-:W4:Y:S04]  /*17020*/  LDL.64 R238, [R1+0x410] ;  /* 0x0004100001ee7983 */ /* 0x000f280000100a00 */
[----:B------:R-:W4:Y:S01]  /*17030*/  LDL.64 R250, [R1+0x3f0] ;  /* 0x0003f00001fa7983 */ /* 0x000f220000100a00 */
[----:B------:R-:W-:-:S03]  /*17040*/  IMAD.WIDE R44, R0, 0x4, R222 ;  /* 0x00000004002c7825 */ /* 0x000fc600078e02de */
[----:B------:R3:W-:Y:S01]  /*17050*/  LDGSTS.E [R5+0xda00], desc[UR40][R28.64], !P3 ;  /* 0x0da000001c057fae */ /* 0x0007e2000d9a1028 */
[----:B------:R-:W-:-:S03]  /*17060*/  IMAD.WIDE R36, R0, 0x4, R220 ;  /* 0x0000000400247825 */ /* 0x000fc600078e02dc */
[----:B------:R1:W-:Y:S04]  /*17070*/  LDGSTS.E [R5+0xdb00], desc[UR40][R12.64], !P3 ;  /* 0x0db000000c057fae */ /* 0x0003e8000d9a1028 */
[----:B------:R-:W-:Y:S01]  /*17080*/  STL.64 [R1+0xc68], R44 ;  /* 0x000c682c01007387 */ /* 0x000fe20000100a00 */
[----:B---3--:R-:W-:-:S03]  /*17090*/  IMAD.WIDE R28, R0, 0x4, R218 ;  /* 0x00000004001c7825 */ /* 0x008fc600078e02da */
[----:B------:R-:W-:Y:S01]  /*170a0*/  LDGSTS.E [R5+0xdc00], desc[UR40][R44.64], !P3 ;  /* 0x0dc000002c057fae */ /* 0x000fe2000d9a1028 */
[----:B-1----:R-:W-:-:S03]  /*170b0*/  IMAD.WIDE R12, R0, 0x4, R216 ;  /* 0x00000004000c7825 */ /* 0x002fc600078e02d8 */
[----:B------:R-:W-:Y:S04]  /*170c0*/  STL.64 [R1+0xc70], R36 ;  /* 0x000c702401007387 */ /* 0x000fe80000100a00 */
[----:B------:R-:W-:Y:S04]  /*170d0*/  LDGSTS.E [R5+0xdd00], desc[UR40][R36.64], !P3 ;  /* 0x0dd0000024057fae */ /* 0x000fe8000d9a1028 */
[----:B------:R-:W-:Y:S04]  /*170e0*/  STL.64 [R1+0xc80], R28 ;  /* 0x000c801c01007387 */ /* 0x000fe80000100a00 */
        /* <DEDUP_REMOVED lines=9> */
[----:B------:R3:W-:Y:S01]  /*17180*/  LDGSTS.E [R5+0xfa00], desc[UR40][R20.64], !P5 ;  /* 0x0fa0000014057fae */ /* 0x0007e2000e9a1028 */
[----:B-1----:R-:W-:-:S05]  /*17190*/  IMAD.WIDE R12, R2, 0x4, R224 ;  /* 0x00000004020c7825 */ /* 0x002fca00078e02e0 */
[----:B------:R1:W-:Y:S01]  /*171a0*/  STL.64 [R1+0xc98], R12 ;  /* 0x000c980c01007387 */ /* 0x0003e20000100a00 */
[----:B---3--:R-:W-:-:S03]  /*171b0*/  IMAD.WIDE R20, R2, 0x4, R222 ;  /* 0x0000000402147825 */ /* 0x008fc600078e02de */
[----:B------:R1:W-:Y:S04]  /*171c0*/  LDGSTS.E [R5+0xfb00], desc[UR40][R12.64], !P5 ;  /* 0x0fb000000c057fae */ /* 0x0003e8000e9a1028 */
[----:B------:R3:W-:Y:S04]  /*171d0*/  STL.64 [R1+0xca0], R20 ;  /* 0x000ca01401007387 */ /* 0x0007e80000100a00 */
[----:B------:R3:W-:Y:S01]  /*171e0*/  LDGSTS.E [R5+0xfc00], desc[UR40][R20.64], !P5 ;  /* 0x0fc0000014057fae */ /* 0x0007e2000e9a1028 */
[----:B-1----:R-:W-:-:S05]  /*171f0*/  IMAD.WIDE R12, R2, 0x4, R220 ;  /* 0x00000004020c7825 */ /* 0x002fca00078e02dc */
[----:B------:R1:W-:Y:S01]  /*17200*/  STL.64 [R1+0xca8], R12 ;  /* 0x000ca80c01007387 */ /* 0x0003e20000100a00 */
[----:B---3--:R-:W-:-:S03]  /*17210*/  IMAD.WIDE R20, R2, 0x4, R218 ;  /* 0x0000000402147825 */ /* 0x008fc600078e02da */
[----:B------:R1:W-:Y:S04]  /*17220*/  LDGSTS.E [R5+0xfd00], desc[UR40][R12.64], !P5 ;  /* 0x0fd000000c057fae */ /* 0x0003e8000e9a1028 */
[----:B------:R-:W-:Y:S01]  /*17230*/  LDGSTS.E [R5+0xfe00], desc[UR40][R20.64], !P5 ;  /* 0x0fe0000014057fae */ /* 0x000fe2000e9a1028 */
[----:B-1----:R-:W-:-:S05]  /*17240*/  IMAD.WIDE R12, R2, 0x4, R216 ;  /* 0x00000004020c7825 */ /* 0x002fca00078e02d8 */
[----:B------:R-:W-:Y:S04]  /*17250*/  LDGSTS.E [R5+0xff00], desc[UR40][R12.64], !P5 ;  /* 0x0ff000000c057fae */ /* 0x000fe8000e9a1028 */
[----:B------:R-:W0:Y:S04]  /*17260*/  LDGDEPBAR ;  /* 0x00000000000079af */ /* 0x000e280000000000 */
[----:B------:R-:W-:Y:S04]  /*17270*/  STL.64 [R1+0xcb8], R20 ;  /* 0x000cb81401007387 */ /* 0x000fe80000100a00 */
[----:B------:R1:W-:Y:S04]  /*17280*/  STL.64 [R1+0xcb0], R12 ;  /* 0x000cb00c01007387 */ /* 0x0003e80000100a00 */
[----:B------:R-:W3:Y:S04]  /*17290*/  LDL.64 R188, [R1+0x330] ;  /* 0x0003300001bc7983 */ /* 0x000ee80000100a00 */
        /* <DEDUP_REMOVED lines=20> */
[----:B-1----:R-:W3:Y:S04]  /*173e0*/  LDL.64 R12, [R1+0x90] ;  /* 0x00009000010c7983 */ /* 0x002ee80000100a00 */
[----:B------:R-:W3:Y:S04]  /*173f0*/  LDL.64 R20, [R1+0x70] ;  /* 0x0000700001147983 */ /* 0x000ee80000100a00 */
[----:B------:R-:W3:Y:S04]  /*17400*/  LDL.64 R28, [R1+0x50] ;  /* 0x00005000011c7983 */ /* 0x000ee80000100a00 */
[----:B------:R-:W3:Y:S04]  /*17410*/  LDL.64 R36, [R1+0x30] ;  /* 0x0000300001247983 */ /* 0x000ee80000100a00 */
[----:B------:R-:W3:Y:S01]  /*17420*/  LDL.64 R44, [R1+0x10] ;  /* 0x00001000012c7983 */ /* 0x000ee20000100a00 */
[----:B--2---:R-:W-:-:S05]  /*17430*/  VIADD R252, R243, UR4 ;  /* 0x00000004f3fc7c36 */ /* 0x004fca0008000000 */
[----:B----4-:R-:W-:Y:S04]  /*17440*/  LDGSTS.E [R252+0x20000], desc[UR40][R196.64], P0 ;  /* 0x20000000c4fc7fae */ /* 0x010fe800081a1028 */
[----:B------:R-:W-:Y:S04]  /*17450*/  LDGSTS.E [R252+0x20400], desc[UR40][R204.64], P0 ;  /* 0x20400000ccfc7fae */ /* 0x000fe800081a1028 */
[----:B------:R-:W2:Y:S04]  /*17460*/  LDL.64 R196, [R1+0x350] ;  /* 0x0003500001c47983 */ /* 0x000ea80000100a00 */
[----:B------:R-:W-:Y:S04]  /*17470*/  LDGSTS.E [R252+0x20800], desc[UR40][R212.64], P0 ;  /* 0x20800000d4fc7fae */ /* 0x000fe800081a1028 */
[----:B------:R-:W-:Y:S04]  /*17480*/  LDGSTS.E [R252+0x20c00], desc[UR40][R238.64], P0 ;  /* 0x20c00000eefc7fae */ /* 0x000fe800081a1028 */
[----:B------:R-:W-:Y:S04]  /*17490*/  LDGSTS.E [R252+0x21000], desc[UR40][R250.64], P0 ;  /* 0x21000000fafc7fae */ /* 0x000fe800081a1028 */
[----:B------:R-:W4:Y:S04]  /*174a0*/  LDL.64 R212, [R1+0x390] ;  /* 0x0003900001d47983 */ /* 0x000f280000100a00 */
[----:B------:R-:W2:Y:S04]  /*174b0*/  LDL.64 R238, [R1+0x3b0] ;  /* 0x0003b00001ee7983 */ /* 0x000ea80000100a00 */
[----:B------:R-:W2:Y:S04]  /*174c0*/  LDL.64 R250, [R1+0x3d0] ;  /* 0x0003d00001fa7983 */ /* 0x000ea80000100a00 */
[----:B------:R-:W3:Y:S04]  /*174d0*/  LDL.64 R204, [R1+0x370] ;  /* 0x0003700001cc7983 */ /* 0x000ee80000100a00 */
[----:B--2---:R-:W-:Y:S04]  /*174e0*/  LDGSTS.E [R252+0x21400], desc[UR40][R250.64], P0 ;  /* 0x21400000fafc7fae */ /* 0x004fe800081a1028 */
[----:B------:R-:W-:Y:S04]  /*174f0*/  LDGSTS.E [R252+0x21800], desc[UR40][R238.64], P0 ;  /* 0x21800000eefc7fae */ /* 0x000fe800081a1028 */
[----:B----4-:R-:W-:Y:S04]  /*17500*/  LDGSTS.E [R252+0x21c00], desc[UR40][R212.64], P0 ;  /* 0x21c00000d4fc7fae */ /* 0x010fe800081a1028 */
[----:B---3--:R-:W-:Y:S04]  /*17510*/  LDGSTS.E [R252+0x22000], desc[UR40][R204.64], P0 ;  /* 0x22000000ccfc7fae */ /* 0x008fe800081a1028 */
[----:B------:R-:W-:Y:S04]  /*17520*/  LDGSTS.E [R252+0x22400], desc[UR40][R196.64], P0 ;  /* 0x22400000c4fc7fae */ /* 0x000fe800081a1028 */
[----:B------:R-:W-:Y:S04]  /*17530*/  LDGSTS.E [R252+0x22800], desc[UR40][R188.64], P0 ;  /* 0x22800000bcfc7fae */ /* 0x000fe800081a1028 */
[----:B------:R-:W-:Y:S04]  /*17540*/  LDGSTS.E [R252+0x22c00], desc[UR40][R180.64], P0 ;  /* 0x22c00000b4fc7fae */ /* 0x000fe800081a1028 */
[----:B------:R-:W-:Y:S04]  /*17550*/  LDGSTS.E [R252+0x23000], desc[UR40][R172.64], P0 ;  /* 0x23000000acfc7fae */ /* 0x000fe800081a1028 */
[----:B------:R-:W2:Y:S04]  /*17560*/  LDL.LU.64 R250, [R1+0x6e28] ;  /* 0x006e280001fa7983 */ /* 0x000ea80000300a00 */
[----:B------:R-:W-:Y:S04]  /*17570*/  LDGSTS.E [R252+0x23400], desc[UR40][R164.64], P0 ;  /* 0x23400000a4fc7fae */ /* 0x000fe800081a1028 */
[----:B------:R-:W3:Y:S04]  /*17580*/  LDL.LU.64 R238, [R1+0x6e20] ;  /* 0x006e200001ee7983 */ /* 0x000ee80000300a00 */
[----:B------:R-:W-:Y:S04]  /*17590*/  LDGSTS.E [R252+0x23800], desc[UR40][R156.64], P0 ;  /* 0x238000009cfc7fae */ /* 0x000fe800081a1028 */
[----:B------:R-:W4:Y:S04]  /*175a0*/  LDL.LU.64 R212, [R1+0x6e18] ;  /* 0x006e180001d47983 */ /* 0x000f280000300a00 */
[----:B------:R-:W-:Y:S04]  /*175b0*/  LDGSTS.E [R252+0x23c00], desc[UR40][R148.64], P0 ;  /* 0x23c0000094fc7fae */ /* 0x000fe800081a1028 */
[----:B------:R-:W2:Y:S04]  /*175c0*/  LDL.LU.64 R204, [R1+0x6e10] ;  /* 0x006e100001cc7983 */ /* 0x000ea80000300a00 */
        /* <DEDUP_REMOVED lines=39> */
[----:B------:R-:W-:Y:S04]  /*17840*/  LDGSTS.E [R252+0x29000], desc[UR40][R248.64], P0 ;  /* 0x29000000f8fc7fae */ /* 0x000fe800081a1028 */
[----:B------:R-:W-:Y:S04]  /*17850*/  STL.64 [R1+0x6ae0], R248 ;  /* 0x006ae0f801007387 */ /* 0x000fe80000100a00 */
        /* <DEDUP_REMOVED lines=47> */
[----:B------:R1:W-:Y:S04]  /*17b50*/  STL.64 [R1+0x6b98], R34 ;  /* 0x006b982201007387 */ /* 0x0003e80000100a00 */
[----:B------:R-:W2:Y:S04]  /*17b60*/  LDL.64 R44, [R1+0x468] ;  /* 0x00046800012c7983 */ /* 0x000ea80000100a00 */
[----:B------:R-:W3:Y:S04]  /*17b70*/  LDL.64 R36, [R1+0x448] ;  /* 0x0004480001247983 */ /* 0x000ee80000100a00 */
[----:B------:R-:W4:Y:S04]  /*17b80*/  LDL.64 R28, [R1+0x428] ;  /* 0x00042800011c7983 */ /* 0x000f280000100a00 */
[----:B------:R-:W4:Y:S04]  /*17b90*/  LDL.64 R20, [R1+0x408] ;  /* 0x0004080001147983 */ /* 0x000f280000100a00 */
[----:B------:R-:W4:Y:S04]  /*17ba0*/  LDL.64 R12, [R1+0x3e8] ;  /* 0x0003e800010c7983 */ /* 0x000f280000100a00 */
[----:B------:R-:W4:Y:S04]  /*17bb0*/  LDL.64 R214, [R1+0x3c8] ;  /* 0x0003c80001d67983 */ /* 0x000f280000100a00 */
[----:B-1----:R-:W4:Y:S04]  /*17bc0*/  LDL.64 R34, [R1+0x368] ;  /* 0x0003680001227983 */ /* 0x002f280000100a00 */
[----:B------:R-:W4:Y:S04]  /*17bd0*/  LDL.64 R42, [R1+0x348] ;  /* 0x00034800012a7983 */ /* 0x000f280000100a00 */
        /* <DEDUP_REMOVED lines=17> */
[----:B------:R-:W4:Y:S04]  /*17cf0*/  LDL.LU.64 R58, [R1+0xe8] ;  /* 0x0000e800013a7983 */ /* 0x000f280000300a00 */
[----:B------:R-:W4:Y:S04]  /*17d00*/  LDL.LU.64 R90, [R1+0xc8] ;  /* 0x0000c800015a7983 */ /* 0x000f280000300a00 */
[----:B------:R-:W4:Y:S04]  /*17d10*/  LDL.LU.64 R114, [R1+0xa8] ;  /* 0x0000a80001727983 */ /* 0x000f280000300a00 */
[----:B------:R-:W4:Y:S04]  /*17d20*/  LDL.LU.64 R138, [R1+0x88] ;  /* 0x00008800018a7983 */ /* 0x000f280000300a00 */
[----:B------:R-:W4:Y:S04]  /*17d30*/  LDL.LU.64 R162, [R1+0x68] ;  /* 0x0000680001a27983 */ /* 0x000f280000300a00 */
[----:B------:R-:W4:Y:S04]  /*17d40*/  LDL.LU.64 R186, [R1+0x48] ;  /* 0x0000480001ba7983 */ /* 0x000f280000300a00 */
[----:B------:R-:W4:Y:S04]  /*17d50*/  LDL.LU.64 R210, [R1+0x28] ;  /* 0x0000280001d27983 */ /* 0x000f280000300a00 */
[----:B------:R-:W4:Y:S04]  /*17d60*/  LDL.LU.64 R240, [R1+0x8] ;  /* 0x0000080001f07983 */ /* 0x000f280000300a00 */
[----:B------:R-:W-:Y:S04]  /*17d70*/  LDGSTS.E [R252+0x2f400], desc[UR40][R26.64], P0 ;  /* 0x2f4000001afc7fae */ /* 0x000fe800081a1028 */
[----:B------:R1:W-:Y:S04]  /*17d80*/  STL.64 [R1+0x6ba0], R26 ;  /* 0x006ba01a01007387 */ /* 0x0003e80000100a00 */
[----:B------:R-:W-:Y:S04]  /*17d90*/  LDGSTS.E [R252+0x2f800], desc[UR40][R18.64], P0 ;  /* 0x2f80000012fc7fae */ /* 0x000fe800081a1028 */
[----:B------:R-:W-:Y:S04]  /*17da0*/  LDGSTS.E [R252+0x2fc00], desc[UR40][R10.64], P0 ;  /* 0x2fc000000afc7fae */ /* 0x000fe800081a1028 */
[----:B-1----:R-:W4:Y:S04]  /*17db0*/  LDL.LU.64 R26, [R1+0x108] ;  /* 0x00010800011a7983 */ /* 0x002f280000300a00 */
[----:B------:R1:W-:Y:S04]  /*17dc0*/  STL.64 [R1+0x6ba8], R18 ;  /* 0x006ba81201007387 */ /* 0x0003e80000100a00 */
[----:B-1----:R-:W4:Y:S04]  /*17dd0*/  LDL.64 R18, [R1+0x388] ;  /* 0x0003880001127983 */ /* 0x002f280000100a00 */
[----:B------:R1:W-:Y:S04]  /*17de0*/  STL.64 [R1+0x6bb0], R10 ;  /* 0x006bb00a01007387 */ /* 0x0003e80000100a00 */
[----:B-1----:R-:W4:Y:S01]  /*17df0*/  LDL.64 R10, [R1+0x3a8] ;  /* 0x0003a800010a7983 */ /* 0x002f220000100a00 */
[----:B------:R-:W-:-:S05]  /*17e00*/  LOP3.LUT R0, R243, 0x20, RZ, 0x3c, !PT ;  /* 0x00000020f3007812 */ /* 0x000fca00078e3cff */
[----:B------:R-:W-:-:S05]  /*17e10*/  VIADD R0, R0, UR4 ;  /* 0x0000000400007c36 */ /* 0x000fca0008000000 */
[----:B--2---:R-:W-:Y:S04]  /*17e20*/  LDGSTS.E [R0+0x20100], desc[UR40][R44.64], P0 ;  /* 0x201000002c007fae */ /* 0x004fe800081a1028 */
[----:B---3--:R-:W-:Y:S04]  /*17e30*/  LDGSTS.E [R0+0x20500], desc[UR40][R36.64], P0 ;  /* 0x2050000024007fae */ /* 0x008fe800081a1028 */
[----:B----4-:R-:W-:Y:S04]  /*17e40*/  LDGSTS.E [R0+0x20900], desc[UR40][R28.64], P0 ;  /* 0x209000001c007fae */ /* 0x010fe800081a1028 */
[----:B------:R-:W-:Y:S04]  /*17e50*/  LDGSTS.E [R0+0x20d00], desc[UR40][R20.64], P0 ;  /* 0x20d0000014007fae */ /* 0x000fe800081a1028 */
[----:B------:R-:W-:Y:S04]  /*17e60*/  LDGSTS.E [R0+0x21100], desc[UR40][R12.64], P0 ;  /* 0x211000000c007fae */ /* 0x000fe800081a1028 */
[----:B------:R-:W-:Y:S04]  /*17e70*/  LDGSTS.E [R0+0x21500], desc[UR40][R214.64], P0 ;  /* 0x21500000d6007fae */ /* 0x000fe800081a1028 */
[----:B------:R-:W2:Y:S04]  /*17e80*/  LDL.LU.64 R44, [R1+0x6d70] ;  /* 0x006d7000012c7983 */ /* 0x000ea80000300a00 */
[----:B------:R-:W3:Y:S04]  /*17e90*/  LDL.LU.64 R36, [R1+0x6d68] ;  /* 0x006d680001247983 */ /* 0x000ee80000300a00 */
[----:B------:R-:W4:Y:S04]  /*17ea0*/  LDL.LU.64 R28, [R1+0x6d60] ;  /* 0x006d6000011c7983 */ /* 0x000f280000300a00 */
[----:B------:R-:W2:Y:S04]  /*17eb0*/  LDL.LU.64 R20, [R1+0x6d58] ;  /* 0x006d580001147983 */ /* 0x000ea80000300a00 */
[----:B------:R-:W2:Y:S04]  /*17ec0*/  LDL.LU.64 R12, [R1+0x6d50] ;  /* 0x006d5000010c7983 */ /* 0x000ea80000300a00 */
[----:B------:R-:W2:Y:S04]  /*17ed0*/  LDL.LU.64 R214, [R1+0x6d48] ;  /* 0x006d480001d67983 */ /* 0x000ea80000300a00 */
[----:B------:R-:W-:Y:S04]  /*17ee0*/  STL.64 [R1+0x6bb8], R26 ;  /* 0x006bb81a01007387 */ /* 0x000fe80000100a00 */
[----:B------:R-:W-:Y:S04]  /*17ef0*/  STL.64 [R1+0x6bc0], R58 ;  /* 0x006bc03a01007387 */ /* 0x000fe80000100a00 */
[----:B------:R-:W-:Y:S04]  /*17f00*/  STL.64 [R1+0x6bc8], R90 ;  /* 0x006bc85a01007387 */ /* 0x000fe80000100a00 */
[----:B------:R-:W-:Y:S04]  /*17f10*/  STL.64 [R1+0x6bd0], R114 ;  /* 0x006bd07201007387 */ /* 0x000fe80000100a00 */
[----:B------:R-:W-:Y:S04]  /*17f20*/  LDGSTS.E [R0+0x21900], desc[UR40][R10.64], P0 ;  /* 0x219000000a007fae */ /* 0x000fe800081a1028 */
        /* <DEDUP_REMOVED lines=80> */
[----:B------:R-:W2:Y:S04]  /*18430*/  LDL.64 R74, [R1+0x460] ;  /* 0x00046000014a7983 */ /* 0x000ea80000100a00 */
[----:B------:R-:W3:Y:S04]  /*18440*/  LDL.64 R82, [R1+0x440] ;  /* 0x0004400001527983 */ /* 0x000ee80000100a00 */
[----:B------:R-:W4:Y:S04]  /*18450*/  LDL.64 R106, [R1+0x420] ;  /* 0x00042000016a7983 */ /* 0x000f280000100a00 */
[----:B------:R-:W4:Y:S04]  /*18460*/  LDL.64 R130, [R1+0x400] ;  /* 0x0004000001827983 */ /* 0x000f280000100a00 */
[----:B------:R-:W4:Y:S04]  /*18470*/  LDL.64 R154, [R1+0x3e0] ;  /* 0x0003e000019a7983 */ /* 0x000f280000100a00 */
[----:B------:R-:W4:Y:S04]  /*18480*/  LDL.64 R178, [R1+0x3c0] ;  /* 0x0003c00001b27983 */ /* 0x000f280000100a00 */
[----:B------:R-:W4:Y:S04]  /*18490*/  LDL.64 R202, [R1+0x3a0] ;  /* 0x0003a00001ca7983 */ /* 0x000f280000100a00 */
[----:B------:R-:W4:Y:S04]  /*184a0*/  LDL.64 R236, [R1+0x360] ;  /* 0x0003600001ec7983 */ /* 0x000f280000100a00 */
[----:B------:R-:W-:Y:S04]  /*184b0*/  LDGSTS.E [R0+0x2e500], desc[UR40][R56.64], P0 ;  /* 0x2e50000038007fae */ /* 0x000fe800081a1028 */
[----:B-1----:R-:W4:Y:S04]  /*184c0*/  LDL.LU.64 R144, [R1+0x380] ;  /* 0x0003800001907983 */ /* 0x002f280000300a00 */
[----:B------:R-:W-:Y:S04]  /*184d0*/  LDGSTS.E [R0+0x2e900], desc[UR40][R48.64], P0 ;  /* 0x2e90000030007fae */ /* 0x000fe800081a1028 */
[----:B------:R-:W4:Y:S04]  /*184e0*/  LDL.LU.64 R26, [R1+0x340] ;  /* 0x00034000011a7983 */ /* 0x000f280000300a00 */
[----:B------:R-:W-:Y:S04]  /*184f0*/  LDGSTS.E [R0+0x2ed00], desc[UR40][R40.64], P0 ;  /* 0x2ed0000028007fae */ /* 0x000fe800081a1028 */
        /* <DEDUP_REMOVED lines=25> */
[----:B------:R-:W4:Y:S04]  /*18690*/  LDL.LU.64 R230, [R1] ;  /* 0x0000000001e67983 */ /* 0x000f280000300a00 */
[----:B------:R-:W-:Y:S04]  /*186a0*/  LDGSTS.E [R0+0x2f500], desc[UR40][R24.64], P0 ;  /* 0x2f50000018007fae */ /* 0x000fe800081a1028 */
[----:B------:R1:W-:Y:S01]  /*186b0*/  STL.64 [R1+0x6cc8], R24 ;  /* 0x006cc81801007387 */ /* 0x0003e20000100a00 */
[----:B------:R-:W-:-:S03]  /*186c0*/  LOP3.LUT R2, R243, 0x40, RZ, 0x3c, !PT ;  /* 0x00000040f3027812 */ /* 0x000fc600078e3cff */
[----:B------:R-:W-:Y:S04]  /*186d0*/  LDGSTS.E [R0+0x2f900], desc[UR40][R16.64], P0 ;  /* 0x2f90000010007fae */ /* 0x000fe800081a1028 */
[----:B-1----:R-:W4:Y:S01]  /*186e0*/  LDL.LU.64 R24, [R1+0x320] ;  /* 0x0003200001187983 */ /* 0x002f220000300a00 */
[----:B------:R-:W-:-:S03]  /*186f0*/  VIADD R2, R2, UR4 ;  /* 0x0000000402027c36 */ /* 0x000fc60008000000 */
[----:B------:R1:W-:Y:S04]  /*18700*/  LDGSTS.E [R0+0x2fd00], desc[UR40][R8.64], P0 ;  /* 0x2fd0000008007fae */ /* 0x0003e800081a1028 */
[----:B------:R-:W-:Y:S04]  /*18710*/  STL.64 [R1+0x6cd0], R16 ;  /* 0x006cd01001007387 */ /* 0x000fe80000100a00 */
[----:B------:R-:W-:Y:S04]  /*18720*/  STL.64 [R1+0x6cd8], R8 ;  /* 0x006cd80801007387 */ /* 0x000fe80000100a00 */
[----:B------:R1:W-:Y:S02]  /*18730*/  STL [R1+0x6acc], R0 ;  /* 0x006acc0001007387 */ /* 0x0003e40000100800 */
[----:B-1----:R-:W-:-:S02]  /*18740*/  LOP3.LUT R0, R243, 0x60, RZ, 0x3c, !PT ;  /* 0x00000060f3007812 */ /* 0x002fc400078e3cff */
[----:B--2---:R-:W-:Y:S04]  /*18750*/  LDGSTS.E [R2+0x20200], desc[UR40][R74.64], P0 ;  /* 0x202000004a027fae */ /* 0x004fe800081a1028 */
[----:B---3--:R-:W-:Y:S04]  /*18760*/  LDGSTS.E [R2+0x20600], desc[UR40][R82.64], P0 ;  /* 0x2060000052027fae */ /* 0x008fe800081a1028 */
[----:B----4-:R-:W-:Y:S04]  /*18770*/  LDGSTS.E [R2+0x20a00], desc[UR40][R106.64], P0 ;  /* 0x20a000006a027fae */ /* 0x010fe800081a1028 */
        /* <DEDUP_REMOVED lines=8> */
[----:B------:R-:W-:Y:S01]  /*18800*/  LDGSTS.E [R2+0x22600], desc[UR40][R26.64], P0 ;  /* 0x226000001a027fae */ /* 0x000fe200081a1028 */
[----:B------:R-:W-:-:S03]  /*18810*/  VIADD R4, R0, UR4 ;  /* 0x0000000400047c36 */ /* 0x000fc60008000000 */
[----:B------:R-:W-:Y:S04]  /*18820*/  STL.64 [R1+0x6ce8], R24 ;  /* 0x006ce81801007387 */ /* 0x000fe80000100a00 */
        /* <DEDUP_REMOVED lines=20> */
[----:B------:R-:W3:Y:S04]  /*18970*/  LDL.LU.64 R40, [R1+0x478] ;  /* 0x0004780001287983 */ /* 0x000ee80000300a00 */
[----:B------:R-:W-:Y:S04]  /*18980*/  LDGSTS.E [R2+0x25200], desc[UR40][R176.64], P0 ;  /* 0x25200000b0027fae */ /* 0x000fe800081a1028 */
[----:B-1----:R-:W4:Y:S04]  /*18990*/  LDL.LU.64 R88, [R1+0x458] ;  /* 0x0004580001587983 */ /* 0x002f280000300a00 */
[----:B------:R-:W-:Y:S04]  /*189a0*/  LDGSTS.E [R2+0x25600], desc[UR40][R200.64], P0 ;  /* 0x25600000c8027fae */ /* 0x000fe800081a1028 */
[----:B--2---:R-:W2:Y:S04]  /*189b0*/  LDL.LU.64 R176, [R1+0x438] ;  /* 0x0004380001b07983 */ /* 0x004ea80000300a00 */
[----:B------:R-:W2:Y:S04]  /*189c0*/  LDL.LU.64 R160, [R1+0x418] ;  /* 0x0004180001a07983 */ /* 0x000ea80000300a00 */
[----:B------:R-:W2:Y:S04]  /*189d0*/  LDL.LU.64 R162, [R1+0x3f8] ;  /* 0x0003f80001a27983 */ /* 0x000ea80000300a00 */
[----:B------:R-:W2:Y:S04]  /*189e0*/  LDL.LU.64 R104, [R1+0x3d8] ;  /* 0x0003d80001687983 */ /* 0x000ea80000300a00 */
[----:B------:R-:W2:Y:S04]  /*189f0*/  LDL.LU.64 R32, [R1+0x3b8] ;  /* 0x0003b80001207983 */ /* 0x000ea80000300a00 */
[----:B------:R-:W3:Y:S04]  /*18a00*/  LDL.LU.64 R56, [R1+0x398] ;  /* 0x0003980001387983 */ /* 0x000ee80000300a00 */
        /* <DEDUP_REMOVED lines=28> */
[----:B------:R-:W3:Y:S04]  /*18bd0*/  LDL.LU R243, [R1+0x484] ;  /* 0x0004840001f37983 */ /* 0x000ee80000300800 */
[----:B------:R-:W3:Y:S04]  /*18be0*/  LDL.LU R0, [R1+0x480] ;  /* 0x0004800001007983 */ /* 0x000ee80000300800 */
        /* <DEDUP_REMOVED lines=42> */
[----:B----4-:R-:W-:Y:S04]  /*18e90*/  LDGSTS.E [R4+0x20300], desc[UR40][R88.64], P0 ;  /* 0x2030000058047fae */ /* 0x010fe800081a1028 */
[----:B--2---:R-:W-:Y:S04]  /*18ea0*/  LDGSTS.E [R4+0x20700], desc[UR40][R176.64], P0 ;  /* 0x20700000b0047fae */ /* 0x004fe800081a1028 */
[----:B------:R-:W-:Y:S04]  /*18eb0*/  LDGSTS.E [R4+0x20b00], desc[UR40][R160.64], P0 ;  /* 0x20b00000a0047fae */ /* 0x000fe800081a1028 */
[----:B------:R-:W-:Y:S04]  /*18ec0*/  LDGSTS.E [R4+0x20f00], desc[UR40][R162.64], P0 ;  /* 0x20f00000a2047fae */ /* 0x000fe800081a1028 */
[----:B------:R-:W-:Y:S04]  /*18ed0*/  LDGSTS.E [R4+0x21300], desc[UR40][R104.64], P0 ;  /* 0x2130000068047fae */ /* 0x000fe800081a1028 */
[----:B------:R-:W-:Y:S04]  /*18ee0*/  LDGSTS.E [R4+0x21700], desc[UR40][R32.64], P0 ;  /* 0x2170000020047fae */ /* 0x000fe800081a1028 */
[----:B---3--:R-:W-:Y:S04]  /*18ef0*/  LDGSTS.E [R4+0x21b00], desc[UR40][R56.64], P0 ;  /* 0x21b0000038047fae */ /* 0x008fe800081a1028 */
        /* <DEDUP_REMOVED lines=57> */
[----:B------:R-:W0:Y:S01]  /*19290*/  LDGDEPBAR ;  /* 0x00000000000079af */ /* 0x000e220000000000 */
[----:B------:R-:W-:Y:S01]  /*192a0*/  BAR.SYNC.DEFER_BLOCKING 0x0 ;  /* 0x0000000000007b1d */ /* 0x000fe20000010000 */
[----:B------:R-:W-:-:S02]  /*192b0*/  IMAD.MOV.U32 R8, RZ, RZ, R41 ;  /* 0x000000ffff087224 */ /* 0x000fc400078e0029 */
[----:B------:R-:W-:-:S04]  /*192c0*/  IMAD.WIDE R228, R0, 0x4, R228 ;  /* 0x0000000400e47825 */ /* 0x000fc800078e02e4 */
[C---:B------:R-:W-:Y:S01]  /*192d0*/  IMAD.WIDE R226, R0.reuse, 0x4, R226 ;  /* 0x0000000400e27825 */ /* 0x040fe200078e02e2 */
[----:B------:R-:W-:Y:S03]  /*192e0*/  STL [R1+0x69d4], R40 ;  /* 0x0069d42801007387 */ /* 0x000fe60000100800 */
[C---:B------:R-:W-:Y:S01]  /*192f0*/  IMAD.WIDE R224, R0.reuse, 0x4, R224 ;  /* 0x0000000400e07825 */ /* 0x040fe200078e02e0 */
[----:B------:R-:W-:Y:S04]  /*19300*/  STL [R1+0x69d0], R8 ;  /* 0x0069d00801007387 */ /* 0x000fe80000100800 */
[----:B------:R-:W-:Y:S01]  /*19310*/  STL [R1+0x69cc], R228 ;  /* 0x0069cce401007387 */ /* 0x000fe20000100800 */
[----:B------:R-:W-:-:S03]  /*19320*/  IMAD.WIDE R222, R0, 0x4, R222 ;  /* 0x0000000400de7825 */ /* 0x000fc600078e02de */
[----:B------:R1:W-:Y:S04]  /*19330*/  STL [R1+0x69c4], R229 ;  /* 0x0069c4e501007387 */ /* 0x0003e80000100800 */
[----:B------:R-:W-:Y:S04]  /*19340*/  STL [R1+0x69c8], R226 ;  /* 0x0069c8e201007387 */ /* 0x000fe80000100800 */
[----:B------:R-:W-:Y:S04]  /*19350*/  STL [R1+0x69c0], R227 ;  /* 0x0069c0e301007387 */ /* 0x000fe80000100800 */
[----:B------:R-:W-:Y:S01]  /*19360*/  STL [R1+0x69bc], R224 ;  /* 0x0069bce001007387 */ /* 0x000fe20000100800 */
[----:B------:R-:W-:-:S03]  /*19370*/  IMAD.WIDE R220, R0, 0x4, R220 ;  /* 0x0000000400dc7825 */ /* 0x000fc600078e02dc */
[----:B------:R-:W-:Y:S01]  /*19380*/  @!PT LDS RZ, [RZ] ;  /* 0x00000000fffff984 */ /* 0x000fe20000000800 */
[----:B------:R-:W-:Y:S01]  /*19390*/  @!PT LDS RZ, [RZ] ;  /* 0x00000000fffff984 */ /* 0x000fe20000000800 */
[----:B------:R-:W-:Y:S01]  /*193a0*/  @!PT LDS RZ, [RZ] ;  /* 0x00000000fffff984 */ /* 0x000fe20000000800 */
[----:B------:R-:W-:Y:S04]  /*193b0*/  LDGSTS.E [R243+0x10000], desc[UR40][R40.64], !P6 ;  /* 0x1000000028f37fae */ /* 0x000fe8000f1a1028 */
[----:B------:R-:W2:Y:S04]  /*193c0*/  LDL.LU.64 R128, [R1+0x470] ;  /* 0x0004700001807983 */ /* 0x000ea80000300a00 */
[----:B------:R-:W-:Y:S04]  /*193d0*/  LDGSTS.E [R243+0x10100], desc[UR40][R228.64], !P6 ;  /* 0x10100000e4f37fae */ /* 0x000fe8000f1a1028 */
[----:B------:R-:W-:Y:S01]  /*193e0*/  STL [R1+0x69b4], R225 ;  /* 0x0069b4e101007387 */ /* 0x000fe20000100800 */
[----:B------:R-:W-:-:S03]  /*193f0*/  IMAD.WIDE R218, R0, 0x4, R218 ;  /* 0x0000000400da7825 */ /* 0x000fc600078e02da */
[----:B------:R-:W-:Y:S04]  /*19400*/  LDGSTS.E [R243+0x10200], desc[UR40][R226.64], !P6 ;  /* 0x10200000e2f37fae */ /* 0x000fe8000f1a1028 */
[----:B-1----:R-:W3:Y:S04]  /*19410*/  LDL.LU.64 R228, [R1+0x468] ;  /* 0x0004680001e47983 */ /* 0x002ee80000300a00 */
[----:B------:R-:W4:Y:S04]  /*19420*/  LDL.LU.64 R112, [R1+0x460] ;  /* 0x0004600001707983 */ /* 0x000f280000300a00 */
[----:B------:R-:W-:Y:S04]  /*19430*/  STL [R1+0x69b8], R222 ;  /* 0x0069b8de01007387 */ /* 0x000fe80000100800 */
[----:B------:R-:W-:Y:S04]  /*19440*/  STL [R1+0x69b0], R223 ;  /* 0x0069b0df01007387 */ /* 0x000fe80000100800 */
[----:B------:R-:W4:Y:S04]  /*19450*/  LDL.LU.64 R40, [R1+0x450] ;  /* 0x0004500001287983 */ /* 0x000f280000300a00 */
[----:B------:R-:W-:Y:S04]  /*19460*/  LDGSTS.E [R243+0x10300], desc[UR40][R224.64], !P6 ;  /* 0x10300000e0f37fae */ /* 0x000fe8000f1a1028 */
[----:B------:R-:W4:Y:S04]  /*19470*/  LDL.LU.64 R72, [R1+0x440] ;  /* 0x0004400001487983 */ /* 0x000f280000300a00 */
[----:B------:R-:W-:Y:S04]  /*19480*/  LDGSTS.E [R243+0x10400], desc[UR40][R222.64], !P6 ;  /* 0x10400000def37fae */ /* 0x000fe8000f1a1028 */
[----:B------:R-:W-:Y:S04]  /*19490*/  STL [R1+0x69ac], R220 ;  /* 0x0069acdc01007387 */ /* 0x000fe80000100800 */
[----:B------:R-:W-:Y:S04]  /*194a0*/  LDGSTS.E [R243+0x10500], desc[UR40][R220.64], !P6 ;  /* 0x10500000dcf37fae */ /* 0x000fe8000f1a1028 */
[----:B------:R1:W-:Y:S04]  /*194b0*/  STL [R1+0x69a4], R221 ;  /* 0x0069a4dd01007387 */ /* 0x0003e80000100800 */
[----:B------:R-:W-:Y:S04]  /*194c0*/  LDGSTS.E [R243+0x10600], desc[UR40][R218.64], !P6 ;  /* 0x10600000daf37fae */ /* 0x000fe8000f1a1028 */
[----:B-1----:R-:W4:Y:S04]  /*194d0*/  LDL.LU.64 R220, [R1+0x430] ;  /* 0x0004300001dc7983 */ /* 0x002f280000300a00 */
[----:B------:R-:W-:Y:S04]  /*194e0*/  STL [R1+0x69a8], R218 ;  /* 0x0069a8da01007387 */ /* 0x000fe80000100800 */
[----:B------:R-:W4:Y:S04]  /*194f0*/  LDL.LU.64 R144, [R1+0x428] ;  /* 0x0004280001907983 */ /* 0x000f280000300a00 */
[----:B------:R1:W-:Y:S04]  /*19500*/  STL [R1+0x69a0], R219 ;  /* 0x0069a0db01007387 */ /* 0x0003e80000100800 */
[----:B-1----:R-:W4:Y:S04]  /*19510*/  LDL.LU.64 R218, [R1+0x448] ;  /* 0x0004480001da7983 */ /* 0x002f280000300a00 */
[----:B------:R-:W4:Y:S01]  /*19520*/  LDL.LU.64 R222, [R1+0x420] ;  /* 0x0004200001de7983 */ /* 0x000f220000300a00 */
[----:B------:R-:W-:-:S03]  /*19530*/  IMAD.WIDE R216, R0, 0x4, R216 ;  /* 0x0000000400d87825 */ /* 0x000fc600078e02d8 */
[----:B------:R-:W4:Y:S04]  /*19540*/  LDL.LU.64 R224, [R1+0x410] ;  /* 0x0004100001e07983 */ /* 0x000f280000300a00 */
[----:B------:R-:W4:Y:S04]  /*19550*/  LDL.LU.64 R24, [R1+0x408] ;  /* 0x0004080001187983 */ /* 0x000f280000300a00 */
[----:B------:R-:W-:Y:S04]  /*19560*/  STL [R1+0x699c], R216 ;  /* 0x00699cd801007387 */ /* 0x000fe80000100800 */
[----:B------:R-:W4:Y:S04]  /*19570*/  LDL.LU.64 R226, [R1+0x400] ;  /* 0x0004000001e27983 */ /* 0x000f280000300a00 */
[----:B------:R1:W-:Y:S04]  /*19580*/  LDGSTS.E [R243+0x10700], desc[UR40][R216.64], !P6 ;  /* 0x10700000d8f37fae */ /* 0x0003e8000f1a1028 */
[----:B------:R1:W-:Y:S04]  /*19590*/  STL [R1+0x6998], R217 ;  /* 0x006998d901007387 */ /* 0x0003e80000100800 */
[----:B------:R-:W4:Y:S04]  /*195a0*/  LDL.LU.64 R8, [R1+0x3f0] ;  /* 0x0003f00001087983 */ /* 0x000f280000300a00 */
[----:B------:R-:W4:Y:S01]  /*195b0*/  LDL.LU.64 R136, [R1+0x3e8] ;  /* 0x0003e80001887983 */ /* 0x000f220000300a00 */
[----:B-1----:R-:W-:-:S04]  /*195c0*/  IMAD.U32 R217, RZ, RZ, UR11 ;  /* 0x0000000bffd97e24 */ /* 0x002fc8000f8e00ff */
[----:B------:R-:W-:-:S04]  /*195d0*/  IMAD.WIDE R88, R217, 0x4, R88 ;  /* 0x00000004d9587825 */ /* 0x000fc800078e0258 */
[----:B------:R-:W-:-:S04]  /*195e0*/  IMAD.WIDE R176, R217, 0x4, R176 ;  /* 0x00000004d9b07825 */ /* 0x000fc800078e02b0 */
[----:B--2---:R-:W-:-:S05]  /*195f0*/  IMAD.WIDE R128, R217, 0x4, R128 ;  /* 0x00000004d9807825 */ /* 0x004fca00078e0280 */
[----:B------:R1:W-:Y:S01]  /*19600*/  STL.64 [R1+0xa28], R128 ;  /* 0x000a288001007387 */ /* 0x0003e20000100a00 */
[----:B---3--:R-:W-:-:S03]  /*19610*/  IMAD.WIDE R228, R217, 0x4, R228 ;  /* 0x00000004d9e47825 */ /* 0x008fc600078e02e4 */
[----:B-1----:R-:W2:Y:S01]  /*19620*/  LDL.LU.64 R128, [R1+0x3e0] ;  /* 0x0003e00001807983 */ /* 0x002ea20000300a00 */
[----:B----4-:R-:W-:-:S03]  /*19630*/  IMAD.WIDE R112, R217, 0x4, R112 ;  /* 0x00000004d9707825 */ /* 0x010fc600078e0270 */
[----:B------:R1:W-:Y:S01]  /*19640*/  STL.64 [R1+0xa10], R228 ;  /* 0x000a10e401007387 */ /* 0x0003e20000100a00 */
[----:B------:R-:W-:-:S03]  /*19650*/  IMAD.WIDE R40, R217, 0x4, R40 ;  /* 0x00000004d9287825 */ /* 0x000fc600078e0228 */
[----:B-1----:R-:W3:Y:S04]  /*19660*/  LDL.LU.64 R228, [R1+0x3d0] ;  /* 0x0003d00001e47983 */ /* 0x002ee80000300a00 */
[----:B------:R1:W-:Y:S04]  /*19670*/  STL.64 [R1+0xa08], R112 ;  /* 0x000a087001007387 */ /* 0x0003e80000100a00 */
[----:B-1----:R-:W4:Y:S04]  /*19680*/  LDL.LU.64 R112, [R1+0x3c8] ;  /* 0x0003c80001707983 */ /* 0x002f280000300a00 */
[----:B------:R1:W-:Y:S04]  /*19690*/  STL.64 [R1+0x9f8], R88 ;  /* 0x0009f85801007387 */ /* 0x0003e80000100a00 */
[----:B-1----:R-:W4:Y:S04]  /*196a0*/  LDL.LU.64 R88, [R1+0x3c0] ;  /* 0x0003c00001587983 */ /* 0x002f280000300a00 */
[----:B------:R1:W-:Y:S01]  /*196b0*/  STL.64 [R1+0x9e8], R40 ;  /* 0x0009e82801007387 */ /* 0x0003e20000100a00 */
[----:B------:R-:W-:-:S03]  /*196c0*/  IMAD.WIDE R220, R217, 0x4, R220 ;  /* 0x00000004d9dc7825 */ /* 0x000fc600078e02dc */
[----:B-1----:R-:W4:Y:S01]  /*196d0*/  LDL.LU.64 R40, [R1+0x3b0] ;  /* 0x0003b00001287983 */ /* 0x002f220000300a00 */
[----:B------:R-:W-:-:S05]  /*196e0*/  IMAD.WIDE R218, R217, 0x4, R218 ;  /* 0x00000004d9da7825 */ /* 0x000fca00078e02da */
[----:B------:R1:W-:Y:S01]  /*196f0*/  STL.64 [R1+0x9d8], R218 ;  /* 0x0009d8da01007387 */ /* 0x0003e20000100a00 */
[----:B------:R-:W-:-:S04]  /*19700*/  IMAD.WIDE R144, R217, 0x4, R144 ;  /* 0x00000004d9907825 */ /* 0x000fc800078e0290 */
[C---:B-1----:R-:W-:Y:S02]  /*19710*/  IMAD.WIDE R218, R217.reuse, 0x4, R72 ;  /* 0x00000004d9da7825 */ /* 0x042fe400078e0248 */
[----:B------:R-:W4:Y:S04]  /*19720*/  LDL.LU.64 R72, [R1+0x3a8] ;  /* 0x0003a80001487983 */ /* 0x000f280000300a00 */
[----:B------:R1:W-:Y:S04]  /*19730*/  STL.64 [R1+0x9d0], R218 ;  /* 0x0009d0da01007387 */ /* 0x0003e80000100a00 */
[----:B-1----:R-:W4:Y:S04]  /*19740*/  LDL.LU.64 R218, [R1+0x3a0] ;  /* 0x0003a00001da7983 */ /* 0x002f280000300a00 */
[----:B------:R1:W-:Y:S04]  /*19750*/  STL.64 [R1+0x9c0], R176 ;  /* 0x0009c0b001007387 */ /* 0x0003e80000100a00 */
[----:B-1----:R-:W4:Y:S04]  /*19760*/  LDL.LU.64 R176, [R1+0x6d40] ;  /* 0x006d400001b07983 */ /* 0x002f280000300a00 */
[----:B------:R1:W-:Y:S04]  /*19770*/  STL.64 [R1+0x9b0], R220 ;  /* 0x0009b0dc01007387 */ /* 0x0003e80000100a00 */
[----:B-1----:R-:W4:Y:S04]  /*19780*/  LDL.LU.64 R220, [R1+0x390] ;  /* 0x0003900001dc7983 */ /* 0x002f280000300a00 */
[----:B------:R1:W-:Y:S04]  /*19790*/  STL.64 [R1+0x9a0], R144 ;  /* 0x0009a09001007387 */ /* 0x0003e80000100a00 */
[----:B-1----:R-:W4:Y:S01]  /*197a0*/  LDL.LU.64 R144, [R1+0x388] ;  /* 0x0003880001907983 */ /* 0x002f220000300a00 */
[----:B------:R-:W-:-:S05]  /*197b0*/  IMAD.WIDE R222, R217, 0x4, R222 ;  /* 0x00000004d9de7825 */ /* 0x000fca00078e02de */
[----:B------:R1:W-:Y:S01]  /*197c0*/  STL.64 [R1+0x998], R222 ;  /* 0x000998de01007387 */ /* 0x0003e20000100a00 */
[----:B------:R-:W-:-:S04]  /*197d0*/  IMAD.WIDE R224, R217, 0x4, R224 ;  /* 0x00000004d9e07825 */ /* 0x000fc800078e02e0 */
[C---:B-1----:R-:W-:Y:S02]  /*197e0*/  IMAD.WIDE R222, R217.reuse, 0x4, R160 ;  /* 0x00000004d9de7825 */ /* 0x042fe400078e02a0 */
[----:B------:R-:W4:Y:S04]  /*197f0*/  LDL.LU.64 R160, [R1+0x6d38] ;  /* 0x006d380001a07983 */ /* 0x000f280000300a00 */
[----:B------:R1:W-:Y:S01]  /*19800*/  STL.64 [R1+0x980], R222 ;  /* 0x000980de01007387 */ /* 0x0003e20000100a00 */
[----:B------:R-:W-:-:S03]  /*19810*/  IMAD.WIDE R226, R217, 0x4, R226 ;  /* 0x00000004d9e27825 */ /* 0x000fc600078e02e2 */
[----:B-1----:R-:W4:Y:S04]  /*19820*/  LDL.LU.64 R222, [R1+0x370] ;  /* 0x0003700001de7983 */ /* 0x002f280000300a00 */
        /* <DEDUP_REMOVED lines=14> */
[----:B------:R1:W-:Y:S04]  /*19910*/  STL.64 [R1+0x470], R8 ;  /* 0x0004700801007387 */ /* 0x0003e80000100a00 */
[----:B-1----:R-:W4:Y:S04]  /*19920*/  LDL.LU.64 R8, [R1+0x348] ;  /* 0x0003480001087983 */ /* 0x002f280000300a00 */
[----:B------:R1:W-:Y:S04]  /*19930*/  STL.64 [R1+0x468], R136 ;  /* 0x0004688801007387 */ /* 0x0003e80000100a00 */
[----:B-1----:R-:W4:Y:S01]  /*19940*/  LDL.LU.64 R136, [R1+0x6d28] ;  /* 0x006d280001887983 */ /* 0x002f220000300a00 */
[----:B--2---:R-:W-:-:S05]  /*19950*/  IMAD.WIDE R128, R217, 0x4, R128 ;  /* 0x00000004d9807825 */ /* 0x004fca00078e0280 */
[----:B------:R1:W-:Y:S01]  /*19960*/  STL.64 [R1+0x460], R128 ;  /* 0x0004608001007387 */ /* 0x0003e20000100a00 */
[----:B---3--:R-:W-:-:S03]  /*19970*/  IMAD.WIDE R228, R217, 0x4, R228 ;  /* 0x00000004d9e47825 */ /* 0x008fc600078e02e4 */
[----:B-1----:R-:W2:Y:S04]  /*19980*/  LDL.LU.64 R128, [R1+0x6d20] ;  /* 0x006d200001807983 */ /* 0x002ea80000300a00 */
[----:B------:R1:W-:Y:S01]  /*19990*/  STL.64 [R1+0x458], R104 ;  /* 0x0004586801007387 */ /* 0x0003e20000100a00 */
[----:B----4-:R-:W-:-:S03]  /*199a0*/  IMAD.WIDE R112, R217, 0x4, R112 ;  /* 0x00000004d9707825 */ /* 0x010fc600078e0270 */
[----:B-1----:R-:W3:Y:S04]  /*199b0*/  LDL.LU.64 R104, [R1+0x330] ;  /* 0x0003300001687983 */ /* 0x002ee80000300a00 */
[----:B------:R1:W-:Y:S01]  /*199c0*/  STL.64 [R1+0x450], R228 ;  /* 0x000450e401007387 */ /* 0x0003e20000100a00 */
[----:B------:R-:W-:-:S03]  /*199d0*/  IMAD.WIDE R88, R217, 0x4, R88 ;  /* 0x00000004d9587825 */ /* 0x000fc600078e0258 */
[----:B-1----:R-:W4:Y:S04]  /*199e0*/  LDL.LU.64 R228, [R1+0x328] ;  /* 0x0003280001e47983 */ /* 0x002f280000300a00 */
[----:B------:R1:W-:Y:S01]  /*199f0*/  STL.64 [R1+0x448], R112 ;  /* 0x0004487001007387 */ /* 0x0003e20000100a00 */
[----:B------:R-:W-:-:S03]  /*19a00*/  IMAD.WIDE R40, R217, 0x4, R40 ;  /* 0x00000004d9287825 */ /* 0x000fc600078e0228 */
[----:B-1----:R-:W2:Y:S04]  /*19a10*/  LDL.LU.64 R112, [R1+0x6d18] ;  /* 0x006d180001707983 */ /* 0x002ea80000300a00 */
[----:B------:R1:W-:Y:S04]  /*19a20*/  STL.64 [R1+0x440], R88 ;  /* 0x0004405801007387 */ /* 0x0003e80000100a00 */
[----:B-1----:R-:W2:Y:S04]  /*19a30*/  LDL.LU.64 R88, [R1+0x6d10] ;  /* 0x006d100001587983 */ /* 0x002ea80000300a00 */
[----:B------:R1:W-:Y:S01]  /*19a40*/  STL.64 [R1+0x438], R32 ;  /* 0x0004382001007387 */ /* 0x0003e20000100a00 */
[----:B------:R-:W-:-:S03]  /*19a50*/  IMAD.WIDE R72, R217, 0x4, R72 ;  /* 0x00000004d9487825 */ /* 0x000fc600078e0248 */
[----:B-1----:R-:W2:Y:S04]  /*19a60*/  LDL.LU.64 R32, [R1+0x310] ;  /* 0x0003100001207983 */ /* 0x002ea80000300a00 */
[----:B------:R1:W-:Y:S01]  /*19a70*/  STL.64 [R1+0x430], R40 ;  /* 0x0004302801007387 */ /* 0x0003e20000100a00 */
[----:B------:R-:W-:-:S03]  /*19a80*/  IMAD.WIDE R218, R217, 0x4, R218 ;  /* 0x00000004d9da7825 */ /* 0x000fc600078e02da */
[----:B-1----:R-:W2:Y:S04]  /*19a90*/  LDL.LU.64 R40, [R1+0x308] ;  /* 0x0003080001287983 */ /* 0x002ea80000300a00 */
[----:B------:R1:W-:Y:S04]  /*19aa0*/  STL.64 [R1+0x428], R72 ;  /* 0x0004284801007387 */ /* 0x0003e80000100a00 */
[----:B-1----:R-:W2:Y:S04]  /*19ab0*/  LDL.LU.64 R72, [R1+0x6d08] ;  /* 0x006d080001487983 */ /* 0x002ea80000300a00 */
[----:B------:R1:W-:Y:S01]  /*19ac0*/  STL.64 [R1+0x420], R218 ;  /* 0x000420da01007387 */ /* 0x0003e20000100a00 */
[----:B------:R-:W-:-:S04]  /*19ad0*/  IMAD.WIDE R220, R217, 0x4, R220 ;  /* 0x00000004d9dc7825 */ /* 0x000fc800078e02dc */
[C---:B-1----:R-:W-:Y:S02]  /*19ae0*/  IMAD.WIDE R218, R217.reuse, 0x4, R56 ;  /* 0x00000004d9da7825 */ /* 0x042fe400078e0238 */
[----:B------:R-:W2:Y:S04]  /*19af0*/  LDL.LU.64 R56, [R1+0x6d00] ;  /* 0x006d000001387983 */ /* 0x000ea80000300a00 */
[----:B------:R1:W-:Y:S01]  /*19b00*/  STL.64 [R1+0x418], R218 ;  /* 0x000418da01007387 */ /* 0x0003e20000100a00 */
[----:B------:R-:W-:-:S03]  /*19b10*/  IMAD.WIDE R144, R217, 0x4, R144 ;  /* 0x00000004d9907825 */ /* 0x000fc600078e0290 */
[----:B-1----:R-:W2:Y:S04]  /*19b20*/  LDL.LU.64 R218, [R1+0x2f0] ;  /* 0x0002f00001da7983 */ /* 0x002ea80000300a00 */
[----:B------:R1:W-:Y:S04]  /*19b30*/  STL.64 [R1+0x410], R220 ;  /* 0x000410dc01007387 */ /* 0x0003e80000100a00 */
[----:B-1----:R-:W2:Y:S04]  /*19b40*/  LDL.LU.64 R220, [R1+0x2e8] ;  /* 0x0002e80001dc7983 */ /* 0x002ea80000300a00 */
[----:B------:R1:W-:Y:S04]  /*19b50*/  STL.64 [R1+0x408], R144 ;  /* 0x0004089001007387 */ /* 0x0003e80000100a00 */
[----:B-1----:R-:W2:Y:S01]  /*19b60*/  LDL.LU.64 R144, [R1+0x6cf8] ;  /* 0x006cf80001907983 */ /* 0x002ea20000300a00 */
[----:B------:R-:W-:-:S04]  /*19b70*/  IMAD.WIDE R48, R217, 0x4, R48 ;  /* 0x00000004d9307825 */ /* 0x000fc800078e0230 */
[----:B------:R-:W-:-:S04]  /*19b80*/  IMAD.WIDE R222, R217, 0x4, R222 ;  /* 0x00000004d9de7825 */ /* 0x000fc800078e02de */
[----:B------:R-:W-:-:S04]  /*19b90*/  IMAD.WIDE R26, R217, 0x4, R26 ;  /* 0x00000004d91a7825 */ /* 0x000fc800078e021a */
[----:B------:R-:W-:-:S04]  /*19ba0*/  IMAD.WIDE R24, R217, 0x4, R24 ;  /* 0x00000004d9187825 */ /* 0x000fc800078e0218 */
[----:B------:R-:W-:-:S04]  /*19bb0*/  IMAD.WIDE R224, R217, 0x4, R224 ;  /* 0x00000004d9e07825 */ /* 0x000fc800078e02e0 */
[----:B--2---:R-:W-:-:S05]  /*19bc0*/  IMAD.WIDE R144, R217, 0x4, R144 ;  /* 0x00000004d9907825 */ /* 0x004fca00078e0290 */
[----:B------:R1:W-:Y:S04]  /*19bd0*/  STL.64 [R1+0x400], R144 ;  /* 0x0004009001007387 */ /* 0x0003e80000100a00 */
[----:B-1----:R-:W2:Y:S04]  /*19be0*/  LDL.LU.64 R144, [R1+0x2d0] ;  /* 0x0002d00001907983 */ /* 0x002ea80000300a00 */
        /* <DEDUP_REMOVED lines=9> */
[----:B-1----:R-:W2:Y:S01]  /*19c80*/  LDL.LU.64 R26, [R1+0x6ce0] ;  /* 0x006ce000011a7983 */ /* 0x002ea20000300a00 */
[----:B------:R-:W-:-:S05]  /*19c90*/  IMAD.WIDE R226, R217, 0x4, R226 ;  /* 0x00000004d9e27825 */ /* 0x000fca00078e02e2 */
[----:B------:R1:W-:Y:S01]  /*19ca0*/  STL.64 [R1+0x60a0], R226 ;  /* 0x0060a0e201007387 */ /* 0x0003e20000100a00 */
[----:B------:R-:W-:-:S03]  /*19cb0*/  IMAD.WIDE R8, R217, 0x4, R8 ;  /* 0x00000004d9087825 */ /* 0x000fc600078e0208 */
[----:B-1----:R-:W2:Y:S04]  /*19cc0*/  LDL.LU.64 R226, [R1+0x2a8] ;  /* 0x0002a80001e27983 */ /* 0x002ea80000300a00 */
[----:B------:R1:W-:Y:S04]  /*19cd0*/  STL.64 [R1+0x6098], R8 ;  /* 0x0060980801007387 */ /* 0x0003e80000100a00 */
[----:B-1----:R-:W2:Y:S01]  /*19ce0*/  LDL.LU.64 R8, [R1+0x6cd8] ;  /* 0x006cd80001087983 */ /* 0x002ea20000300a00 */
[----:B------:R-:W-:-:S04]  /*19cf0*/  IMAD.WIDE R16, R217, 0x4, R16 ;  /* 0x00000004d9107825 */ /* 0x000fc800078e0210 */
[----:B---3--:R-:W-:-:S04]  /*19d00*/  IMAD.WIDE R104, R217, 0x4, R104 ;  /* 0x00000004d9687825 */ /* 0x008fc800078e0268 */
[----:B----4-:R-:W-:-:S04]  /*19d10*/  IMAD.WIDE R228, R217, 0x4, R228 ;  /* 0x00000004d9e47825 */ /* 0x010fc800078e02e4 */
[----:B------:R-:W-:-:S04]  /*19d20*/  IMAD.WIDE R192, R217, 0x4, R192 ;  /* 0x00000004d9c07825 */ /* 0x000fc800078e02c0 */
[----:B------:R-:W-:-:S04]  /*19d30*/  IMAD.WIDE R32, R217, 0x4, R32 ;  /* 0x00000004d9207825 */ /* 0x000fc800078e0220 */
[----:B------:R-:W-:-:S04]  /*19d40*/  IMAD.WIDE R40, R217, 0x4, R40 ;  /* 0x00000004d9287825 */ /* 0x000fc800078e0228 */
[----:B--2---:R-:W-:-:S05]  /*19d50*/  IMAD.WIDE R26, R217, 0x4, R26 ;  /* 0x00000004d91a7825 */ /* 0x004fca00078e021a */
[----:B------:R1:W-:Y:S04]  /*19d60*/  STL.64 [R1+0x6090], R26 ;  /* 0x0060901a01007387 */ /* 0x0003e80000100a00 */
[----:B-1----:R-:W2:Y:S04]  /*19d70*/  LDL.LU.64 R26, [R1+0x290] ;  /* 0x00029000011a7983 */ /* 0x002ea80000300a00 */
[----:B------:R1:W-:Y:S04]  /*19d80*/  STL.64 [R1+0x6088], R16 ;  /* 0x0060881001007387 */ /* 0x0003e80000100a00 */
[----:B-1----:R-:W3:Y:S04]  /*19d90*/  LDL.LU.64 R16, [R1+0x6cd0] ;  /* 0x006cd00001107983 */ /* 0x002ee80000300a00 */
[----:B------:R1:W-:Y:S01]  /*19da0*/  STL.64 [R1+0x6080], R104 ;  /* 0x0060806801007387 */ /* 0x0003e20000100a00 */
[----:B------:R-:W-:-:S03]  /*19db0*/  IMAD.WIDE R48, R217, 0x4, R48 ;  /* 0x00000004d9307825 */ /* 0x000fc600078e0230 */
[----:B-1----:R-:W4:Y:S04]  /*19dc0*/  LDL.LU.64 R104, [R1+0x288] ;  /* 0x0002880001687983 */ /* 0x002f280000300a00 */
[----:B------:R1:W-:Y:S01]  /*19dd0*/  STL.64 [R1+0x6078], R228 ;  /* 0x006078e401007387 */ /* 0x0003e20000100a00 */
[----:B------:R-:W-:-:S04]  /*19de0*/  IMAD.WIDE R234, R217, 0x4, R234 ;  /* 0x00000004d9ea7825 */ /* 0x000fc800078e02ea */
[C---:B-1----:R-:W-:Y:S02]  /*19df0*/  IMAD.WIDE R228, R217.reuse, 0x4, R24 ;  /* 0x00000004d9e47825 */ /* 0x042fe400078e0218 */
[----:B------:R-:W3:Y:S04]  /*19e00*/  LDL.LU.64 R24, [R1+0x6cc8] ;  /* 0x006cc80001187983 */ /* 0x000ee80000300a00 */
[----:B------:R1:W-:Y:S01]  /*19e10*/  STL.64 [R1+0x6070], R228 ;  /* 0x006070e401007387 */ /* 0x0003e20000100a00 */
[----:B------:R-:W-:-:S03]  /*19e20*/  IMAD.WIDE R218, R217, 0x4, R218 ;  /* 0x00000004d9da7825 */ /* 0x000fc600078e02da */
[----:B-1----:R-:W3:Y:S04]  /*19e30*/  LDL.LU.64 R228, [R1+0x270] ;  /* 0x0002700001e47983 */ /* 0x002ee80000300a00 */
[----:B------:R1:W-:Y:S01]  /*19e40*/  STL.64 [R1+0x6068], R192 ;  /* 0x006068c001007387 */ /* 0x0003e20000100a00 */
[----:B------:R-:W-:-:S03]  /*19e50*/  IMAD.WIDE R220, R217, 0x4, R220 ;  /* 0x00000004d9dc7825 */ /* 0x000fc600078e02dc */
[----:B-1----:R-:W3:Y:S04]  /*19e60*/  LDL.LU.64 R192, [R1+0x268] ;  /* 0x0002680001c07983 */ /* 0x002ee80000300a00 */
[----:B------:R1:W-:Y:S04]  /*19e70*/  STL.64 [R1+0x6060], R32 ;  /* 0x0060602001007387 */ /* 0x0003e80000100a00 */
        /* <DEDUP_REMOVED lines=9> */
[----:B------:R1:W-:Y:S02]  /*19f10*/  STL.64 [R1+0x6038], R220 ;  /* 0x006038dc01007387 */ /* 0x0003e40000100a00 */
[----:B-1----:R-:W-:-:S02]  /*19f20*/  IMAD.WIDE R220, R217, 0x4, R56 ;  /* 0x00000004d9dc7825 */ /* 0x002fc400078e0238 */
[----:B------:R-:W3:Y:S04]  /*19f30*/  LDL.LU.64 R56, [R1+0x6ca8] ;  /* 0x006ca80001387983 */ /* 0x000ee80000300a00 */
[----:B------:R1:W-:Y:S01]  /*19f40*/  STL.64 [R1+0x6030], R220 ;  /* 0x006030dc01007387 */ /* 0x0003e20000100a00 */
[----:B------:R-:W-:-:S04]  /*19f50*/  IMAD.WIDE R222, R217, 0x4, R222 ;  /* 0x00000004d9de7825 */ /* 0x000fc800078e02de */
[C---:B-1----:R-:W-:Y:S02]  /*19f60*/  IMAD.WIDE R220, R217.reuse, 0x4, R64 ;  /* 0x00000004d9dc7825 */ /* 0x042fe400078e0240 */
[----:B------:R-:W3:Y:S04]  /*19f70*/  LDL.LU.64 R64, [R1+0x6ca0] ;  /* 0x006ca00001407983 */ /* 0x000ee80000300a00 */
[----:B------:R1:W-:Y:S02]  /*19f80*/  STL.64 [R1+0x6028], R220 ;  /* 0x006028dc01007387 */ /* 0x0003e40000100a00 */
[C---:B-1----:R-:W-:Y:S02]  /*19f90*/  IMAD.WIDE R220, R217.reuse, 0x4, R144 ;  /* 0x00000004d9dc7825 */ /* 0x042fe400078e0290 */
[----:B------:R-:W3:Y:S04]  /*19fa0*/  LDL.LU.64 R144, [R1+0x230] ;  /* 0x0002300001907983 */ /* 0x000ee80000300a00 */
[----:B------:R1:W-:Y:S01]  /*19fb0*/  STL.64 [R1+0x6020], R220 ;  /* 0x006020dc01007387 */ /* 0x0003e20000100a00 */
[----:B------:R-:W-:-:S03]  /*19fc0*/  IMAD.WIDE R224, R217, 0x4, R224 ;  /* 0x00000004d9e07825 */ /* 0x000fc600078e02e0 */
[----:B-1----:R-:W3:Y:S04]  /*19fd0*/  LDL.LU.64 R220, [R1+0x228] ;  /* 0x0002280001dc7983 */ /* 0x002ee80000300a00 */
[----:B------:R1:W-:Y:S02]  /*19fe0*/  STL.64 [R1+0x6018], R222 ;  /* 0x006018de01007387 */ /* 0x0003e40000100a00 */
[C---:B-1----:R-:W-:Y:S02]  /*19ff0*/  IMAD.WIDE R222, R217.reuse, 0x4, R72 ;  /* 0x00000004d9de7825 */ /* 0x042fe400078e0248 */
[----:B------:R-:W3:Y:S04]  /*1a000*/  LDL.LU.64 R72, [R1+0x6c98] ;  /* 0x006c980001487983 */ /* 0x000ee80000300a00 */
[----:B------:R1:W-:Y:S01]  /*1a010*/  STL.64 [R1+0x6010], R222 ;  /* 0x006010de01007387 */ /* 0x0003e20000100a00 */
[----:B------:R-:W-:-:S04]  /*1a020*/  IMAD.WIDE R226, R217, 0x4, R226 ;  /* 0x00000004d9e27825 */ /* 0x000fc800078e02e2 */
[C---:B-1----:R-:W-:Y:S02]  /*1a030*/  IMAD.WIDE R222, R217.reuse, 0x4, R80 ;  /* 0x00000004d9de7825 */ /* 0x042fe400078e0250 */
[----:B------:R-:W3:Y:S04]  /*1a040*/  LDL.LU.64 R80, [R1+0x6c90] ;  /* 0x006c900001507983 */ /* 0x000ee80000300a00 */
        /* <DEDUP_REMOVED lines=8> */
[----:B--2---:R-:W-:-:S04]  /*1a0d0*/  IMAD.WIDE R26, R217, 0x4, R26 ;  /* 0x00000004d91a7825 */ /* 0x004fc800078e021a */
[C---:B-1----:R-:W-:Y:S02]  /*1a0e0*/  IMAD.WIDE R226, R217.reuse, 0x4, R96 ;  /* 0x00000004d9e27825 */ /* 0x042fe400078e0260 */
[----:B------:R-:W2:Y:S04]  /*1a0f0*/  LDL.LU.64 R96, [R1+0x6c80] ;  /* 0x006c800001607983 */ /* 0x000ea80000300a00 */
[----:B------:R1:W-:Y:S04]  /*1a100*/  STL.64 [R1+0x5fe8], R226 ;  /* 0x005fe8e201007387 */ /* 0x0003e80000100a00 */
[----:B-1----:R-:W2:Y:S04]  /*1a110*/  LDL.LU.64 R226, [R1+0x1f0] ;  /* 0x0001f00001e27983 */ /* 0x002ea80000300a00 */
[----:B------:R1:W-:Y:S04]  /*1a120*/  STL.64 [R1+0x5fe0], R26 ;  /* 0x005fe01a01007387 */ /* 0x0003e80000100a00 */
[----:B-1----:R-:W2:Y:S01]  /*1a130*/  LDL.LU.64 R26, [R1+0x1e8] ;  /* 0x0001e800011a7983 */ /* 0x002ea20000300a00 */
[----:B----4-:R-:W-:-:S04]  /*1a140*/  IMAD.WIDE R104, R217, 0x4, R104 ;  /* 0x00000004d9687825 */ /* 0x010fc800078e0268 */
[C---:B------:R-:W-:Y:S01]  /*1a150*/  IMAD.WIDE R112, R217.reuse, 0x4, R112 ;  /* 0x00000004d9707825 */ /* 0x040fe200078e0270 */
[----:B------:R1:W-:Y:S03]  /*1a160*/  STL.64 [R1+0x5fd8], R104 ;  /* 0x005fd86801007387 */ /* 0x0003e60000100a00 */
[----:B------:R-:W-:-:S04]  /*1a170*/  IMAD.WIDE R120, R217, 0x4, R120 ;  /* 0x00000004d9787825 */ /* 0x000fc800078e0278 */
[C---:B---3--:R-:W-:Y:S01]  /*1a180*/  IMAD.WIDE R228, R217.reuse, 0x4, R228 ;  /* 0x00000004d9e47825 */ /* 0x048fe200078e02e4 */
[----:B-1----:R-:W3:Y:S03]  /*1a190*/  LDL.LU.64 R104, [R1+0x6c78] ;  /* 0x006c780001687983 */ /* 0x002ee60000300a00 */
[C---:B------:R-:W-:Y:S01]  /*1a1a0*/  IMAD.WIDE R192, R217.reuse, 0x4, R192 ;  /* 0x00000004d9c07825 */ /* 0x040fe200078e02c0 */
[----:B------:R1:W-:Y:S03]  /*1a1b0*/  STL.64 [R1+0x5fd0], R112 ;  /* 0x005fd07001007387 */ /* 0x0003e60000100a00 */
[----:B------:R-:W-:-:S04]  /*1a1c0*/  IMAD.WIDE R128, R217, 0x4, R128 ;  /* 0x00000004d9807825 */ /* 0x000fc800078e0280 */
[C---:B------:R-:W-:Y:S01]  /*1a1d0*/  IMAD.WIDE R50, R217.reuse, 0x4, R50 ;  /* 0x00000004d9327825 */ /* 0x040fe200078e0232 */
[----:B-1----:R-:W4:Y:S04]  /*1a1e0*/  LDL.LU.64 R112, [R1+0x6c70] ;  /* 0x006c700001707983 */ /* 0x002f280000300a00 */
[----:B------:R1:W-:Y:S04]  /*1a1f0*/  STL.64 [R1+0x5fc8], R120 ;  /* 0x005fc87801007387 */ /* 0x0003e80000100a00 */
[----:B-1----:R-:W3:Y:S04]  /*1a200*/  LDL.LU.64 R120, [R1+0x6c68] ;  /* 0x006c680001787983 */ /* 0x002ee80000300a00 */
[----:B------:R1:W-:Y:S04]  /*1a210*/  STL.64 [R1+0x5fc0], R228 ;  /* 0x005fc0e401007387 */ /* 0x0003e80000100a00 */
[----:B-1----:R-:W3:Y:S04]  /*1a220*/  LDL.LU.64 R228, [R1+0x1d0] ;  /* 0x0001d00001e47983 */ /* 0x002ee80000300a00 */
[----:B------:R1:W-:Y:S01]  /*1a230*/  STL.64 [R1+0x5fb8], R192 ;  /* 0x005fb8c001007387 */ /* 0x0003e20000100a00 */
[----:B------:R-:W-:-:S03]  /*1a240*/  IMAD.WIDE R234, R217, 0x4, R234 ;  /* 0x00000004d9ea7825 */ /* 0x000fc600078e02ea */
[----:B-1----:R-:W4:Y:S04]  /*1a250*/  LDL.LU.64 R192, [R1+0x1c8] ;  /* 0x0001c80001c07983 */ /* 0x002f280000300a00 */
[----:B------:R1:W-:Y:S01]  /*1a260*/  STL.64 [R1+0x5fb0], R128 ;  /* 0x005fb08001007387 */ /* 0x0003e20000100a00 */
[----:B------:R-:W-:-:S03]  /*1a270*/  IMAD.WIDE R218, R217, 0x4, R218 ;  /* 0x00000004d9da7825 */ /* 0x000fc600078e02da */
[----:B-1----:R-:W4:Y:S04]  /*1a280*/  LDL.LU.64 R128, [R1+0x6c60] ;  /* 0x006c600001807983 */ /* 0x002f280000300a00 */
[----:B------:R1:W-:Y:S04]  /*1a290*/  STL.64 [R1+0x5fa8], R50 ;  /* 0x005fa83201007387 */ /* 0x0003e80000100a00 */
[----:B-1----:R-:W4:Y:S04]  /*1a2a0*/  LDL.LU.64 R50, [R1+0x1b0] ;  /* 0x0001b00001327983 */ /* 0x002f280000300a00 */
[----:B------:R1:W-:Y:S04]  /*1a2b0*/  STL.64 [R1+0x5fa0], R234 ;  /* 0x005fa0ea01007387 */ /* 0x0003e80000100a00 */
[----:B-1----:R-:W4:Y:S04]  /*1a2c0*/  LDL.LU.64 R234, [R1+0x1a8] ;  /* 0x0001a80001ea7983 */ /* 0x002f280000300a00 */
[----:B------:R1:W-:Y:S02]  /*1a2d0*/  STL.64 [R1+0x5f98], R218 ;  /* 0x005f98da01007387 */ /* 0x0003e40000100a00 */
[----:B-1----:R-:W-:-:S02]  /*1a2e0*/  IMAD.WIDE R218, R217, 0x4, R136 ;  /* 0x00000004d9da7825 */ /* 0x002fc400078e0288 */
[----:B------:R-:W4:Y:S04]  /*1a2f0*/  LDL.LU.64 R136, [R1+0x6c58] ;  /* 0x006c580001887983 */ /* 0x000f280000300a00 */
[----:B------:R1:W-:Y:S01]  /*1a300*/  STL.64 [R1+0x5f90], R218 ;  /* 0x005f90da01007387 */ /* 0x0003e20000100a00 */
[----:B------:R-:W-:-:S04]  /*1a310*/  IMAD.WIDE R144, R217, 0x4, R144 ;  /* 0x00000004d9907825 */ /* 0x000fc800078e0290 */
[C---:B-1----:R-:W-:Y:S02]  /*1a320*/  IMAD.WIDE R218, R217.reuse, 0x4, R240 ;  /* 0x00000004d9da7825 */ /* 0x042fe400078e02f0 */
[----:B------:R-:W4:Y:S02]  /*1a330*/  LDL.LU.64 R240, [R1+0x190] ;  /* 0x0001900001f07983 */ /* 0x000f240000300a00 */
[C---:B------:R-:W-:Y:S02]  /*1a340*/  IMAD.WIDE R220, R217.reuse, 0x4, R220 ;  /* 0x00000004d9dc7825 */ /* 0x040fe400078e02dc */
[----:B------:R1:W-:Y:S02]  /*1a350*/  STL.64 [R1+0x5f88], R218 ;  /* 0x005f88da01007387 */ /* 0x0003e40000100a00 */
[C---:B------:R-:W-:Y:S02]  /*1a360*/  IMAD.WIDE R152, R217.reuse, 0x4, R152 ;  /* 0x00000004d9987825 */ /* 0x040fe400078e0298 */
[----:B-1----:R-:W4:Y:S04]  /*1a370*/  LDL.LU.64 R218, [R1+0x188] ;  /* 0x0001880001da7983 */ /* 0x002f280000300a00 */
[----:B------:R1:W-:Y:S04]  /*1a380*/  STL.64 [R1+0x5f80], R144 ;  /* 0x005f809001007387 */ /* 0x0003e80000100a00 */
[----:B-1----:R-:W4:Y:S04]  /*1a390*/  LDL.LU.64 R144, [R1+0x6c50] ;  /* 0x006c500001907983 */ /* 0x002f280000300a00 */
[----:B------:R1:W-:Y:S02]  /*1a3a0*/  STL.64 [R1+0x5f78], R220 ;  /* 0x005f78dc01007387 */ /* 0x0003e40000100a00 */
[----:B-1----:R-:W-:-:S02]  /*1a3b0*/  IMAD.WIDE R220, R217, 0x4, R162 ;  /* 0x00000004d9dc7825 */ /* 0x002fc400078e02a2 */
[----:B------:R-:W4:Y:S02]  /*1a3c0*/  LDL.LU.64 R162, [R1+0x170] ;  /* 0x0001700001a27983 */ /* 0x000f240000300a00 */
[C---:B------:R-:W-:Y:S02]  /*1a3d0*/  IMAD.WIDE R222, R217.reuse, 0x4, R222 ;  /* 0x00000004d9de7825 */ /* 0x040fe400078e02de */
[----:B------:R1:W-:Y:S04]  /*1a3e0*/  STL.64 [R1+0x5f70], R220 ;  /* 0x005f70dc01007387 */ /* 0x0003e80000100a00 */
[----:B-1----:R-:W4:Y:S01]  /*1a3f0*/  LDL.LU.64 R220, [R1+0x168] ;  /* 0x0001680001dc7983 */ /* 0x002f220000300a00 */
[----:B------:R-:W-:-:S03]  /*1a400*/  IMAD.WIDE R224, R217, 0x4, R224 ;  /* 0x00000004d9e07825 */ /* 0x000fc600078e02e0 */
[----:B------:R1:W-:Y:S04]  /*1a410*/  STL.64 [R1+0x5f68], R152 ;  /* 0x005f689801007387 */ /* 0x0003e80000100a00 */
[----:B-1----:R-:W4:Y:S04]  /*1a420*/  LDL.LU.64 R152, [R1+0x6c48] ;  /* 0x006c480001987983 */ /* 0x002f280000300a00 */
[----:B------:R1:W-:Y:S04]  /*1a430*/  STL.64 [R1+0x5f60], R222 ;  /* 0x005f60de01007387 */ /* 0x0003e80000100a00 */
[----:B-1----:R-:W4:Y:S04]  /*1a440*/  LDL.LU.64 R222, [R1+0x150] ;  /* 0x0001500001de7983 */ /* 0x002f280000300a00 */
[----:B------:R1:W-:Y:S01]  /*1a450*/  STL.64 [R1+0x5f58], R224 ;  /* 0x005f58e001007387 */ /* 0x0003e20000100a00 */
[----:B------:R-:W-:-:S04]  /*1a460*/  IMAD.WIDE R168, R217, 0x4, R168 ;  /* 0x00000004d9a87825 */ /* 0x000fc800078e02a8 */
[C---:B-1----:R-:W-:Y:S02]  /*1a470*/  IMAD.WIDE R224, R217.reuse, 0x4, R160 ;  /* 0x00000004d9e07825 */ /* 0x042fe400078e02a0 */
[----:B------:R-:W4:Y:S04]  /*1a480*/  LDL.LU.64 R160, [R1+0x6c40] ;  /* 0x006c400001a07983 */ /* 0x000f280000300a00 */
[----:B------:R1:W-:Y:S01]  /*1a490*/  STL.64 [R1+0x5f50], R224 ;  /* 0x005f50e001007387 */ /* 0x0003e20000100a00 */
[----:B--2---:R-:W-:-:S03]  /*1a4a0*/  IMAD.WIDE R226, R217, 0x4, R226 ;  /* 0x00000004d9e27825 */ /* 0x004fc600078e02e2 */
[----:B-1----:R-:W2:Y:S04]  /*1a4b0*/  LDL.LU.64 R224, [R1+0x148] ;  /* 0x0001480001e07983 */ /* 0x002ea80000300a00 */
[----:B------:R1:W-:Y:S04]  /*1a4c0*/  STL.64 [R1+0x5f48], R168 ;  /* 0x005f48a801007387 */ /* 0x0003e80000100a00 */
[----:B-1----:R-:W2:Y:S04]  /*1a4d0*/  LDL.LU.64 R168, [R1+0x6c38] ;  /* 0x006c380001a87983 */ /* 0x002ea80000300a00 */
[----:B------:R1:W-:Y:S02]  /*1a4e0*/  STL.64 [R1+0x5f40], R226 ;  /* 0x005f40e201007387 */ /* 0x0003e40000100a00 */
[----:B-1----:R-:W-:-:S02]  /*1a4f0*/  IMAD.WIDE R226, R217, 0x4, R26 ;  /* 0x00000004d9e27825 */ /* 0x002fc400078e021a */
[----:B------:R-:W2:Y:S04]  /*1a500*/  LDL.LU.64 R26, [R1+0x130] ;  /* 0x00013000011a7983 */ /* 0x000ea80000300a00 */
[----:B------:R1:W-:Y:S04]  /*1a510*/  STL.64 [R1+0x5f38], R226 ;  /* 0x005f38e201007387 */ /* 0x0003e80000100a00 */
[----:B-1----:R-:W2:Y:S01]  /*1a520*/  LDL.LU.64 R226, [R1+0x128] ;  /* 0x0001280001e27983 */ /* 0x002ea20000300a00 */
[----:B------:R-:W-:-:S04]  /*1a530*/  IMAD.WIDE R176, R217, 0x4, R176 ;  /* 0x00000004d9b07825 */ /* 0x000fc800078e02b0 */
[C---:B------:R-:W-:Y:S01]  /*1a540*/  IMAD.WIDE R184, R217.reuse, 0x4, R184 ;  /* 0x00000004d9b87825 */ /* 0x040fe200078e02b8 */
[----:B------:R1:W-:Y:S03]  /*1a550*/  STL.64 [R1+0x5f30], R176 ;  /* 0x005f30b001007387 */ /* 0x0003e60000100a00 */
[----:B------:R-:W-:-:S04]  /*1a560*/  IMAD.WIDE R200, R217, 0x4, R200 ;  /* 0x00000004d9c87825 */ /* 0x000fc800078e02c8 */
[C---:B---3--:R-:W-:Y:S01]  /*1a570*/  IMAD.WIDE R228, R217.reuse, 0x4, R228 ;  /* 0x00000004d9e47825 */ /* 0x048fe200078e02e4 */
[----:B-1----:R-:W3:Y:S04]  /*1a580*/  LDL.LU.64 R176, [R1+0x6c30] ;  /* 0x006c300001b07983 */ /* 0x002ee80000300a00 */
[----:B------:R1:W-:Y:S01]  /*1a590*/  STL.64 [R1+0x5f28], R184 ;  /* 0x005f28b801007387 */ /* 0x0003e20000100a00 */
[----:B------:R-:W-:-:S04]  /*1a5a0*/  IMAD.WIDE R208, R217, 0x4, R208 ;  /* 0x00000004d9d07825 */ /* 0x000fc800078e02d0 */
[C---:B----4-:R-:W-:Y:S01]  /*1a5b0*/  IMAD.WIDE R192, R217.reuse, 0x4, R192 ;  /* 0x00000004d9c07825 */ /* 0x050fe200078e02c0 */
[----:B-1----:R-:W4:Y:S04]  /*1a5c0*/  LDL.LU.64 R184, [R1+0x6c28] ;  /* 0x006c280001b87983 */ /* 0x002f280000300a00 */
[----:B------:R1:W-:Y:S01]  /*1a5d0*/  STL.64 [R1+0x5f20], R228 ;  /* 0x005f20e401007387 */ /* 0x0003e20000100a00 */
[----:B------:R-:W-:-:S03]  /*1a5e0*/  IMAD.WIDE R246, R217, 0x4, R246 ;  /* 0x00000004d9f67825 */ /* 0x000fc600078e02f6 */
[----:B-1----:R-:W3:Y:S04]  /*1a5f0*/  LDL.LU.64 R228, [R1+0x110] ;  /* 0x0001100001e47983 */ /* 0x002ee80000300a00 */
[----:B------:R1:W-:Y:S01]  /*1a600*/  STL.64 [R1+0x5f18], R192 ;  /* 0x005f18c001007387 */ /* 0x0003e20000100a00 */
[----:B------:R-:W-:-:S04]  /*1a610*/  IMAD.WIDE R82, R217, 0x4, R82 ;  /* 0x00000004d9527825 */ /* 0x000fc800078e0252 */
[C---:B------:R-:W-:Y:S01]  /*1a620*/  IMAD.WIDE R50, R217.reuse, 0x4, R50 ;  /* 0x00000004d9327825 */ /* 0x040fe200078e0232 */
[----:B-1----:R-:W3:Y:S04]  /*1a630*/  LDL.LU.64 R192, [R1+0x6c20] ;  /* 0x006c200001c07983 */ /* 0x002ee80000300a00 */
[----:B------:R1:W-:Y:S01]  /*1a640*/  STL.64 [R1+0x5f10], R200 ;  /* 0x005f10c801007387 */ /* 0x0003e20000100a00 */
[----:B------:R-:W-:-:S03]  /*1a650*/  IMAD.WIDE R234, R217, 0x4, R234 ;  /* 0x00000004d9ea7825 */ /* 0x000fc600078e02ea */
[----:B-1----:R-:W3:Y:S04]  /*1a660*/  LDL.LU.64 R200, [R1+0x6c18] ;  /* 0x006c180001c87983 */ /* 0x002ee80000300a00 */
[----:B------:R1:W-:Y:S04]  /*1a670*/  STL.64 [R1+0x5f08], R208 ;  /* 0x005f08d001007387 */ /* 0x0003e80000100a00 */
[----:B-1----:R-:W3:Y:S04]  /*1a680*/  LDL.LU.64 R208, [R1+0x6c10] ;  /* 0x006c100001d07983 */ /* 0x002ee80000300a00 */
[----:B------:R1:W-:Y:S04]  /*1a690*/  STL.64 [R1+0x5f00], R50 ;  /* 0x005f003201007387 */ /* 0x0003e80000100a00 */
[----:B-1----:R-:W3:Y:S01]  /*1a6a0*/  LDL.LU.64 R50, [R1+0xf0] ;  /* 0x0000f00001327983 */ /* 0x002ee20000300a00 */
[----:B------:R-:W-:-:S03]  /*1a6b0*/  IMAD.WIDE R240, R217, 0x4, R240 ;  /* 0x00000004d9f07825 */ /* 0x000fc600078e02f0 */
[----:B------:R1:W-:Y:S04]  /*1a6c0*/  STL.64 [R1+0x5ef8], R234 ;  /* 0x005ef8ea01007387 */ /* 0x0003e80000100a00 */
[----:B-1----:R-:W4:Y:S01]  /*1a6d0*/  LDL.LU.64 R234, [R1+0x6c08] ;  /* 0x006c080001ea7983 */ /* 0x002f220000300a00 */
[----:B------:R-:W-:-:S03]  /*1a6e0*/  IMAD.WIDE R218, R217, 0x4, R218 ;  /* 0x00000004d9da7825 */ /* 0x000fc600078e02da */
[----:B------:R1:W-:Y:S01]  /*1a6f0*/  STL.64 [R1+0x5ef0], R246 ;  /* 0x005ef0f601007387 */ /* 0x0003e20000100a00 */
[----:B------:R-:W-:-:S03]  /*1a700*/  IMAD.WIDE R186, R217, 0x4, R186 ;  /* 0x00000004d9ba7825 */ /* 0x000fc600078e02ba */
[----:B-1----:R-:W4:Y:S04]  /*1a710*/  LDL.LU.64 R246, [R1+0x6c00] ;  /* 0x006c000001f67983 */ /* 0x002f280000300a00 */
[----:B------:R1:W-:Y:S04]  /*1a720*/  STL.64 [R1+0x5ee8], R82 ;  /* 0x005ee85201007387 */ /* 0x0003e80000100a00 */
[----:B-1----:R-:W4:Y:S04]  /*1a730*/  LDL.LU.64 R82, [R1+0xd0] ;  /* 0x0000d00001527983 */ /* 0x002f280000300a00 */
        /* <DEDUP_REMOVED lines=8> */
[----:B------:R-:W-:-:S04]  /*1a7c0*/  IMAD.WIDE R138, R217, 0x4, R138 ;  /* 0x00000004d98a7825 */ /* 0x000fc800078e028a */
[C---:B------:R-:W-:Y:S01]  /*1a7d0*/  IMAD.WIDE R114, R217.reuse, 0x4, R114 ;  /* 0x00000004d9727825 */ /* 0x040fe200078e0272 */
[----:B-1----:R-:W4:Y:S04]  /*1a7e0*/  LDL.LU.64 R218, [R1+0xb0] ;  /* 0x0000b00001da7983 */ /* 0x002f280000300a00 */
[----:B------:R1:W-:Y:S01]  /*1a7f0*/  STL.64 [R1+0x5ec8], R186 ;  /* 0x005ec8ba01007387 */ /* 0x0003e20000100a00 */
[----:B------:R-:W-:-:S03]  /*1a800*/  IMAD.WIDE R222, R217, 0x4, R222 ;  /* 0x00000004d9de7825 */ /* 0x000fc600078e02de */
[----:B-1----:R-:W4:Y:S04]  /*1a810*/  LDL.LU.64 R186, [R1+0x6be8] ;  /* 0x006be80001ba7983 */ /* 0x002f280000300a00 */
[----:B------:R1:W-:Y:S04]  /*1a820*/  STL.64 [R1+0x5ec0], R162 ;  /* 0x005ec0a201007387 */ /* 0x0003e80000100a00 */
[----:B-1----:R-:W4:Y:S04]  /*1a830*/  LDL.LU.64 R162, [R1+0x6be0] ;  /* 0x006be00001a27983 */ /* 0x002f280000300a00 */
[----:B------:R1:W-:Y:S01]  /*1a840*/  STL.64 [R1+0x5eb8], R220 ;  /* 0x005eb8dc01007387 */ /* 0x0003e20000100a00 */
[----:B--2---:R-:W-:-:S03]  /*1a850*/  IMAD.WIDE R224, R217, 0x4, R224 ;  /* 0x00000004d9e07825 */ /* 0x004fc600078e02e0 */
[----:B-1----:R-:W2:Y:S04]  /*1a860*/  LDL.LU.64 R220, [R1+0x90] ;  /* 0x0000900001dc7983 */ /* 0x002ea80000300a00 */
[----:B------:R1:W-:Y:S04]  /*1a870*/  STL.64 [R1+0x5eb0], R138 ;  /* 0x005eb08a01007387 */ /* 0x0003e80000100a00 */
[----:B-1----:R-:W2:Y:S04]  /*1a880*/  LDL.LU.64 R138, [R1+0x6bd8] ;  /* 0x006bd800018a7983 */ /* 0x002ea80000300a00 */
[----:B------:R1:W-:Y:S04]  /*1a890*/  STL.64 [R1+0x5ea8], R114 ;  /* 0x005ea87201007387 */ /* 0x0003e80000100a00 */
[----:B-1----:R-:W2:Y:S04]  /*1a8a0*/  LDL.LU.64 R114, [R1+0x6bd0] ;  /* 0x006bd00001727983 */ /* 0x002ea80000300a00 */
[----:B------:R1:W-:Y:S01]  /*1a8b0*/  STL.64 [R1+0x5ea0], R222 ;  /* 0x005ea0de01007387 */ /* 0x0003e20000100a00 */
[----:B------:R-:W-:-:S03]  /*1a8c0*/  IMAD.WIDE R26, R217, 0x4, R26 ;  /* 0x00000004d91a7825 */ /* 0x000fc600078e021a */
[----:B-1----:R-:W2:Y:S04]  /*1a8d0*/  LDL.LU.64 R222, [R1+0x70] ;  /* 0x0000700001de7983 */ /* 0x002ea80000300a00 */
[----:B------:R1:W-:Y:S02]  /*1a8e0*/  STL.64 [R1+0x5e98], R224 ;  /* 0x005e98e001007387 */ /* 0x0003e40000100a00 */
[C---:B-1----:R-:W-:Y:S02]  /*1a8f0*/  IMAD.WIDE R224, R217.reuse, 0x4, R90 ;  /* 0x00000004d9e07825 */ /* 0x042fe400078e025a */
[----:B------:R-:W2:Y:S04]  /*1a900*/  LDL.LU.64 R90, [R1+0x6bc8] ;  /* 0x006bc800015a7983 */ /* 0x000ea80000300a00 */
[----:B------:R1:W-:Y:S02]  /*1a910*/  STL.64 [R1+0x5e90], R224 ;  /* 0x005e90e001007387 */ /* 0x0003e40000100a00 */
[----:B-1----:R-:W-:-:S02]  /*1a920*/  IMAD.WIDE R224, R217, 0x4, R58 ;  /* 0x00000004d9e07825 */ /* 0x002fc400078e023a */
[----:B------:R-:W2:Y:S04]  /*1a930*/  LDL.LU.64 R58, [R1+0x6bc0] ;  /* 0x006bc000013a7983 */ /* 0x000ea80000300a00 */
[----:B------:R1:W-:Y:S04]  /*1a940*/  STL.64 [R1+0x5e88], R224 ;  /* 0x005e88e001007387 */ /* 0x0003e80000100a00 */
[----:B-1----:R-:W2:Y:S04]  /*1a950*/  LDL.LU.64 R224, [R1+0x50] ;  /* 0x0000500001e07983 */ /* 0x002ea80000300a00 */
[----:B------:R1:W-:Y:S04]  /*1a960*/  STL.64 [R1+0x5e80], R26 ;  /* 0x005e801a01007387 */ /* 0x0003e80000100a00 */
[----:B-1----:R-:W2:Y:S01]  /*1a970*/  LDL.LU.64 R26, [R1+0x6bb8] ;  /* 0x006bb800011a7983 */ /* 0x002ea20000300a00 */
[----:B------:R-:W-:-:S05]  /*1a980*/  IMAD.WIDE R226, R217, 0x4, R226 ;  /* 0x00000004d9e27825 */ /* 0x000fca00078e02e2 */
[----:B------:R1:W-:Y:S02]  /*1a990*/  STL.64 [R1+0x5e78], R226 ;  /* 0x005e78e201007387 */ /* 0x0003e40000100a00 */
[C---:B-1----:R-:W-:Y:S02]  /*1a9a0*/  IMAD.WIDE R226, R217.reuse, 0x4, R10 ;  /* 0x00000004d9e27825 */ /* 0x042fe400078e020a */
[----:B------:R-:W2:Y:S04]  /*1a9b0*/  LDL.LU.64 R10, [R1+0x6bb0] ;  /* 0x006bb000010a7983 */ /* 0x000ea80000300a00 */
[----:B------:R1:W-:Y:S04]  /*1a9c0*/  STL.64 [R1+0x5e70], R226 ;  /* 0x005e70e201007387 */ /* 0x0003e80000100a00 */
[----:B-1----:R-:W2:Y:S01]  /*1a9d0*/  LDL.LU.64 R226, [R1+0x30] ;  /* 0x0000300001e27983 */ /* 0x002ea20000300a00 */
[----:B------:R-:W-:-:S04]  /*1a9e0*/  IMAD.WIDE R18, R217, 0x4, R18 ;  /* 0x00000004d9127825 */ /* 0x000fc800078e0212 */
[C---:B---3--:R-:W-:Y:S01]  /*1a9f0*/  IMAD.WIDE R228, R217.reuse, 0x4, R228 ;  /* 0x00000004d9e47825 */ /* 0x048fe200078e02e4 */
[----:B------:R1:W-:Y:S03]  /*1aa00*/  STL.64 [R1+0x5e68], R18 ;  /* 0x005e681201007387 */ /* 0x0003e60000100a00 */
[C---:B------:R-:W-:Y:S01]  /*1aa10*/  IMAD.WIDE R34, R217.reuse, 0x4, R34 ;  /* 0x00000004d9227825 */ /* 0x040fe200078e0222 */
[----:B-1----:R-:W3:Y:S04]  /*1aa20*/  LDL.LU.64 R18, [R1+0x6ba8] ;  /* 0x006ba80001127983 */ /* 0x002ee80000300a00 */
[----:B------:R1:W-:Y:S01]  /*1aa30*/  STL.64 [R1+0x5e60], R228 ;  /* 0x005e60e401007387 */ /* 0x0003e20000100a00 */
[----:B------:R-:W-:-:S04]  /*1aa40*/  IMAD.WIDE R42, R217, 0x4, R42 ;  /* 0x00000004d92a7825 */ /* 0x000fc800078e022a */
[----:B------:R-:W-:-:S04]  /*1aa50*/  IMAD.WIDE R50, R217, 0x4, R50 ;  /* 0x00000004d9327825 */ /* 0x000fc800078e0232 */
[----:B------:R-:W-:-:S04]  /*1aa60*/  IMAD.WIDE R66, R217, 0x4, R66 ;  /* 0x00000004d9427825 */ /* 0x000fc800078e0242 */
[----:B------:R-:W-:-:S04]  /*1aa70*/  IMAD.WIDE R74, R217, 0x4, R74 ;  /* 0x00000004d94a7825 */ /* 0x000fc800078e024a */
[----:B------:R-:W-:-:S04]  /*1aa80*/  IMAD.WIDE R98, R217, 0x4, R98 ;  /* 0x00000004d9627825 */ /* 0x000fc800078e0262 */
[----:B------:R-:W-:-:S04]  /*1aa90*/  IMAD.WIDE R106, R217, 0x4, R106 ;  /* 0x00000004d96a7825 */ /* 0x000fc800078e026a */
[----:B----4-:R-:W-:-:S04]  /*1aaa0*/  IMAD.WIDE R82, R217, 0x4, R82 ;  /* 0x00000004d9527825 */ /* 0x010fc800078e0252 */
[----:B------:R-:W-:-:S04]  /*1aab0*/  IMAD.WIDE R218, R217, 0x4, R218 ;  /* 0x00000004d9da7825 */ /* 0x000fc800078e02da */
[----:B--2---:R-:W-:-:S04]  /*1aac0*/  IMAD.WIDE R90, R217, 0x4, R90 ;  /* 0x00000004d95a7825 */ /* 0x004fc800078e025a */
[----:B------:R-:W-:-:S04]  /*1aad0*/  IMAD.WIDE R58, R217, 0x4, R58 ;  /* 0x00000004d93a7825 */ /* 0x000fc800078e023a */
[C---:B-1----:R-:W-:Y:S02]  /*1aae0*/  IMAD.WIDE R228, R217.reuse, 0x4, R26 ;  /* 0x00000004d9e47825 */ /* 0x042fe400078e021a */
[----:B------:R-:W2:Y:S04]  /*1aaf0*/  LDL.LU.64 R26, [R1+0x6ba0] ;  /* 0x006ba000011a7983 */ /* 0x000ea80000300a00 */
[----:B------:R1:W-:Y:S04]  /*1ab00*/  STL.64 [R1+0x5e58], R228 ;  /* 0x005e58e401007387 */ /* 0x0003e80000100a00 */
[----:B-1----:R-:W4:Y:S04]  /*1ab10*/  LDL.LU.64 R228, [R1+0x10] ;  /* 0x0000100001e47983 */ /* 0x002f280000300a00 */
        /* <DEDUP_REMOVED lines=20> */
[----:B------:R1:W-:Y:S02]  /*1ac60*/  STL.64 [R1+0x5e00], R218 ;  /* 0x005e00da01007387 */ /* 0x0003e40000100a00 */
[----:B-1----:R-:W-:-:S02]  /*1ac70*/  IMAD.WIDE R218, R217, 0x4, R114 ;  /* 0x00000004d9da7825 */ /* 0x002fc400078e0272 */
[----:B------:R-:W2:Y:S04]  /*1ac80*/  LDL.LU.64 R114, [R1+0x6b48] ;  /* 0x006b480001727983 */ /* 0x000ea80000300a00 */
[----:B------:R1:W-:Y:S02]  /*1ac90*/  STL.64 [R1+0x5df8], R218 ;  /* 0x005df8da01007387 */ /* 0x0003e40000100a00 */
[C---:B-1----:R-:W-:Y:S02]  /*1aca0*/  IMAD.WIDE R218, R217.reuse, 0x4, R122 ;  /* 0x00000004d9da7825 */ /* 0x042fe400078e027a */
[----:B------:R-:W2:Y:S04]  /*1acb0*/  LDL.LU.64 R122, [R1+0x6b40] ;  /* 0x006b4000017a7983 */ /* 0x000ea80000300a00 */
[----:B------:R1:W-:Y:S02]  /*1acc0*/  STL.64 [R1+0x5df0], R218 ;  /* 0x005df0da01007387 */ /* 0x0003e40000100a00 */
[----:B-1----:R-:W-:-:S02]  /*1acd0*/  IMAD.WIDE R218, R217, 0x4, R130 ;  /* 0x00000004d9da7825 */ /* 0x002fc400078e0282 */
[----:B------:R-:W2:Y:S04]  /*1ace0*/  LDL.LU.64 R130, [R1+0x6b38] ;  /* 0x006b380001827983 */ /* 0x000ea80000300a00 */
[----:B------:R1:W-:Y:S02]  /*1acf0*/  STL.64 [R1+0x5de8], R218 ;  /* 0x005de8da01007387 */ /* 0x0003e40000100a00 */
[----:B-1----:R-:W-:-:S04]  /*1ad00*/  IMAD.WIDE R218, R217, 0x4, R220 ;  /* 0x00000004d9da7825 */ /* 0x002fc800078e02dc */
[C---:B------:R-:W-:Y:S02]  /*1ad10*/  IMAD.WIDE R220, R217.reuse, 0x4, R138 ;  /* 0x00000004d9dc7825 */ /* 0x040fe400078e028a */
[----:B------:R-:W2:Y:S04]  /*1ad20*/  LDL.LU.64 R138, [R1+0x6b30] ;  /* 0x006b3000018a7983 */ /* 0x000ea80000300a00 */
[----:B------:R1:W-:Y:S02]  /*1ad30*/  STL.64 [R1+0x5de0], R218 ;  /* 0x005de0da01007387 */ /* 0x0003e40000100a00 */
[C---:B-1----:R-:W-:Y:S02]  /*1ad40*/  IMAD.WIDE R218, R217.reuse, 0x4, R146 ;  /* 0x00000004d9da7825 */ /* 0x042fe400078e0292 */
[----:B------:R-:W2:Y:S04]  /*1ad50*/  LDL.LU.64 R146, [R1+0x6b28] ;  /* 0x006b280001927983 */ /* 0x000ea80000300a00 */
[----:B------:R1:W-:Y:S02]  /*1ad60*/  STL.64 [R1+0x5dd8], R220 ;  /* 0x005dd8dc01007387 */ /* 0x0003e40000100a00 */
[----:B-1----:R-:W-:-:S02]  /*1ad70*/  IMAD.WIDE R220, R217, 0x4, R154 ;  /* 0x00000004d9dc7825 */ /* 0x002fc400078e029a */
[----:B------:R-:W3:Y:S04]  /*1ad80*/  LDL.LU.64 R154, [R1+0x6b20] ;  /* 0x006b2000019a7983 */ /* 0x000ee80000300a00 */
[----:B------:R1:W-:Y:S04]  /*1ad90*/  STL.64 [R1+0x5dd0], R218 ;  /* 0x005dd0da01007387 */ /* 0x0003e80000100a00 */
[----:B------:R1:W-:Y:S02]  /*1ada0*/  STL.64 [R1+0x5dc8], R220 ;  /* 0x005dc8dc01007387 */ /* 0x0003e40000100a00 */
[----:B-1----:R-:W-:-:S04]  /*1adb0*/  IMAD.WIDE R218, R217, 0x4, R222 ;  /* 0x00000004d9da7825 */ /* 0x002fc800078e02de */
[C---:B------:R-:W-:Y:S02]  /*1adc0*/  IMAD.WIDE R220, R217.reuse, 0x4, R162 ;  /* 0x00000004d9dc7825 */ /* 0x040fe400078e02a2 */
[----:B------:R-:W3:Y:S04]  /*1add0*/  LDL.LU.64 R162, [R1+0x6b18] ;  /* 0x006b180001a27983 */ /* 0x000ee80000300a00 */
[----:B------:R1:W-:Y:S01]  /*1ade0*/  STL.64 [R1+0x5dc0], R218 ;  /* 0x005dc0da01007387 */ /* 0x0003e20000100a00 */
[----:B------:R-:W-:-:S04]  /*1adf0*/  IMAD.WIDE R222, R217, 0x4, R178 ;  /* 0x00000004d9de7825 */ /* 0x000fc800078e02b2 */
[C---:B-1----:R-:W-:Y:S02]  /*1ae00*/  IMAD.WIDE R218, R217.reuse, 0x4, R170 ;  /* 0x00000004d9da7825 */ /* 0x042fe400078e02aa */
[----:B------:R-:W3:Y:S04]  /*1ae10*/  LDL.LU.64 R170, [R1+0x6b10] ;  /* 0x006b100001aa7983 */ /* 0x000ee80000300a00 */
[----:B------:R1:W-:Y:S04]  /*1ae20*/  STL.64 [R1+0x5db8], R220 ;  /* 0x005db8dc01007387 */ /* 0x0003e80000100a00 */
[----:B------:R-:W3:Y:S04]  /*1ae30*/  LDL.LU.64 R178, [R1+0x6b08] ;  /* 0x006b080001b27983 */ /* 0x000ee80000300a00 */
[----:B------:R4:W-:Y:S01]  /*1ae40*/  STL.64 [R1+0x5db0], R218 ;  /* 0x005db0da01007387 */ /* 0x0009e20000100a00 */
[----:B-1----:R-:W-:-:S03]  /*1ae50*/  IMAD.WIDE R220, R217, 0x4, R186 ;  /* 0x00000004d9dc7825 */ /* 0x002fc600078e02ba */
[----:B------:R1:W-:Y:S04]  /*1ae60*/  STL.64 [R1+0x5da8], R222 ;  /* 0x005da8de01007387 */ /* 0x0003e80000100a00 */
[----:B------:R-:W3:Y:S01]  /*1ae70*/  LDL.LU.64 R186, [R1+0x6b00] ;  /* 0x006b000001ba7983 */ /* 0x000ee20000300a00 */
[----:B----4-:R-:W-:-:S05]  /*1ae80*/  IMAD.WIDE R218, R217, 0x4, R224 ;  /* 0x00000004d9da7825 */ /* 0x010fca00078e02e0 */
[----:B------:R4:W-:Y:S01]  /*1ae90*/  STL.64 [R1+0x5da0], R218 ;  /* 0x005da0da01007387 */ /* 0x0009e20000100a00 */
[----:B-1----:R-:W-:-:S04]  /*1aea0*/  IMAD.WIDE R222, R217, 0x4, R202 ;  /* 0x00000004d9de7825 */ /* 0x002fc800078e02ca */
[C---:B----4-:R-:W-:Y:S02]  /*1aeb0*/  IMAD.WIDE R218, R217.reuse, 0x4, R194 ;  /* 0x00000004d9da7825 */ /* 0x050fe400078e02c2 */
[----:B------:R-:W4:Y:S04]  /*1aec0*/  LDL.LU.64 R194, [R1+0x6af8] ;  /* 0x006af80001c27983 */ /* 0x000f280000300a00 */
[----:B------:R1:W-:Y:S04]  /*1aed0*/  STL.64 [R1+0x5d98], R220 ;  /* 0x005d98dc01007387 */ /* 0x0003e80000100a00 */
[----:B------:R-:W4:Y:S04]  /*1aee0*/  LDL.LU.64 R202, [R1+0x6af0] ;  /* 0x006af00001ca7983 */ /* 0x000f280000300a00 */
[----:B------:R1:W-:Y:S02]  /*1aef0*/  STL.64 [R1+0x5d90], R218 ;  /* 0x005d90da01007387 */ /* 0x0003e40000100a00 */
[----:B-1----:R-:W-:-:S02]  /*1af00*/  IMAD.WIDE R220, R217, 0x4, R210 ;  /* 0x00000004d9dc7825 */ /* 0x002fc400078e02d2 */
[----:B------:R1:W-:Y:S04]  /*1af10*/  STL.64 [R1+0x5d88], R222 ;  /* 0x005d88de01007387 */ /* 0x0003e80000100a00 */
[----:B------:R-:W4:Y:S01]  /*1af20*/  LDL.LU.64 R210, [R1+0x6ae8] ;  /* 0x006ae80001d27983 */ /* 0x000f220000300a00 */
[----:B------:R-:W-:-:S05]  /*1af30*/  IMAD.WIDE R218, R217, 0x4, R226 ;  /* 0x00000004d9da7825 */ /* 0x000fca00078e02e2 */
[----:B------:R1:W-:Y:S02]  /*1af40*/  STL.64 [R1+0x5d80], R218 ;  /* 0x005d80da01007387 */ /* 0x0003e40000100a00 */
[----:B-1----:R-:W-:-:S04]  /*1af50*/  IMAD.WIDE R222, R217, 0x4, R236 ;  /* 0x00000004d9de7825 */ /* 0x002fc800078e02ec */
[C---:B------:R-:W-:Y:S02]  /*1af60*/  IMAD.WIDE R218, R217.reuse, 0x4, R248 ;  /* 0x00000004d9da7825 */ /* 0x040fe400078e02f8 */
[----:B------:R-:W4:Y:S04]  /*1af70*/  LDL.LU.64 R248, [R1+0x6ae0] ;  /* 0x006ae00001f87983 */ /* 0x000f280000300a00 */
[----:B------:R1:W-:Y:S04]  /*1af80*/  STL.64 [R1+0x5d78], R220 ;  /* 0x005d78dc01007387 */ /* 0x0003e80000100a00 */
[----:B------:R-:W4:Y:S04]  /*1af90*/  LDL.LU.64 R236, [R1+0x6ad8] ;  /* 0x006ad80001ec7983 */ /* 0x000f280000300a00 */
[----:B------:R1:W-:Y:S02]  /*1afa0*/  STL.64 [R1+0x5d70], R218 ;  /* 0x005d70da01007387 */ /* 0x0003e40000100a00 */
[----:B-1----:R-:W-:-:S02]  /*1afb0*/  IMAD.WIDE R220, R217, 0x4, R228 ;  /* 0x00000004d9dc7825 */ /* 0x002fc400078e02e4 */
[----:B------:R1:W-:Y:S02]  /*1afc0*/  STL.64 [R1+0x5d68], R222 ;  /* 0x005d68de01007387 */ /* 0x0003e40000100a00 */
[C---:B------:R-:W-:Y:S02]  /*1afd0*/  IMAD.WIDE R218, R217.reuse, 0x4, R240 ;  /* 0x00000004d9da7825 */ /* 0x040fe400078e02f0 */
[----:B------:R-:W4:Y:S02]  /*1afe0*/  LDL.LU R240, [R1+0x6ad0] ;  /* 0x006ad00001f07983 */ /* 0x000f240000300800 */
[C---:B-1----:R-:W-:Y:S02]  /*1aff0*/  IMAD.WIDE R222, R217.reuse, 0x4, R230 ;  /* 0x00000004d9de7825 */ /* 0x042fe400078e02e6 */
[----:B------:R1:W-:Y:S01]  /*1b000*/  STL.64 [R1+0x5d60], R220 ;  /* 0x005d60dc01007387 */ /* 0x0003e20000100a00 */
[----:B------:R-:W2:Y:S03]  /*1b010*/  LDC R230, c[0x0][0x3a0] ;  /* 0x0000e800ffe67b82 */ /* 0x000ea60000000800 */
[----:B------:R-:W-:Y:S04]  /*1b020*/  STL.64 [R1+0x5d58], R218 ;  /* 0x005d58da01007387 */ /* 0x000fe80000100a00 */
[----:B------:R1:W-:Y:S02]  /*1b030*/  STL.64 [R1+0x5d50], R222 ;  /* 0x005d50de01007387 */ /* 0x0003e40000100a00 */
[----:B-1----:R-:W-:-:S05]  /*1b040*/  IMAD.WIDE R220, R217, 0x4, R250 ;  /* 0x00000004d9dc7825 */ /* 0x002fca00078e02fa */
[----:B------:R1:W-:Y:S01]  /*1b050*/  STL.64 [R1+0x5d48], R220 ;  /* 0x005d48dc01007387 */ /* 0x0003e20000100a00 */
[----:B------:R-:W-:-:S04]  /*1b060*/  IMAD.WIDE R222, R217, 0x4, R246 ;  /* 0x00000004d9de7825 */ /* 0x000fc800078e02f6 */
[----:B-1----:R-:W-:-:S04]  /*1b070*/  IMAD.WIDE R220, R217, 0x4, R244 ;  /* 0x00000004d9dc7825 */ /* 0x002fc800078e02f4 */
[----:B------:R-:W-:-:S04]  /*1b080*/  IMAD.WIDE R212, R217, 0x4, R212 ;  /* 0x00000004d9d47825 */ /* 0x000fc800078e02d4 */
        /* <DEDUP_REMOVED lines=24> */
[----:B--2---:R-:W-:-:S04]  /*1b210*/  IMAD.WIDE R146, R217, 0x4, R146 ;  /* 0x00000004d9927825 */ /* 0x004fc800078e0292 */
[----:B------:R-:W-:-:S04]  /*1b220*/  IMAD.WIDE R144, R217, 0x4, R144 ;  /* 0x00000004d9907825 */ /* 0x000fc800078e0290 */
[----:B---3--:R-:W-:-:S04]  /*1b230*/  IMAD.WIDE R154, R217, 0x4, R154 ;  /* 0x00000004d99a7825 */ /* 0x008fc800078e029a */
        /* <DEDUP_REMOVED lines=8> */
[----:B------:R-:W-:-:S04]  /*1b2c0*/  IMAD.WIDE R210, R217, 0x4, R210 ;  /* 0x00000004d9d27825 */ /* 0x000fc800078e02d2 */
[----:B------:R-:W-:-:S05]  /*1b2d0*/  IMAD.WIDE R218, R217, 0x4, R248 ;  /* 0x00000004d9da7825 */ /* 0x000fca00078e02f8 */
[----:B------:R1:W-:Y:S04]  /*1b2e0*/  STL.64 [R1+0x5d40], R218 ;  /* 0x005d40da01007387 */ /* 0x0003e80000100a00 */
[----:B------:R2:W-:Y:S04]  /*1b2f0*/  STL.64 [R1+0x5d38], R222 ;  /* 0x005d38de01007387 */ /* 0x0005e80000100a00 */
[----:B------:R3:W-:Y:S01]  /*1b300*/  STL.64 [R1+0x5d30], R220 ;  /* 0x005d30dc01007387 */ /* 0x0007e20000100a00 */
[----:B-1----:R-:W-:-:S04]  /*1b310*/  IMAD.WIDE R218, R217, 0x4, R238 ;  /* 0x00000004d9da7825 */ /* 0x002fc800078e02ee */
[C---:B--2---:R-:W-:Y:S01]  /*1b320*/  IMAD.WIDE R222, R217.reuse, 0x4, R236 ;  /* 0x00000004d9de7825 */ /* 0x044fe200078e02ec */
[----:B------:R1:W-:Y:S03]  /*1b330*/  STL.64 [R1+0x5d28], R218 ;  /* 0x005d28da01007387 */ /* 0x0003e60000100a00 */
[C---:B---3--:R-:W-:Y:S01]  /*1b340*/  IMAD.WIDE R220, R217.reuse, 0x4, R234 ;  /* 0x00000004d9dc7825 */ /* 0x048fe200078e02ea */
[----:B------:R-:W-:Y:S04]  /*1b350*/  STL.64 [R1+0x5d20], R222 ;  /* 0x005d20de01007387 */ /* 0x000fe80000100a00 */
[----:B------:R-:W-:Y:S01]  /*1b360*/  STL.64 [R1+0x5d18], R220 ;  /* 0x005d18dc01007387 */ /* 0x000fe20000100a00 */
[----:B-1----:R-:W-:-:S05]  /*1b370*/  IMAD.WIDE R218, R217, 0x4, R232 ;  /* 0x00000004d9da7825 */ /* 0x002fca00078e02e8 */
[----:B------:R-:W-:Y:S04]  /*1b380*/  STL.64 [R1+0x5d10], R218 ;  /* 0x005d10da01007387 */ /* 0x000fe80000100a00 */
        /* <DEDUP_REMOVED lines=28> */
[----:B------:R-:W-:Y:S01]  /*1b550*/  STL.64 [R1+0x5c28], R156 ;  /* 0x005c289c01007387 */ /* 0x000fe20000100a00 */
[----:B------:R-:W-:-:S03]  /*1b560*/  IMAD.WIDE R138, R217, 0x4, R138 ;  /* 0x00000004d98a7825 */ /* 0x000fc600078e028a */
        /* <DEDUP_REMOVED lines=46> */
[----:B------:R1:W-:Y:S01]  /*1b850*/  STL.64 [R1+0x5b68], R108 ;  /* 0x005b686c01007387 */ /* 0x0003e20000100a00 */
[----:B------:R-:W-:-:S03]  /*1b860*/  IMAD.WIDE R90, R217, 0x4, R90 ;  /* 0x00000004d95a7825 */ /* 0x000fc600078e025a */
[----:B------:R-:W-:Y:S01]  /*1b870*/  STL.64 [R1+0x5b60], R106 ;  /* 0x005b606a01007387 */ /* 0x000fe20000100a00 */
[----:B------:R-:W-:-:S03]  /*1b880*/  IMAD.WIDE R88, R217, 0x4, R88 ;  /* 0x00000004d9587825 */ /* 0x000fc600078e0258 */
[----:B------:R2:W-:Y:S01]  /*1b890*/  STL.64 [R1+0x5b58], R104 ;  /* 0x005b586801007387 */ /* 0x0005e20000100a00 */
[----:B------:R-:W-:-:S03]  /*1b8a0*/  IMAD.WIDE R86, R217, 0x4, R86 ;  /* 0x00000004d9567825 */ /* 0x000fc600078e0256 */
[----:B------:R-:W-:Y:S01]  /*1b8b0*/  STL.64 [R1+0x5b50], R102 ;  /* 0x005b506601007387 */ /* 0x000fe20000100a00 */
[C---:B------:R-:W-:Y:S01]  /*1b8c0*/  IMAD.WIDE R84, R217.reuse, 0x4, R84 ;  /* 0x00000004d9547825 */ /* 0x040fe200078e0254 */
[----:B------:R-:W-:Y:S01]  /*1b8d0*/  PLOP3.LUT P1, PT, PT, PT, UP1, 0x80, 0x8 ;  /* 0x000000000008781c */ /* 0x000fe20003f2f018 */
[----:B-1----:R-:W1:Y:S01]  /*1b8e0*/  LDC R108, c[0x0][0x3a0] ;  /* 0x0000e800ff6c7b82 */ /* 0x002e620000000800 */
[----:B------:R-:W-:Y:S01]  /*1b8f0*/  STL.64 [R1+0x5b48], R100 ;  /* 0x005b486401007387 */ /* 0x000fe20000100a00 */
[----:B------:R-:W-:-:S03]  /*1b900*/  IMAD.WIDE R82, R217, 0x4, R82 ;  /* 0x00000004d9527825 */ /* 0x000fc600078e0252 */
[----:B------:R-:W-:Y:S01]  /*1b910*/  STL.64 [R1+0x5b40], R98 ;  /* 0x005b406201007387 */ /* 0x000fe20000100a00 */
[C---:B------:R-:W-:Y:S02]  /*1b920*/  IMAD.WIDE R80, R217.reuse, 0x4, R80 ;  /* 0x00000004d9507825 */ /* 0x040fe400078e0250 */
[----:B--2---:R-:W2:Y:S01]  /*1b930*/  LDC R105, c[0x0][0x3a0] ;  /* 0x0000e800ff697b82 */ /* 0x004ea20000000800 */
[----:B------:R-:W-:Y:S01]  /*1b940*/  STL.64 [R1+0x5b38], R96 ;  /* 0x005b386001007387 */ /* 0x000fe20000100a00 */
[----:B------:R-:W-:-:S03]  /*1b950*/  IMAD.WIDE R78, R217, 0x4, R78 ;  /* 0x00000004d94e7825 */ /* 0x000fc600078e024e */
[----:B------:R-:W-:Y:S01]  /*1b960*/  STL.64 [R1+0x5b30], R94 ;  /* 0x005b305e01007387 */ /* 0x000fe20000100a00 */
[C---:B------:R-:W-:Y:S02]  /*1b970*/  IMAD.WIDE R76, R217.reuse, 0x4, R76 ;  /* 0x00000004d94c7825 */ /* 0x040fe400078e024c */
[----:B------:R-:W3:Y:S01]  /*1b980*/  LDC R104, c[0x0][0x3a0] ;  /* 0x0000e800ff687b82 */ /* 0x000ee20000000800 */
[----:B------:R-:W-:Y:S01]  /*1b990*/  STL.64 [R1+0x5b28], R92 ;  /* 0x005b285c01007387 */ /* 0x000fe20000100a00 */
[----:B------:R-:W-:-:S03]  /*1b9a0*/  IMAD.WIDE R74, R217, 0x4, R74 ;  /* 0x00000004d94a7825 */ /* 0x000fc600078e024a */
[----:B------:R-:W-:Y:S01]  /*1b9b0*/  STL.64 [R1+0x5b20], R90 ;  /* 0x005b205a01007387 */ /* 0x000fe20000100a00 */
[C---:B------:R-:W-:Y:S02]  /*1b9c0*/  IMAD.WIDE R72, R217.reuse, 0x4, R72 ;  /* 0x00000004d9487825 */ /* 0x040fe400078e0248 */
[----:B------:R-:W4:Y:S01]  /*1b9d0*/  LDC R106, c[0x0][0x3a0] ;  /* 0x0000e800ff6a7b82 */ /* 0x000f220000000800 */
[----:B------:R-:W-:Y:S01]  /*1b9e0*/  STL.64 [R1+0x5b18], R88 ;  /* 0x005b185801007387 */ /* 0x000fe20000100a00 */
[----:B------:R-:W-:-:S03]  /*1b9f0*/  IMAD.WIDE R70, R217, 0x4, R70 ;  /* 0x00000004d9467825 */ /* 0x000fc600078e0246 */
[----:B------:R-:W-:Y:S01]  /*1ba00*/  STL.64 [R1+0x5b10], R86 ;  /* 0x005b105601007387 */ /* 0x000fe20000100a00 */
[C---:B------:R-:W-:Y:S02]  /*1ba10*/  IMAD.WIDE R68, R217.reuse, 0x4, R68 ;  /* 0x00000004d9447825 */ /* 0x040fe400078e0244 */
[----:B------:R-:W1:Y:S01]  /*1ba20*/  LDC R107, c[0x0][0x3a0] ;  /* 0x0000e800ff6b7b82 */ /* 0x000e620000000800 */
        /* <DEDUP_REMOVED lines=37> */
[----:B------:R-:W1:Y:S01]  /*1bc80*/  S2R R231, SR_TID.X ;  /* 0x0000000000e77919 */ /* 0x000e620000002100 */
[C---:B------:R-:W-:Y:S02]  /*1bc90*/  IMAD.WIDE R30, R217.reuse, 0x4, R30 ;  /* 0x00000004d91e7825 */ /* 0x040fe400078e021e */
[----:B------:R-:W-:Y:S02]  /*1bca0*/  STL.64 [R1+0x5a70], R46 ;  /* 0x005a702e01007387 */ /* 0x000fe40000100a00 */
[C---:B------:R-:W-:Y:S02]  /*1bcb0*/  IMAD.WIDE R28, R217.reuse, 0x4, R28 ;  /* 0x00000004d91c7825 */ /* 0x040fe400078e021c */
[----:B------:R-:W-:Y:S02]  /*1bcc0*/  STL.64 [R1+0x5a68], R44 ;  /* 0x005a682c01007387 */ /* 0x000fe40000100a00 */
[----:B------:R-:W-:-:S02]  /*1bcd0*/  IMAD.WIDE R26, R217, 0x4, R26 ;  /* 0x00000004d91a7825 */ /* 0x000fc400078e021a */
[----:B------:R-:W-:Y:S02]  /*1bce0*/  STL.64 [R1+0x5a60], R42 ;  /* 0x005a602a01007387 */ /* 0x000fe40000100a00 */
        /* <DEDUP_REMOVED lines=14> */
[----:B------:R-:W-:Y:S02]  /*1bdd0*/  IMAD.WIDE R10, R217, 0x4, R10 ;  /* 0x00000004d90a7825 */ /* 0x000fe400078e020a */
[----:B------:R-:W-:Y:S04]  /*1bde0*/  STL.64 [R1+0x5a20], R26 ;  /* 0x005a201a01007387 */ /* 0x000fe80000100a00 */
[----:B------:R-:W-:Y:S04]  /*1bdf0*/  STL.64 [R1+0x5a18], R24 ;  /* 0x005a181801007387 */ /* 0x000fe80000100a00 */
[----:B------:R-:W-:Y:S04]  /*1be00*/  STL.64 [R1+0x5a10], R22 ;  /* 0x005a101601007387 */ /* 0x000fe80000100a00 */
[----:B------:R-:W-:Y:S04]  /*1be10*/  STL.64 [R1+0x5a08], R20 ;  /* 0x005a081401007387 */ /* 0x000fe80000100a00 */
[----:B------:R-:W-:Y:S04]  /*1be20*/  STL.64 [R1+0x5a00], R18 ;  /* 0x005a001201007387 */ /* 0x000fe80000100a00 */
[----:B------:R-:W-:Y:S04]  /*1be30*/  STL.64 [R1+0x59f8], R16 ;  /* 0x0059f81001007387 */ /* 0x000fe80000100a00 */
[----:B------:R-:W-:Y:S04]  /*1be40*/  STL.64 [R1+0x59f0], R14 ;  /* 0x0059f00e01007387 */ /* 0x000fe80000100a00 */
[----:B------:R2:W-:Y:S04]  /*1be50*/  STL.64 [R1+0x59e8], R12 ;  /* 0x0059e80c01007387 */ /* 0x0005e80000100a00 */
[----:B------:R3:W-:Y:S01]  /*1be60*/  STL.64 [R1+0x59e0], R10 ;  /* 0x0059e00a01007387 */ /* 0x0007e20000100a00 */
[----:B-1----:R-:W-:Y:S01]  /*1be70*/  LOP3.LUT R231, R231, 0x1f, RZ, 0xc0, !PT ;  /* 0x0000001fe7e77812 */ /* 0x002fe200078ec0ff */
[----:B------:R-:W-:Y:S01]  /*1be80*/  VIADD R230, R230, 0xffffffe0 ;  /* 0xffffffe0e6e67836 */ /* 0x000fe20000000000 */
[----:B--2---:R-:W1:Y:S01]  /*1be90*/  LDC R13, c[0x0][0x3a0] ;  /* 0x0000e800ff0d7b82 */ /* 0x004e620000000800 */
[----:B---3--:R-:W-:-:S04]  /*1bea0*/  IMAD.WIDE R10, R217, 0x4, R8 ;  /* 0x00000004d90a7825 */ /* 0x008fc800078e0208 */
[C---:B------:R-:W-:Y:S01]  /*1beb0*/  IMAD.WIDE R8, R217.reuse, 0x4, R6 ;  /* 0x00000004d9087825 */ /* 0x040fe200078e0206 */
[----:B------:R2:W-:Y:S02]  /*1bec0*/  STL.64 [R1+0x59d8], R10 ;  /* 0x0059d80a01007387 */ /* 0x0005e40000100a00 */
[----:B------:R-:W3:Y:S01]  /*1bed0*/  LDC R12, c[0x0][0x3a0] ;  /* 0x0000e800ff0c7b82 */ /* 0x000ee20000000800 */
[----:B------:R-:W-:Y:S01]  /*1bee0*/  IMAD.WIDE R6, R217, 0x4, R214 ;  /* 0x00000004d9067825 */ /* 0x000fe200078e02d6 */
[----:B------:R4:W-:Y:S04]  /*1bef0*/  STL.64 [R1+0x59d0], R8 ;  /* 0x0059d00801007387 */ /* 0x0009e80000100a00 */
[----:B------:R-:W3:Y:S04]  /*1bf00*/  LDL.LU.64 R220, [R1+0x488] ;  /* 0x0004880001dc7983 */ /* 0x000ee80000300a00 */
[----:B------:R4:W-:Y:S01]  /*1bf10*/  STL.64 [R1+0x2f48], R6 ;  /* 0x002f480601007387 */ /* 0x0009e20000100a00 */
[----:B------:R-:W-:Y:S01]  /*1bf20*/  ISETP.GE.AND P0, PT, R231, R230, PT ;  /* 0x000000e6e700720c */ /* 0x000fe20003f06270 */
[----:B--2---:R-:W2:Y:S02]  /*1bf30*/  LDC R10, c[0x0][0x3a0] ;  /* 0x0000e800ff0a7b82 */ /* 0x004ea40000000800 */
[----:B------:R-:W3:Y:S04]  /*1bf40*/  LDL.LU.64 R238, [R1+0x490] ;  /* 0x0004900001ee7983 */ /* 0x000ee80000300a00 */
[----:B------:R-:W3:Y:S02]  /*1bf50*/  LDL.LU.64 R244, [R1+0x498] ;  /* 0x0004980001f47983 */ /* 0x000ee40000300a00 */
[----:B----4-:R-:W4:Y:S02]  /*1bf60*/  LDC R8, c[0x0][0x3a0] ;  /* 0x0000e800ff087b82 */ /* 0x010f240000000800 */
[----:B------:R-:W3:Y:S04]  /*1bf70*/  LDL.LU.64 R222, [R1+0x4a0] ;  /* 0x0004a00001de7983 */ /* 0x000ee80000300a00 */
[----:B------:R-:W3:Y:S02]  /*1bf80*/  LDL.LU.64 R224, [R1+0x4a8] ;  /* 0x0004a80001e07983 */ /* 0x000ee40000300a00 */
[----:B------:R-:W1:Y:S02]  /*1bf90*/  LDC R7, c[0x0][0x3a0] ;  /* 0x0000e800ff077b82 */ /* 0x000e640000000800 */
[----:B------:R-:W3:Y:S04]  /*1bfa0*/  LDL.LU.64 R226, [R1+0x4b0] ;  /* 0x0004b00001e27983 */ /* 0x000ee80000300a00 */
[----:B------:R-:W3:Y:S02]  /*1bfb0*/  LDL.LU.64 R228, [R1+0x4b8] ;  /* 0x0004b80001e47983 */ /* 0x000ee40000300a00 */
[----:B------:R-:W3:Y:S02]  /*1bfc0*/  LDC R9, c[0x0][0x3a0] ;  /* 0x0000e800ff097b82 */ /* 0x000ee40000000800 */
[----:B------:R-:W3:Y:S01]  /*1bfd0*/  LDL.LU.64 R230, [R1+0x4c0] ;  /* 0x0004c00001e67983 */ /* 0x000ee20000300a00 */
[----:B------:R-:W-:-:S03]  /*1bfe0*/  SEL R6, RZ, 0x4, P0 ;  /* 0x00000004ff067807 */ /* 0x000fc60000000000 */
[----:B------:R-:W3:Y:S01]  /*1bff0*/  LDL.LU.64 R248, [R1+0x4c8] ;  /* 0x0004c80001f87983 */ /* 0x000ee20000300a00 */
[----:B------:R-:W-:Y:S01]  /*1c000*/  SEL R6, R6, RZ, P1 ;  /* 0x000000ff06067207 */ /* 0x000fe20000800000 */
[----:B------:R-:W3:Y:S02]  /*1c010*/  LDC R11, c[0x0][0x3a0] ;  /* 0x0000e800ff0b7b82 */ /* 0x000ee40000000800 */
[----:B------:R-:W3:Y:S01]  /*1c020*/  LDL.LU.64 R250, [R1+0x4d0] ;  /* 0x0004d00001fa7983 */ /* 0x000ee20000300a00 */
[----:B------:R-:W-:Y:S01]  /*1c030*/  ISETP.NE.U32.AND P0, PT, R6, RZ, PT ;  /* 0x000000ff0600720c */ /* 0x000fe20003f05070 */
[----:B----4-:R-:W-:Y:S02]  /*1c040*/  VIADD R6, R8, 0xffffffd7 ;  /* 0xffffffd708067836 */ /* 0x010fe40000000000 */
[----:B------:R-:W4:Y:S03]  /*1c050*/  LDL.LU.64 R246, [R1+0x4d8] ;  /* 0x0004d80001f67983 */ /* 0x000f260000300a00 */
[----:B------:R-:W-:Y:S01]  /*1c060*/  ISETP.GE.U32.AND P5, PT, R6, 0x7fffffb8, PT ;  /* 0x7fffffb80600780c */ /* 0x000fe20003fa6070 */
[----:B--2---:R-:W-:Y:S01]  /*1c070*/  VIADD R6, R10, 0xffffffcf ;  /* 0xffffffcf0a067836 */ /* 0x004fe20000000000 */
[----:B------:R-:W2:Y:S01]  /*1c080*/  LDL.LU.64 R218, [R1+0x4e0] ;  /* 0x0004e00001da7983 */ /* 0x000ea20000300a00 */
[----:B-1----:R-:W-:-:S03]  /*1c090*/  VIADD R7, R7, 0xffffffdb ;  /* 0xffffffdb07077836 */ /* 0x002fc60000000000 */
[----:B------:R-:W-:Y:S01]  /*1c0a0*/  ISETP.GE.U32.AND P3, PT, R6, 0x7fffffb0, PT ;  /* 0x7fffffb00600780c */ /* 0x000fe20003f66070 */
[----:B------:R-:W-:Y:S01]  /*1c0b0*/  VIADD R6, R13, 0xffffffc7 ;  /* 0xffffffc70d067836 */ /* 0x000fe20000000000 */
[----:B------:R-:W-:Y:S01]  /*1c0c0*/  ISETP.GE.U32.AND P6, PT, R7, 0x7fffffbc, PT ;  /* 0x7fffffbc0700780c */ /* 0x000fe20003fc6070 */
[----:B---3--:R-:W-:-:S03]  /*1c0d0*/  VIADD R7, R9, 0xffffffd3 ;  /* 0xffffffd309077836 */ /* 0x008fc60000000000 */
[----:B------:R-:W-:Y:S01]  /*1c0e0*/  ISETP.GE.U32.AND P1, PT, R6, 0x7fffffa8, PT ;  /* 0x7fffffa80600780c */ /* 0x000fe20003f26070 */
[----:B------:R-:W-:Y:S01]  /*1c0f0*/  VIADD R6, R12, 0xffffffc3 ;  /* 0xffffffc30c067836 */ /* 0x000fe20000000000 */
[----:B------:R-:W-:Y:S01]  /*1c100*/  ISETP.GE.U32.AND P4, PT, R7, 0x7fffffb4, PT ;  /* 0x7fffffb40700780c */ /* 0x000fe20003f86070 */
[----:B------:R-:W-:Y:S02]  /*1c110*/  VIADD R7, R11, 0xffffffcb ;  /* 0xffffffcb0b077836 */ /* 0x000fe40000000000 */
[C---:B------:R-:W-:Y:S02]  /*1c120*/  IMAD.WIDE R22, R0.reuse, 0x4, R220 ;  /* 0x0000000400167825 */ /* 0x040fe400078e02dc */
[----:B------:R-:W3:Y:S02]  /*1c130*/  LDL.LU.64 R220, [R1+0x4e8] ;  /* 0x0004e80001dc7983 */ /* 0x000ee40000300a00 */
[C---:B------:R-:W-:Y:S02]  /*1c140*/  IMAD.WIDE R20, R0.reuse, 0x4, R238 ;  /* 0x0000000400147825 */ /* 0x040fe400078e02ee */
[----:B------:R-:W-:Y:S02]  /*1c150*/  STL.64 [R1+0x3a0], R22 ;  /* 0x0003a01601007387 */ /* 0x000fe40000100a00 */
[----:B------:R-:W-:-:S02]  /*1c160*/  IMAD.WIDE R18, R0, 0x4, R244 ;  /* 0x0000000400127825 */ /* 0x000fc400078e02f4 */
[----:B------:R-:W-:Y:S02]  /*1c170*/  LDGSTS.E [R243+0x12000], desc[UR40][R22.64], !P6 ;  /* 0x1200000016f37fae */ /* 0x000fe4000f1a1028 */
[C---:B------:R-:W-:Y:S02]  /*1c180*/  IMAD.WIDE R16, R0.reuse, 0x4, R222 ;  /* 0x0000000400107825 */ /* 0x040fe400078e02de */
[----:B------:R-:W-:Y:S02]  /*1c190*/  LDGSTS.E [R243+0x12100], desc[UR40][R20.64], !P6 ;  /* 0x1210000014f37fae */ /* 0x000fe4000f1a1028 */
[C---:B------:R-:W-:Y:S02]  /*1c1a0*/  IMAD.WIDE R14, R0.reuse, 0x4, R224 ;  /* 0x00000004000e7825 */ /* 0x040fe400078e02e0 */
[----:B------:R-:W3:Y:S02]  /*1c1b0*/  LDL.LU.64 R222, [R1+0x4f0] ;  /* 0x0004f00001de7983 */ /* 0x000ee40000300a00 */
[----:B------:R-:W-:-:S02]  /*1c1c0*/  IMAD.WIDE R12, R0, 0x4, R226 ;  /* 0x00000004000c7825 */ /* 0x000fc400078e02e2 */
[----:B------:R-:W-:Y:S04]  /*1c1d0*/  STL.64 [R1+0x398], R20 ;  /* 0x0003981401007387 */ /* 0x000fe80000100a00 */
[----:B------:R-:W-:Y:S01]  /*1c1e0*/  STL.64 [R1+0x390], R18 ;  /* 0x0003901201007387 */ /* 0x000fe20000100a00 */
[----:B------:R-:W-:-:S03]  /*1c1f0*/  IMAD.WIDE R10, R0, 0x4, R228 ;  /* 0x00000004000a7825 */ /* 0x000fc600078e02e4 */
[----:B------:R-:W-:Y:S01]  /*1c200*/  STL.64 [R1+0x388], R16 ;  /* 0x0003881001007387 */ /* 0x000fe20000100a00 */
[----:B------:R-:W-:-:S03]  /*1c210*/  IMAD.WIDE R8, R0, 0x4, R230 ;  /* 0x0000000400087825 */ /* 0x000fc600078e02e6 */
[----:B------:R-:W3:Y:S04]  /*1c220*/  LDL.LU.64 R224, [R1+0x4f8] ;  /* 0x0004f80001e07983 */ /* 0x000ee80000300a00 */
[----:B------:R-:W-:Y:S04]  /*1c230*/  STL.64 [R1+0x380], R14 ;  /* 0x0003800e01007387 */ /* 0x000fe80000100a00 */
[----:B------:R-:W-:Y:S04]  /*1c240*/  STL.64 [R1+0x378], R12 ;  /* 0x0003780c01007387 */ /* 0x000fe80000100a00 */
[----:B------:R-:W3:Y:S04]  /*1c250*/  LDL.LU.64 R226, [R1+0x500] ;  /* 0x0005000001e27983 */ /* 0x000ee80000300a00 */
[----:B------:R1:W-:Y:S04]  /*1c260*/  STL.64 [R1+0x370], R10 ;  /* 0x0003700a01007387 */ /* 0x0003e80000100a00 */
[----:B------:R1:W-:Y:S04]  /*1c270*/  STL.64 [R1+0x368], R8 ;  /* 0x0003680801007387 */ /* 0x0003e80000100a00 */
[----:B------:R-:W3:Y:S04]  /*1c280*/  LDL.LU.64 R228, [R1+0x508] ;  /* 0x0005080001e47983 */ /* 0x000ee80000300a00 */
[----:B------:R-:W3:Y:S04]  /*1c290*/  LDL.LU.64 R236, [R1+0x510] ;  /* 0x0005100001ec7983 */ /* 0x000ee80000300a00 */
[----:B------:R-:W3:Y:S01]  /*1c2a0*/  LDL.LU.64 R230, [R1+0x518] ;  /* 0x0005180001e67983 */ /* 0x000ee20000300a00 */
[----:B------:R-:W-:-:S03]  /*1c2b0*/  IMAD.WIDE R100, R0, 0x4, R248 ;  /* 0x0000000400647825 */ /* 0x000fc600078e02f8 */
[----:B------:R-:W3:Y:S01]  /*1c2c0*/  LDL.LU.64 R248, [R1+0x520] ;  /* 0x0005200001f87983 */ /* 0x000ee20000300a00 */
[----:B------:R-:W-:-:S03]  /*1c2d0*/  IMAD.WIDE R84, R0, 0x4, R250 ;  /* 0x0000000400547825 */ /* 0x000fc600078e02fa */
[----:B------:R-:W-:Y:S01]  /*1c2e0*/  LDGSTS.E [R243+0x12200], desc[UR40][R18.64], !P6 ;  /* 0x1220000012f37fae */ /* 0x000fe2000f1a1028 */
[----:B--2---:R-:W-:-:S03]  /*1c2f0*/  IMAD.WIDE R52, R0, 0x4, R218 ;  /* 0x0000000400347825 */ /* 0x004fc600078e02da */
[----:B------:R-:W2:Y:S01]  /*1c300*/  LDL.LU.64 R250, [R1+0x528] ;  /* 0x0005280001fa7983 */ /* 0x000ea20000300a00 */
[----:B----4-:R-:W-:-:S03]  /*1c310*/  IMAD.WIDE R68, R0, 0x4, R246 ;  /* 0x0000000400447825 */ /* 0x010fc600078e02f6 */
[----:B------:R-:W-:Y:S04]  /*1c320*/  LDGSTS.E [R243+0x12300], desc[UR40][R16.64], !P6 ;  /* 0x1230000010f37fae */ /* 0x000fe8000f1a1028 */
[----:B------:R-:W4:Y:S04]  /*1c330*/  LDL.LU.64 R218, [R1+0x530] ;  /* 0x0005300001da7983 */ /* 0x000f280000300a00 */
[----:B------:R-:W-:Y:S04]  /*1c340*/  LDGSTS.E [R243+0x12400], desc[UR40][R14.64], !P6 ;  /* 0x124000000ef37fae */ /* 0x000fe8000f1a1028 */
[----:B------:R-:W-:Y:S04]  /*1c350*/  STL.64 [R1+0x320], R100 ;  /* 0x0003206401007387 */ /* 0x000fe80000100a00 */
[----:B------:R-:W-:Y:S04]  /*1c360*/  LDGSTS.E [R243+0x12500], desc[UR40][R12.64], !P6 ;  /* 0x125000000cf37fae */ /* 0x000fe8000f1a1028 */
[----:B------:R-:W4:Y:S04]  /*1c370*/  LDL.LU.64 R238, [R1+0x538] ;  /* 0x0005380001ee7983 */ /* 0x000f280000300a00 */
[----:B------:R1:W-:Y:S04]  /*1c380*/  LDGSTS.E [R243+0x12600], desc[UR40][R10.64], !P6 ;  /* 0x126000000af37fae */ /* 0x0003e8000f1a1028 */
[----:B------:R1:W-:Y:S04]  /*1c390*/  LDGSTS.E [R243+0x12700], desc[UR40][R8.64], !P6 ;  /* 0x1270000008f37fae */ /* 0x0003e8000f1a1028 */
[----:B------:R-:W-:Y:S01]  /*1c3a0*/  LDGSTS.E [R243+0x14000], desc[UR40][R100.64], !P5 ;  /* 0x1400000064f37fae */ /* 0x000fe2000e9a1028 */
[----:B---3--:R-:W-:-:S03]  /*1c3b0*/  IMAD.WIDE R36, R0, 0x4, R220 ;  /* 0x0000000400247825 */ /* 0x008fc600078e02dc */
[----:B------:R-:W3:Y:S04]  /*1c3c0*/  LDL.LU.64 R220, [R1+0x540] ;  /* 0x0005400001dc7983 */ /* 0x000ee80000300a00 */
[----:B------:R-:W-:Y:S01]  /*1c3d0*/  STL.64 [R1+0x2a0], R84 ;  /* 0x0002a05401007387 */ /* 0x000fe20000100a00 */
[----:B-1----:R-:W-:-:S03]  /*1c3e0*/  IMAD.WIDE R10, R0, 0x4, R222 ;  /* 0x00000004000a7825 */ /* 0x002fc600078e02de */
[----:B------:R-:W3:Y:S04]  /*1c3f0*/  LDL.LU.64 R222, [R1+0x548] ;  /* 0x0005480001de7983 */ /* 0x000ee80000300a00 */
[----:B------:R-:W-:Y:S04]  /*1c400*/  STL.64 [R1+0x220], R68 ;  /* 0x0002204401007387 */ /* 0x000fe80000100a00 */
[----:B------:R-:W3:Y:S04]  /*1c410*/  LDL.LU.64 R244, [R1+0x550] ;  /* 0x0005500001f47983 */ /* 0x000ee80000300a00 */
[----:B------:R-:W-:Y:S01]  /*1c420*/  STL.64 [R1+0x1a0], R52 ;  /* 0x0001a03401007387 */ /* 0x000fe20000100a00 */
[----:B------:R-:W-:-:S03]  /*1c430*/  IMAD.WIDE R98, R0, 0x4, R224 ;  /* 0x0000000400627825 */ /* 0x000fc600078e02e0 */
[----:B------:R-:W3:Y:S04]  /*1c440*/  LDL.LU.64 R224, [R1+0x558] ;  /* 0x0005580001e07983 */ /* 0x000ee80000300a00 */
[----:B------:R-:W-:Y:S01]  /*1c450*/  LDGSTS.E [R243+0x14100], desc[UR40][R98.64], !P5 ;  /* 0x1410000062f37fae */ /* 0x000fe2000e9a1028 */
[----:B------:R-:W-:-:S03]  /*1c460*/  IMAD.WIDE R96, R0, 0x4, R226 ;  /* 0x0000000400607825 */ /* 0x000fc600078e02e2 */
[----:B------:R-:W3:Y:S04]  /*1c470*/  LDL.LU.64 R226, [R1+0x560] ;  /* 0x0005600001e27983 */ /* 0x000ee80000300a00 */
[----:B------:R-:W-:Y:S04]  /*1c480*/  STL.64 [R1+0x120], R36 ;  /* 0x0001202401007387 */ /* 0x000fe80000100a00 */
[----:B------:R-:W-:Y:S01]  /*1c490*/  STL.64 [R1+0x318], R98 ;  /* 0x0003186201007387 */ /* 0x000fe20000100a00 */
[----:B------:R-:W-:-:S03]  /*1c4a0*/  IMAD.WIDE R94, R0, 0x4, R228 ;  /* 0x00000004005e7825 */ /* 0x000fc600078e02e4 */
[----:B------:R-:W3:Y:S04]  /*1c4b0*/  LDL.LU.64 R246, [R1+0x568] ;  /* 0x0005680001f67983 */ /* 0x000ee80000300a00 */
[----:B------:R-:W3:Y:S01]  /*1c4c0*/  LDL.LU.64 R228, [R1+0x570] ;  /* 0x0005700001e47983 */ /* 0x000ee20000300a00 */
[----:B------:R-:W-:-:S03]  /*1c4d0*/  IMAD.WIDE R90, R0, 0x4, R230 ;  /* 0x00000004005a7825 */ /* 0x000fc600078e02e6 */
[----:B------:R-:W-:Y:S04]  /*1c4e0*/  STL.64 [R1+0xa0], R10 ;  /* 0x0000a00a01007387 */ /* 0x000fe80000100a00 */
[----:B------:R-:W-:Y:S04]  /*1c4f0*/  STL.64 [R1+0x310], R96 ;  /* 0x0003106001007387 */ /* 0x000fe80000100a00 */
[----:B------:R-:W3:Y:S01]  /*1c500*/  LDL.LU.64 R230, [R1+0x578] ;  /* 0x0005780001e67983 */ /* 0x000ee20000300a00 */
[----:B------:R-:W-:-:S03]  /*1c510*/  IMAD.WIDE R92, R0, 0x4, R236 ;  /* 0x00000004005c7825 */ /* 0x000fc600078e02ec */
[----:B------:R-:W-:Y:S01]  /*1c520*/  STL.64 [R1+0x308], R94 ;  /* 0x0003085e01007387 */ /* 0x000fe20000100a00 */
[----:B------:R-:W-:-:S03]  /*1c530*/  IMAD.WIDE R88, R0, 0x4, R248 ;  /* 0x0000000400587825 */ /* 0x000fc600078e02f8 */
[----:B------:R-:W3:Y:S01]  /*1c540*/  LDL.LU.64 R248, [R1+0x580] ;  /* 0x0005800001f87983 */ /* 0x000ee20000300a00 */
[----:B--2---:R-:W-:-:S03]  /*1c550*/  IMAD.WIDE R86, R0, 0x4, R250 ;  /* 0x0000000400567825 */ /* 0x004fc600078e02fa */
[----:B------:R-:W2:Y:S01]  /*1c560*/  LDL.LU.64 R250, [R1+0x588] ;  /* 0x0005880001fa7983 */ /* 0x000ea20000300a00 */
[----:B----4-:R-:W-:-:S03]  /*1c570*/  IMAD.WIDE R82, R0, 0x4, R218 ;  /* 0x0000000400527825 */ /* 0x010fc600078e02da */
[----:B------:R-:W-:Y:S04]  /*1c580*/  STL.64 [R1+0x300], R92 ;  /* 0x0003005c01007387 */ /* 0x000fe80000100a00 */
[----:B------:R-:W4:Y:S04]  /*1c590*/  LDL.LU.64 R218, [R1+0x590] ;  /* 0x0005900001da7983 */ /* 0x000f280000300a00 */
[----:B------:R-:W-:Y:S01]  /*1c5a0*/  STL.64 [R1+0x2f8], R90 ;  /* 0x0002f85a01007387 */ /* 0x000fe20000100a00 */
[----:B------:R-:W-:-:S03]  /*1c5b0*/  IMAD.WIDE R80, R0, 0x4, R238 ;  /* 0x0000000400507825 */ /* 0x000fc600078e02ee */
[----:B------:R-:W-:Y:S04]  /*1c5c0*/  STL.64 [R1+0x2f0], R88 ;  /* 0x0002f05801007387 */ /* 0x000fe80000100a00 */
[----:B------:R-:W-:Y:S04]  /*1c5d0*/  LDGSTS.E [R243+0x14200], desc[UR40][R96.64], !P5 ;  /* 0x1420000060f37fae */ /* 0x000fe8000e9a1028 */
[----:B------:R-:W-:Y:S04]  /*1c5e0*/  LDGSTS.E [R243+0x14300], desc[UR40][R94.64], !P5 ;  /* 0x143000005ef37fae */ /* 0x000fe8000e9a1028 */
[----:B------:R-:W-:Y:S04]  /*1c5f0*/  LDGSTS.E [R243+0x14400], desc[UR40][R92.64], !P5 ;  /* 0x144000005cf37fae */ /* 0x000fe8000e9a1028 */
[----:B------:R-:W-:Y:S04]  /*1c600*/  LDGSTS.E [R243+0x14500], desc[UR40][R90.64], !P5 ;  /* 0x145000005af37fae */ /* 0x000fe8000e9a1028 */
[----:B------:R-:W-:Y:S04]  /*1c610*/  LDGSTS.E [R243+0x14600], desc[UR40][R88.64], !P5 ;  /* 0x1460000058f37fae */ /* 0x000fe8000e9a1028 */
[----:B------:R-:W-:Y:S01]  /*1c620*/  LDGSTS.E [R243+0x14700], desc[UR40][R86.64], !P5 ;  /* 0x1470000056f37fae */ /* 0x000fe2000e9a1028 */
[----:B------:R-:W-:-:S03]  /*1c630*/  ISETP.GE.U32.AND P2, PT, R7, 0x7fffffac, PT ;  /* 0x7fffffac0700780c */ /* 0x000fc60003f46070 */
[----:B------:R-:W-:Y:S04]  /*1c640*/  LDGSTS.E [R243+0x16000], desc[UR40][R84.64], !P4 ;  /* 0x1600000054f37fae */ /* 0x000fe8000e1a1028 */
[----:B------:R-:W-:Y:S04]  /*1c650*/  LDGSTS.E [R243+0x16100], desc[UR40][R82.64], !P4 ;  /* 0x1610000052f37fae */ /* 0x000fe8000e1a1028 */
[----:B------:R-:W-:Y:S01]  /*1c660*/  LDGSTS.E [R243+0x16200], desc[UR40][R80.64], !P4 ;  /* 0x1620000050f37fae */ /* 0x000fe2000e1a1028 */
[----:B---3--:R-:W-:-:S03]  /*1c670*/  IMAD.WIDE R78, R0, 0x4, R220 ;  /* 0x00000004004e7825 */ /* 0x008fc600078e02dc */
[----:B------:R-:W3:Y:S04]  /*1c680*/  LDL.LU.64 R220, [R1+0x598] ;  /* 0x0005980001dc7983 */ /* 0x000ee80000300a00 */
[----:B------:R-:W-:Y:S04]  /*1c690*/  STL.64 [R1+0x2e8], R86 ;  /* 0x0002e85601007387 */ /* 0x000fe80000100a00 */
[----:B------:R-:W-:Y:S01]  /*1c6a0*/  LDGSTS.E [R243+0x16300], desc[UR40][R78.64], !P4 ;  /* 0x163000004ef37fae */ /* 0x000fe2000e1a1028 */
[----:B------:R-:W-:-:S03]  /*1c6b0*/  IMAD.WIDE R76, R0, 0x4, R222 ;  /* 0x00000004004c7825 */ /* 0x000fc600078e02de */
[----:B------:R-:W3:Y:S04]  /*1c6c0*/  LDL.LU.64 R222, [R1+0x5a0] ;  /* 0x0005a00001de7983 */ /* 0x000ee80000300a00 */
[----:B------:R-:W-:Y:S01]  /*1c6d0*/  STL.64 [R1+0x298], R82 ;  /* 0x0002985201007387 */ /* 0x000fe20000100a00 */
[----:B------:R-:W-:-:S03]  /*1c6e0*/  IMAD.WIDE R74, R0, 0x4, R244 ;  /* 0x00000004004a7825 */ /* 0x000fc600078e02f4 */
[----:B------:R-:W-:Y:S04]  /*1c6f0*/  STL.64 [R1+0x290], R80 ;  /* 0x0002905001007387 */ /* 0x000fe80000100a00 */
[----:B------:R-:W-:Y:S01]  /*1c700*/  LDGSTS.E [R243+0x16400], desc[UR40][R76.64], !P4 ;  /* 0x164000004cf37fae */ /* 0x000fe2000e1a1028 */
[----:B------:R-:W-:-:S03]  /*1c710*/  IMAD.WIDE R72, R0, 0x4, R224 ;  /* 0x0000000400487825 */ /* 0x000fc600078e02e0 */
[----:B------:R-:W3:Y:S04]  /*1c720*/  LDL.LU.64 R224, [R1+0x5a8] ;  /* 0x0005a80001e07983 */ /* 0x000ee80000300a00 */
[----:B------:R-:W-:Y:S04]  /*1c730*/  STL.64 [R1+0x288], R78 ;  /* 0x0002884e01007387 */ /* 0x000fe80000100a00 */
[----:B------:R-:W-:Y:S01]  /*1c740*/  LDGSTS.E [R243+0x16500], desc[UR40][R74.64], !P4 ;  /* 0x165000004af37fae */ /* 0x000fe2000e1a1028 */
[----:B------:R-:W-:-:S03]  /*1c750*/  IMAD.WIDE R70, R0, 0x4, R226 ;  /* 0x0000000400467825 */ /* 0x000fc600078e02e2 */
[----:B------:R-:W3:Y:S04]  /*1c760*/  LDL.LU.64 R226, [R1+0x5b0] ;  /* 0x0005b00001e27983 */ /* 0x000ee80000300a00 */
[----:B------:R-:W-:Y:S04]  /*1c770*/  STL.64 [R1+0x280], R76 ;  /* 0x0002804c01007387 */ /* 0x000fe80000100a00 */
[----:B------:R-:W-:Y:S01]  /*1c780*/  STL.64 [R1+0x278], R74 ;  /* 0x0002784a01007387 */ /* 0x000fe20000100a00 */
[----:B------:R-:W-:-:S03]  /*1c790*/  IMAD.WIDE R66, R0, 0x4, R246 ;  /* 0x0000000400427825 */ /* 0x000fc600078e02f6 */
        /* <DEDUP_REMOVED lines=10> */
[----:B------:R-:W3:Y:S04]  /*1c840*/  LDL.LU.64 R212, [R1+0x5c8] ;  /* 0x0005c80001d47983 */ /* 0x000ee80000300a00 */
[----:B------:R-:W3:Y:S04]  /*1c850*/  LDL.LU.64 R232, [R1+0x5d0] ;  /* 0x0005d00001e87983 */ /* 0x000ee80000300a00 */
[----:B------:R-:W-:Y:S01]  /*1c860*/  STL.64 [R1+0x210], R64 ;  /* 0x0002104001007387 */ /* 0x000fe20000100a00 */
[----:B--2---:R-:W-:-:S03]  /*1c870*/  IMAD.WIDE R58, R0, 0x4, R250 ;  /* 0x00000004003a7825 */ /* 0x004fc600078e02fa */
[----:B------:R-:W2:Y:S04]  /*1c880*/  LDL.LU.64 R234, [R1+0x5d8] ;  /* 0x0005d80001ea7983 */ /* 0x000ea80000300a00 */
[----:B------:R-:W2:Y:S04]  /*1c890*/  LDL.LU.64 R236, [R1+0x5e0] ;  /* 0x0005e00001ec7983 */ /* 0x000ea80000300a00 */
[----:B------:R-:W-:Y:S01]  /*1c8a0*/  STL.64 [R1+0x208], R62 ;  /* 0x0002083e01007387 */ /* 0x000fe20000100a00 */
[----:B----4-:R-:W-:-:S03]  /*1c8b0*/  IMAD.WIDE R56, R0, 0x4, R218 ;  /* 0x0000000400387825 */ /* 0x010fc600078e02da */
[----:B------:R-:W4:Y:S04]  /*1c8c0*/  LDL.LU.64 R238, [R1+0x5e8] ;  /* 0x0005e80001ee7983 */ /* 0x000f280000300a00 */
[----:B------:R-:W4:Y:S04]  /*1c8d0*/  LDL.LU.64 R244, [R1+0x5f0] ;  /* 0x0005f00001f47983 */ /* 0x000f280000300a00 */
[----:B------:R-:W-:Y:S04]  /*1c8e0*/  STL.64 [R1+0x200], R60 ;  /* 0x0002003c01007387 */ /* 0x000fe80000100a00 */
[----:B------:R-:W4:Y:S04]  /*1c8f0*/  LDL.LU.64 R246, [R1+0x5f8] ;  /* 0x0005f80001f67983 */ /* 0x000f280000300a00 */
[----:B------:R-:W4:Y:S04]  /*1c900*/  LDL.LU.64 R248, [R1+0x600] ;  /* 0x0006000001f87983 */ /* 0x000f280000300a00 */
[----:B------:R-:W-:Y:S04]  /*1c910*/  STL.64 [R1+0x1f8], R58 ;  /* 0x0001f83a01007387 */ /* 0x000fe80000100a00 */
[----:B------:R-:W4:Y:S04]  /*1c920*/  LDL.LU.64 R250, [R1+0x608] ;  /* 0x0006080001fa7983 */ /* 0x000f280000300a00 */
[----:B------:R-:W4:Y:S04]  /*1c930*/  LDL.LU.64 R218, [R1+0x610] ;  /* 0x0006100001da7983 */ /* 0x000f280000300a00 */
[----:B------:R-:W-:Y:S04]  /*1c940*/  STL.64 [R1+0x1f0], R56 ;  /* 0x0001f03801007387 */ /* 0x000fe80000100a00 */
[----:B------:R-:W-:Y:S01]  /*1c950*/  LDGSTS.E [R243+0x18000], desc[UR40][R68.64], !P3 ;  /* 0x1800000044f37fae */ /* 0x000fe2000d9a1028 */
[----:B------:R-:W-:-:S03]  /*1c960*/  ISETP.GE.U32.AND P6, PT, R6, 0x7fffffa4, PT ;  /* 0x7fffffa40600780c */ /* 0x000fc60003fc6070 */
[----:B------:R-:W-:Y:S04]  /*1c970*/  LDGSTS.E [R243+0x18100], desc[UR40][R66.64], !P3 ;  /* 0x1810000042f37fae */ /* 0x000fe8000d9a1028 */
[----:B------:R-:W-:Y:S04]  /*1c980*/  LDGSTS.E [R243+0x18200], desc[UR40][R64.64], !P3 ;  /* 0x1820000040f37fae */ /* 0x000fe8000d9a1028 */
[----:B------:R-:W-:Y:S04]  /*1c990*/  LDGSTS.E [R243+0x18300], desc[UR40][R62.64], !P3 ;  /* 0x183000003ef37fae */ /* 0x000fe8000d9a1028 */
[----:B------:R-:W-:Y:S04]  /*1c9a0*/  LDGSTS.E [R243+0x18400], desc[UR40][R60.64], !P3 ;  /* 0x184000003cf37fae */ /* 0x000fe8000d9a1028 */
[----:B------:R-:W-:Y:S04]  /*1c9b0*/  LDGSTS.E [R243+0x18500], desc[UR40][R58.64], !P3 ;  /* 0x185000003af37fae */ /* 0x000fe8000d9a1028 */
[----:B------:R-:W-:Y:S01]  /*1c9c0*/  LDGSTS.E [R243+0x18600], desc[UR40][R56.64], !P3 ;  /* 0x1860000038f37fae */ /* 0x000fe2000d9a1028 */
[----:B---3--:R-:W-:-:S03]  /*1c9d0*/  IMAD.WIDE R54, R0, 0x4, R220 ;  /* 0x0000000400367825 */ /* 0x008fc600078e02dc */
[----:B------:R-:W3:Y:S04]  /*1c9e0*/  LDL.LU.64 R220, [R1+0x618] ;  /* 0x0006180001dc7983 */ /* 0x000ee80000300a00 */
[----:B------:R-:W-:Y:S04]  /*1c9f0*/  LDGSTS.E [R243+0x18700], desc[UR40][R54.64], !P3 ;  /* 0x1870000036f37fae */ /* 0x000fe8000d9a1028 */
[----:B------:R-:W-:Y:S01]  /*1ca00*/  LDGSTS.E [R243+0x1a000], desc[UR40][R52.64], !P2 ;  /* 0x1a00000034f37fae */ /* 0x000fe2000d1a1028 */
[----:B------:R-:W-:-:S03]  /*1ca10*/  IMAD.WIDE R50, R0, 0x4, R222 ;  /* 0x0000000400327825 */ /* 0x000fc600078e02de */
[----:B------:R-:W3:Y:S04]  /*1ca20*/  LDL.LU.64 R222, [R1+0x620] ;  /* 0x0006200001de7983 */ /* 0x000ee80000300a00 */
[----:B------:R-:W-:Y:S04]  /*1ca30*/  STL.64 [R1+0x1e8], R54 ;  /* 0x0001e83601007387 */ /* 0x000fe80000100a00 */
[----:B------:R-:W-:Y:S01]  /*1ca40*/  LDGSTS.E [R243+0x1a100], desc[UR40][R50.64], !P2 ;  /* 0x1a10000032f37fae */ /* 0x000fe2000d1a1028 */
[----:B------:R-:W-:-:S03]  /*1ca50*/  IMAD.WIDE R48, R0, 0x4, R224 ;  /* 0x0000000400307825 */ /* 0x000fc600078e02e0 */
[----:B------:R-:W3:Y:S04]  /*1ca60*/  LDL.LU.64 R224, [R1+0x628] ;  /* 0x0006280001e07983 */ /* 0x000ee80000300a00 */
        /* <DEDUP_REMOVED lines=13> */
[----:B------:R-:W-:Y:S01]  /*1cb40*/  STL.64 [R1+0x180], R44 ;  /* 0x0001802c01007387 */ /* 0x000fe20000100a00 */
[----:B------:R-:W-:-:S03]  /*1cb50*/  IMAD.WIDE R38, R0, 0x4, R232 ;  /* 0x0000000400267825 */ /* 0x000fc600078e02e8 */
[----:B------:R-:W-:Y:S01]  /*1cb60*/  STL.64 [R1+0x178], R42 ;  /* 0x0001782a01007387 */ /* 0x000fe20000100a00 */
[----:B--2---:R-:W-:-:S03]  /*1cb70*/  IMAD.WIDE R34, R0, 0x4, R234 ;  /* 0x0000000400227825 */ /* 0x004fc600078e02ea */
[----:B------:R-:W-:Y:S01]  /*1cb80*/  STL.64 [R1+0x170], R40 ;  /* 0x0001702801007387 */ /* 0x000fe20000100a00 */
[----:B------:R-:W-:-:S03]  /*1cb90*/  IMAD.WIDE R6, R0, 0x4, R236 ;  /* 0x0000000400067825 */ /* 0x000fc600078e02ec */
[----:B------:R-:W-:Y:S04]  /*1cba0*/  STL.64 [R1+0x168], R38 ;  /* 0x0001682601007387 */ /* 0x000fe80000100a00 */
[----:B------:R-:W-:Y:S01]  /*1cbb0*/  STL.64 [R1+0x118], R34 ;  /* 0x0001182201007387 */ /* 0x000fe20000100a00 */
[----:B----4-:R-:W-:-:S03]  /*1cbc0*/  IMAD.WIDE R32, R0, 0x4, R238 ;  /* 0x0000000400207825 */ /* 0x010fc600078e02ee */
[----:B------:R1:W-:Y:S01]  /*1cbd0*/  STL.64 [R1+0x110], R6 ;  /* 0x0001100601007387 */ /* 0x0003e20000100a00 */
[----:B------:R-:W-:-:S03]  /*1cbe0*/  IMAD.WIDE R30, R0, 0x4, R244 ;  /* 0x00000004001e7825 */ /* 0x000fc600078e02f4 */
[----:B------:R-:W-:Y:S01]  /*1cbf0*/  STL.64 [R1+0x108], R32 ;  /* 0x0001082001007387 */ /* 0x000fe20000100a00 */
[----:B------:R-:W-:-:S03]  /*1cc00*/  IMAD.WIDE R8, R0, 0x4, R246 ;  /* 0x0000000400087825 */ /* 0x000fc600078e02f6 */
[----:B------:R-:W-:Y:S01]  /*1cc10*/  STL.64 [R1+0x100], R30 ;  /* 0x0001001e01007387 */ /* 0x000fe20000100a00 */
[----:B------:R-:W-:-:S03]  /*1cc20*/  IMAD.WIDE R28, R0, 0x4, R248 ;  /* 0x00000004001c7825 */ /* 0x000fc600078e02f8 */
[----:B------:R2:W-:Y:S04]  /*1cc30*/  STL.64 [R1+0xf8], R8 ;  /* 0x0000f80801007387 */ /* 0x0005e80000100a00 */
[----:B------:R-:W-:Y:S01]  /*1cc40*/  LDGSTS.E [R243+0x1a500], desc[UR40][R42.64], !P2 ;  /* 0x1a5000002af37fae */ /* 0x000fe2000d1a1028 */
[----:B------:R-:W-:-:S03]  /*1cc50*/  IMAD.WIDE R12, R0, 0x4, R250 ;  /* 0x00000004000c7825 */ /* 0x000fc600078e02fa */
[----:B------:R-:W-:Y:S01]  /*1cc60*/  STL.64 [R1+0xf0], R28 ;  /* 0x0000f01c01007387 */ /* 0x000fe20000100a00 */
[----:B------:R-:W-:-:S03]  /*1cc70*/  IMAD.WIDE R26, R0, 0x4, R218 ;  /* 0x00000004001a7825 */ /* 0x000fc600078e02da */
[----:B------:R-:W-:Y:S04]  /*1cc80*/  LDGSTS.E [R243+0x1a600], desc[UR40][R40.64], !P2 ;  /* 0x1a60000028f37fae */ /* 0x000fe8000d1a1028 */
[----:B------:R4:W-:Y:S04]  /*1cc90*/  STL.64 [R1+0xe8], R12 ;  /* 0x0000e80c01007387 */ /* 0x0009e80000100a00 */
[----:B------:R-:W-:Y:S04]  /*1cca0*/  LDGSTS.E [R243+0x1a700], desc[UR40][R38.64], !P2 ;  /* 0x1a70000026f37fae */ /* 0x000fe8000d1a1028 */
[----:B------:R-:W-:Y:S04]  /*1ccb0*/  STL.64 [R1+0x98], R26 ;  /* 0x0000981a01007387 */ /* 0x000fe80000100a00 */
[----:B------:R-:W-:Y:S04]  /*1ccc0*/  LDGSTS.E [R243+0x1c000], desc[UR40][R36.64], !P1 ;  /* 0x1c00000024f37fae */ /* 0x000fe8000c9a1028 */
[----:B------:R-:W-:Y:S04]  /*1ccd0*/  LDGSTS.E [R243+0x1c100], desc[UR40][R34.64], !P1 ;  /* 0x1c10000022f37fae */ /* 0x000fe8000c9a1028 */
[----:B------:R1:W-:Y:S04]  /*1cce0*/  LDGSTS.E [R243+0x1c200], desc[UR40][R6.64], !P1 ;  /* 0x1c20000006f37fae */ /* 0x0003e8000c9a1028 */
[----:B------:R-:W-:Y:S04]  /*1ccf0*/  LDGSTS.E [R243+0x1c300], desc[UR40][R32.64], !P1 ;  /* 0x1c30000020f37fae */ /* 0x000fe8000c9a1028 */
[----:B------:R-:W-:Y:S04]  /*1cd00*/  LDGSTS.E [R243+0x1c400], desc[UR40][R30.64], !P1 ;  /* 0x1c4000001ef37fae */ /* 0x000fe8000c9a1028 */
[----:B------:R2:W-:Y:S01]  /*1cd10*/  LDGSTS.E [R243+0x1c500], desc[UR40][R8.64], !P1 ;  /* 0x1c50000008f37fae */ /* 0x0005e2000c9a1028 */
[----:B-1----:R-:W1:Y:S03]  /*1cd20*/  LDC R6, c[0x0][0x3a0] ;  /* 0x0000e800ff067b82 */ /* 0x002e660000000800 */
[----:B------:R-:W-:Y:S04]  /*1cd30*/  LDGSTS.E [R243+0x1c600], desc[UR40][R28.64], !P1 ;  /* 0x1c6000001cf37fae */ /* 0x000fe8000c9a1028 */
[----:B------:R4:W-:Y:S01]  /*1cd40*/  LDGSTS.E [R243+0x1c700], desc[UR40][R12.64], !P1 ;  /* 0x1c7000000cf37fae */ /* 0x0009e2000c9a1028 */
[----:B------:R-:W1:Y:S03]  /*1cd50*/  LDC R7, c[0x0][0x3a0] ;  /* 0x0000e800ff077b82 */ /* 0x000e660000000800 */
[----:B------:R1:W-:Y:S04]  /*1cd60*/  LDGSTS.E [R243+0x1e000], desc[UR40][R10.64], !P6 ;  /* 0x1e0000000af37fae */ /* 0x0003e8000f1a1028 */
[----:B------:R-:W-:Y:S01]  /*1cd70*/  LDGSTS.E [R243+0x1e100], desc[UR40][R26.64], !P6 ;  /* 0x1e1000001af37fae */ /* 0x000fe2000f1a1028 */
[----:B--2---:R-:W2:Y:S08]  /*1cd80*/  LDC R9, c[0x0][0x3a0] ;  /* 0x0000e800ff097b82 */ /* 0x004eb00000000800 */
[----:B------:R-:W1:Y:S08]  /*1cd90*/  LDC R8, c[0x0][0x3a0] ;  /* 0x0000e800ff087b82 */ /* 0x000e700000000800 */
[----:B----4-:R-:W4:Y:S01]  /*1cda0*/  LDC R12, c[0x0][0x3a0] ;  /* 0x0000e800ff0c7b82 */ /* 0x010f220000000800 */
[----:B---3--:R-:W-:-:S07]  /*1cdb0*/  IMAD.WIDE R24, R0, 0x4, R220 ;  /* 0x0000000400187825 */ /* 0x008fce00078e02dc */
[----:B-1----:R-:W1:Y:S01]  /*1cdc0*/  LDC R10, c[0x0][0x3a0] ;  /* 0x0000e800ff0a7b82 */ /* 0x002e620000000800 */
[----:B------:R-:W-:Y:S04]  /*1cdd0*/  STL.64 [R1+0x90], R24 ;  /* 0x0000901801007387 */ /* 0x000fe80000100a00 */
[----:B------:R-:W-:Y:S03]  /*1cde0*/  LDGSTS.E [R243+0x1e200], desc[UR40][R24.64], !P6 ;  /* 0x1e20000018f37fae */ /* 0x000fe6000f1a1028 */
[----:B------:R-:W3:Y:S01]  /*1cdf0*/  LDC R11, c[0x0][0x3a0] ;  /* 0x0000e800ff0b7b82 */ /* 0x000ee20000000800 */
[----:B------:R-:W-:-:S05]  /*1ce00*/  IMAD.WIDE R22, R0, 0x4, R222 ;  /* 0x0000000400167825 */ /* 0x000fca00078e02de */
[----:B------:R1:W-:Y:S04]  /*1ce10*/  STL.64 [R1+0x88], R22 ;  /* 0x0000881601007387 */ /* 0x0003e80000100a00 */
[----:B------:R1:W-:Y:S01]  /*1ce20*/  LDGSTS.E [R243+0x1e300], desc[UR40][R22.64], !P6 ;  /* 0x1e30000016f37fae */ /* 0x0003e2000f1a1028 */
        /* <DEDUP_REMOVED lines=11> */
[----:B------:R-:W3:Y:S04]  /*1cee0*/  LDL.LU.64 R250, [R1+0x648] ;  /* 0x0006480001fa7983 */ /* 0x000ee80000300a00 */
[----:B------:R-:W3:Y:S04]  /*1cef0*/  LDL.LU.64 R224, [R1+0x650] ;  /* 0x0006500001e07983 */ /* 0x000ee80000300a00 */
[----:B------:R-:W3:Y:S04]  /*1cf00*/  LDL.LU.64 R226, [R1+0x658] ;  /* 0x0006580001e27983 */ /* 0x000ee80000300a00 */
[----:B------:R-:W3:Y:S04]  /*1cf10*/  LDL.LU.64 R218, [R1+0x660] ;  /* 0x0006600001da7983 */ /* 0x000ee80000300a00 */
[----:B------:R-:W3:Y:S04]  /*1cf20*/  LDL.LU.64 R228, [R1+0x668] ;  /* 0x0006680001e47983 */ /* 0x000ee80000300a00 */
[----:B------:R1:W-:Y:S04]  /*1cf30*/  LDGSTS.E [R243+0x1e700], desc[UR40][R14.64], !P6 ;  /* 0x1e7000000ef37fae */ /* 0x0003e8000f1a1028 */
[----:B------:R-:W3:Y:S04]  /*1cf40*/  LDL.LU.64 R242, [R1+0x670] ;  /* 0x0006700001f27983 */ /* 0x000ee80000300a00 */
[----:B------:R-:W3:Y:S04]  /*1cf50*/  LDL.LU.64 R220, [R1+0x678] ;  /* 0x0006780001dc7983 */ /* 0x000ee80000300a00 */
[----:B------:R-:W3:Y:S01]  /*1cf60*/  LDL.LU.64 R230, [R1+0x680] ;  /* 0x0006800001e67983 */ /* 0x000ee20000300a00 */
[----:B------:R-:W-:-:S02]  /*1cf70*/  VIADD R6, R6, 0xffffffda ;  /* 0xffffffda06067836 */ /* 0x000fc40000000000 */
[----:B------:R-:W-:Y:S01]  /*1cf80*/  VIADD R7, R7, 0xffffffde ;  /* 0xffffffde07077836 */ /* 0x000fe20000000000 */
[----:B------:R-:W3:Y:S02]  /*1cf90*/  LDL.LU.64 R244, [R1+0x688] ;  /* 0x0006880001f47983 */ /* 0x000ee40000300a00 */
[----:B------:R-:W-:Y:S01]  /*1cfa0*/  ISETP.GE.U32.AND P1, PT, R6, 0x7fffffbb, PT ;  /* 0x7fffffbb0600780c */ /* 0x000fe20003f26070 */
[----:B--2---:R-:W-:Y:S01]  /*1cfb0*/  VIADD R6, R9, 0xffffffd2 ;  /* 0xffffffd209067836 */ /* 0x004fe20000000000 */
[----:B------:R-:W2:Y:S01]  /*1cfc0*/  LDL.LU.64 R222, [R1+0x690] ;  /* 0x0006900001de7983 */ /* 0x000ea20000300a00 */
[----:B------:R-:W-:-:S03]  /*1cfd0*/  ISETP.GE.U32.AND P6, PT, R7, 0x7fffffbf, PT ;  /* 0x7fffffbf0700780c */ /* 0x000fc60003fc6070 */
[----:B------:R-:W2:Y:S01]  /*1cfe0*/  LDL.LU.64 R246, [R1+0x698] ;  /* 0x0006980001f67983 */ /* 0x000ea20000300a00 */
[----:B------:R-:W-:Y:S01]  /*1cff0*/  ISETP.GE.U32.AND P3, PT, R6, 0x7fffffb3, PT ;  /* 0x7fffffb30600780c */ /* 0x000fe20003f66070 */
[----:B------:R-:W-:Y:S02]  /*1d000*/  VIADD R7, R8, 0xffffffd6 ;  /* 0xffffffd608077836 */ /* 0x000fe40000000000 */
[----:B----4-:R-:W-:-:S03]  /*1d010*/  VIADD R6, R12, 0xffffffca ;  /* 0xffffffca0c067836 */ /* 0x010fc60000000000 */
[----:B------:R-:W-:Y:S01]  /*1d020*/  ISETP.GE.U32.AND P2, PT, R7, 0x7fffffb7, PT ;  /* 0x7fffffb70700780c */ /* 0x000fe20003f46070 */
[----:B-1----:R-:W-:Y:S01]  /*1d030*/  VIADD R7, R10, 0xffffffce ;  /* 0xffffffce0a077836 */ /* 0x002fe20000000000 */
[----:B------:R-:W-:Y:S01]  /*1d040*/  ISETP.GE.U32.AND P5, PT, R6, 0x7fffffab, PT ;  /* 0x7fffffab0600780c */ /* 0x000fe20003fa6070 */
[----:B---3--:R-:W-:Y:S02]  /*1d050*/  VIADD R6, R11, 0xffffffc6 ;  /* 0xffffffc60b067836 */ /* 0x008fe40000000000 */
[----:B------:R-:W-:-:S04]  /*1d060*/  IMAD.WIDE R22, R0, 0x4, R250 ;  /* 0x0000000400167825 */ /* 0x000fc800078e02fa */
[C---:B------:R-:W-:Y:S01]  /*1d070*/  IMAD.WIDE R20, R0.reuse, 0x4, R224 ;  /* 0x0000000400147825 */ /* 0x040fe200078e02e0 */
[----:B------:R2:W-:Y:S03]  /*1d080*/  LDGSTS.E [R240+0x10800], desc[UR40][R22.64], !P6 ;  /* 0x1080000016f07fae */ /* 0x0005e6000f1a1028 */
[C---:B------:R-:W-:Y:S01]  /*1d090*/  IMAD.WIDE R18, R0.reuse, 0x4, R226 ;  /* 0x0000000400127825 */ /* 0x040fe200078e02e2 */
[----:B------:R-:W3:Y:S03]  /*1d0a0*/  LDL.LU.64 R224, [R1+0x6a0] ;  /* 0x0006a00001e07983 */ /* 0x000ee60000300a00 */
[C---:B------:R-:W-:Y:S01]  /*1d0b0*/  IMAD.WIDE R16, R0.reuse, 0x4, R218 ;  /* 0x0000000400107825 */ /* 0x040fe200078e02da */
[----:B------:R2:W-:Y:S04]  /*1d0c0*/  STL.64 [R1+0x3e0], R22 ;  /* 0x0003e01601007387 */ /* 0x0005e80000100a00 */
[----:B------:R-:W4:Y:S01]  /*1d0d0*/  LDL.LU.64 R226, [R1+0x6a8] ;  /* 0x0006a80001e27983 */ /* 0x000f220000300a00 */
[----:B------:R-:W-:-:S03]  /*1d0e0*/  IMAD.WIDE R8, R0, 0x4, R228 ;  /* 0x0000000400087825 */ /* 0x000fc600078e02e4 */
[----:B------:R1:W-:Y:S04]  /*1d0f0*/  STL.64 [R1+0x3d8], R20 ;  /* 0x0003d81401007387 */ /* 0x0003e80000100a00 */
[----:B------:R-:W-:Y:S04]  /*1d100*/  STL.64 [R1+0x3d0], R18 ;  /* 0x0003d01201007387 */ /* 0x000fe80000100a00 */
[----:B------:R-:W4:Y:S01]  /*1d110*/  LDL.LU.64 R228, [R1+0x6b0] ;  /* 0x0006b00001e47983 */ /* 0x000f220000300a00 */
[----:B------:R-:W-:-:S03]  /*1d120*/  IMAD.WIDE R14, R0, 0x4, R242 ;  /* 0x00000004000e7825 */ /* 0x000fc600078e02f2 */
[----:B------:R-:W-:Y:S04]  /*1d130*/  STL.64 [R1+0x3c8], R16 ;  /* 0x0003c81001007387 */ /* 0x000fe80000100a00 */
[----:B------:R-:W4:Y:S01]  /*1d140*/  LDL.LU.64 R242, [R1+0x6b8] ;  /* 0x0006b80001f27983 */ /* 0x000f220000300a00 */
[----:B------:R-:W-:-:S03]  /*1d150*/  IMAD.WIDE R10, R0, 0x4, R230 ;  /* 0x00000004000a7825 */ /* 0x000fc600078e02e6 */
[----:B------:R1:W-:Y:S04]  /*1d160*/  STL.64 [R1+0x3c0], R8 ;  /* 0x0003c00801007387 */ /* 0x0003e80000100a00 */
[----:B------:R1:W-:Y:S04]  /*1d170*/  STL.64 [R1+0x3b8], R14 ;  /* 0x0003b80e01007387 */ /* 0x0003e80000100a00 */
[----:B------:R-:W4:Y:S01]  /*1d180*/  LDL.LU.64 R230, [R1+0x6c0] ;  /* 0x0006c00001e67983 */ /* 0x000f220000300a00 */
[----:B------:R-:W-:-:S03]  /*1d190*/  IMAD.WIDE R12, R0, 0x4, R220 ;  /* 0x00000004000c7825 */ /* 0x000fc600078e02dc */
[----:B------:R1:W-:Y:S01]  /*1d1a0*/  LDGSTS.E [R240+0x10900], desc[UR40][R20.64], !P6 ;  /* 0x1090000014f07fae */ /* 0x0003e2000f1a1028 */
[----:B------:R-:W-:-:S03]  /*1d1b0*/  IMAD.WIDE R24, R0, 0x4, R244 ;  /* 0x0000000400187825 */ /* 0x000fc600078e02f4 */
[----:B------:R3:W-:Y:S01]  /*1d1c0*/  STL.64 [R1+0x3b0], R12 ;  /* 0x0003b00c01007387 */ /* 0x0007e20000100a00 */
[----:B--2---:R-:W-:-:S03]  /*1d1d0*/  IMAD.WIDE R22, R0, 0x4, R222 ;  /* 0x0000000400167825 */ /* 0x004fc600078e02de */
[----:B------:R2:W-:Y:S04]  /*1d1e0*/  STL.64 [R1+0x3a8], R10 ;  /* 0x0003a80a01007387 */ /* 0x0005e80000100a00 */
[----:B------:R-:W2:Y:S01]  /*1d1f0*/  LDL.LU.64 R250, [R1+0x6c8] ;  /* 0x0006c80001fa7983 */ /* 0x000ea20000300a00 */
[----:B-1----:R-:W-:-:S03]  /*1d200*/  IMAD.WIDE R20, R0, 0x4, R246 ;  /* 0x0000000400147825 */ /* 0x002fc600078e02f6 */
[----:B------:R-:W2:Y:S04]  /*1d210*/  LDL.LU.64 R218, [R1+0x6d0] ;  /* 0x0006d00001da7983 */ /* 0x000ea80000300a00 */
[----:B------:R-:W2:Y:S04]  /*1d220*/  LDL.LU.64 R248, [R1+0x6d8] ;  /* 0x0006d80001f87983 */ /* 0x000ea80000300a00 */
[----:B------:R-:W-:Y:S04]  /*1d230*/  LDGSTS.E [R240+0x10a00], desc[UR40][R18.64], !P6 ;  /* 0x10a0000012f07fae */ /* 0x000fe8000f1a1028 */
[----:B------:R-:W2:Y:S04]  /*1d240*/  LDL.LU.64 R220, [R1+0x6e0] ;  /* 0x0006e00001dc7983 */ /* 0x000ea80000300a00 */
[----:B------:R-:W-:Y:S04]  /*1d250*/  LDGSTS.E [R240+0x10b00], desc[UR40][R16.64], !P6 ;  /* 0x10b0000010f07fae */ /* 0x000fe8000f1a1028 */
[----:B------:R-:W2:Y:S04]  /*1d260*/  LDL.LU.64 R222, [R1+0x6e8] ;  /* 0x0006e80001de7983 */ /* 0x000ea80000300a00 */
[----:B------:R1:W-:Y:S04]  /*1d270*/  LDGSTS.E [R240+0x10c00], desc[UR40][R8.64], !P6 ;  /* 0x10c0000008f07fae */ /* 0x0003e8000f1a1028 */
[----:B------:R-:W-:Y:S04]  /*1d280*/  STL.64 [R1+0x360], R24 ;  /* 0x0003601801007387 */ /* 0x000fe80000100a00 */
[----:B------:R3:W-:Y:S04]  /*1d290*/  LDGSTS.E [R240+0x10d00], desc[UR40][R14.64], !P6 ;  /* 0x10d000000ef07fae */ /* 0x0007e8000f1a1028 */
[----:B------:R-:W-:Y:S01]  /*1d2a0*/  STL.64 [R1+0x358], R22 ;  /* 0x0003581601007387 */ /* 0x000fe20000100a00 */
[----:B------:R-:W-:Y:S01]  /*1d2b0*/  ISETP.GE.U32.AND P4, PT, R7, 0x7fffffaf, PT ;  /* 0x7fffffaf0700780c */ /* 0x000fe20003f86070 */
[----:B-1----:R-:W1:Y:S02]  /*1d2c0*/  LDC R8, c[0x0][0x3a0] ;  /* 0x0000e800ff087b82 */ /* 0x002e640000000800 */
[----:B------:R1:W-:Y:S04]  /*1d2d0*/  LDGSTS.E [R240+0x10e00], desc[UR40][R12.64], !P6 ;  /* 0x10e000000cf07fae */ /* 0x0003e8000f1a1028 */
[----:B------:R2:W-:Y:S02]  /*1d2e0*/  LDGSTS.E [R240+0x10f00], desc[UR40][R10.64], !P6 ;  /* 0x10f000000af07fae */ /* 0x0005e4000f1a1028 */
[----:B------:R-:W1:Y:S02]  /*1d2f0*/  LDC R7, c[0x0][0x3a0] ;  /* 0x0000e800ff077b82 */ /* 0x000e640000000800 */
[----:B------:R-:W-:Y:S04]  /*1d300*/  LDGSTS.E [R240+0x12800], desc[UR40][R24.64], !P1 ;  /* 0x1280000018f07fae */ /* 0x000fe8000c9a1028 */
[----:B------:R-:W-:Y:S04]  /*1d310*/  LDGSTS.E [R240+0x12900], desc[UR40][R22.64], !P1 ;  /* 0x1290000016f07fae */ /* 0x000fe8000c9a1028 */
[----:B------:R-:W-:Y:S01]  /*1d320*/  LDGSTS.E [R240+0x12a00], desc[UR40][R20.64], !P1 ;  /* 0x12a0000014f07fae */ /* 0x000fe2000c9a1028 */
[----:B---3--:R-:W-:-:S03]  /*1d330*/  IMAD.WIDE R18, R0, 0x4, R224 ;  /* 0x0000000400127825 */ /* 0x008fc600078e02e0 */
[----:B------:R-:W3:Y:S01]  /*1d340*/  LDL.LU.64 R224, [R1+0x6f0] ;  /* 0x0006f00001e07983 */ /* 0x000ee20000300a00 */
[----:B----4-:R-:W-:-:S03]  /*1d350*/  IMAD.WIDE R16, R0, 0x4, R226 ;  /* 0x0000000400107825 */ /* 0x010fc600078e02e2 */
[----:B------:R-:W-:Y:S04]  /*1d360*/  STL.64 [R1+0x350], R20 ;  /* 0x0003501401007387 */ /* 0x000fe80000100a00 */
[----:B------:R-:W-:Y:S04]  /*1d370*/  STL.64 [R1+0x348], R18 ;  /* 0x0003481201007387 */ /* 0x000fe80000100a00 */
[----:B------:R-:W-:Y:S01]  /*1d380*/  STL.64 [R1+0x340], R16 ;  /* 0x0003401001007387 */ /* 0x000fe20000100a00 */
[----:B------:R-:W-:-:S03]  /*1d390*/  IMAD.WIDE R14, R0, 0x4, R228 ;  /* 0x00000004000e7825 */ /* 0x000fc600078e02e4 */
[----:B------:R-:W4:Y:S01]  /*1d3a0*/  LDL.LU.64 R226, [R1+0x6f8] ;  /* 0x0006f80001e27983 */ /* 0x000f220000300a00 */
[----:B-1----:R-:W-:-:S03]  /*1d3b0*/  IMAD.WIDE R12, R0, 0x4, R242 ;  /* 0x00000004000c7825 */ /* 0x002fc600078e02f2 */
[----:B------:R-:W-:Y:S04]  /*1d3c0*/  STL.64 [R1+0x338], R14 ;  /* 0x0003380e01007387 */ /* 0x000fe80000100a00 */
[----:B------:R-:W-:Y:S04]  /*1d3d0*/  STL.64 [R1+0x330], R12 ;  /* 0x0003300c01007387 */ /* 0x000fe80000100a00 */
[----:B------:R-:W4:Y:S01]  /*1d3e0*/  LDL.LU.64 R228, [R1+0x700] ;  /* 0x0007000001e47983 */ /* 0x000f220000300a00 */
[----:B--2---:R-:W-:-:S03]  /*1d3f0*/  IMAD.WIDE R10, R0, 0x4, R230 ;  /* 0x00000004000a7825 */ /* 0x004fc600078e02e6 */
[----:B------:R-:W-:Y:S04]  /*1d400*/  LDGSTS.E [R240+0x12b00], desc[UR40][R18.64], !P1 ;  /* 0x12b0000012f07fae */ /* 0x000fe8000c9a1028 */
[----:B------:R3:W-:Y:S04]  /*1d410*/  STL.64 [R1+0x328], R10 ;  /* 0x0003280a01007387 */ /* 0x0007e80000100a00 */
[----:B------:R-:W2:Y:S04]  /*1d420*/  LDL.LU.64 R242, [R1+0x708] ;  /* 0x0007080001f27983 */ /* 0x000ea80000300a00 */
[----:B------:R-:W2:Y:S04]  /*1d430*/  LDL.LU.64 R238, [R1+0x710] ;  /* 0x0007100001ee7983 */ /* 0x000ea80000300a00 */
[----:B------:R-:W2:Y:S01]  /*1d440*/  LDL.LU.64 R230, [R1+0x718] ;  /* 0x0007180001e67983 */ /* 0x000ea20000300a00 */
[----:B------:R-:W-:-:S03]  /*1d450*/  IMAD.WIDE R102, R0, 0x4, R250 ;  /* 0x0000000400667825 */ /* 0x000fc600078e02fa */
[----:B------:R-:W2:Y:S01]  /*1d460*/  LDL.LU.64 R250, [R1+0x720] ;  /* 0x0007200001fa7983 */ /* 0x000ea20000300a00 */
[----:B------:R-:W-:-:S03]  /*1d470*/  IMAD.WIDE R86, R0, 0x4, R218 ;  /* 0x0000000400567825 */ /* 0x000fc600078e02da */
[----:B------:R-:W2:Y:S01]  /*1d480*/  LDL.LU.64 R218, [R1+0x728] ;  /* 0x0007280001da7983 */ /* 0x000ea20000300a00 */
[----:B------:R-:W-:-:S03]  /*1d490*/  IMAD.WIDE R70, R0, 0x4, R248 ;  /* 0x0000000400467825 */ /* 0x000fc600078e02f8 */
[----:B------:R-:W-:Y:S01]  /*1d4a0*/  LDGSTS.E [R240+0x12c00], desc[UR40][R16.64], !P1 ;  /* 0x12c0000010f07fae */ /* 0x000fe2000c9a1028 */
[----:B------:R-:W-:-:S03]  /*1d4b0*/  IMAD.WIDE R54, R0, 0x4, R220 ;  /* 0x0000000400367825 */ /* 0x000fc600078e02dc */
[----:B------:R-:W-:Y:S04]  /*1d4c0*/  LDGSTS.E [R240+0x12d00], desc[UR40][R14.64], !P1 ;  /* 0x12d000000ef07fae */ /* 0x000fe8000c9a1028 */
[----:B------:R-:W2:Y:S01]  /*1d4d0*/  LDL.LU.64 R220, [R1+0x730] ;  /* 0x0007300001dc7983 */ /* 0x000ea20000300a00 */
[----:B------:R-:W-:-:S03]  /*1d4e0*/  IMAD.WIDE R38, R0, 0x4, R222 ;  /* 0x0000000400267825 */ /* 0x000fc600078e02de */
[----:B------:R1:W-:Y:S04]  /*1d4f0*/  STL.64 [R1+0x2e0], R102 ;  /* 0x0002e06601007387 */ /* 0x0003e80000100a00 */
[----:B------:R-:W-:Y:S04]  /*1d500*/  LDGSTS.E [R240+0x12e00], desc[UR40][R12.64], !P1 ;  /* 0x12e000000cf07fae */ /* 0x000fe8000c9a1028 */
[----:B------:R-:W2:Y:S04]  /*1d510*/  LDL.LU.64 R244, [R1+0x738] ;  /* 0x0007380001f47983 */ /* 0x000ea80000300a00 */
[----:B------:R3:W-:Y:S04]  /*1d520*/  LDGSTS.E [R240+0x12f00], desc[UR40][R10.64], !P1 ;  /* 0x12f000000af07fae */ /* 0x0007e8000c9a1028 */
[----:B------:R-:W2:Y:S04]  /*1d530*/  LDL.LU.64 R222, [R1+0x740] ;  /* 0x0007400001de7983 */ /* 0x000ea80000300a00 */
[----:B------:R-:W-:Y:S01]  /*1d540*/  STL.64 [R1+0x260], R86 ;  /* 0x0002605601007387 */ /* 0x000fe20000100a00 */
[----:B------:R-:W-:-:S03]  /*1d550*/  ISETP.GE.U32.AND P6, PT, R6, 0x7fffffa7, PT ;  /* 0x7fffffa70600780c */ /* 0x000fc60003fc6070 */
[----:B------:R1:W-:Y:S01]  /*1d560*/  LDGSTS.E [R240+0x14800], desc[UR40][R102.64], !P2 ;  /* 0x1480000066f07fae */ /* 0x0003e2000d1a1028 */
[C---:B---3--:R-:W-:Y:S01]  /*1d570*/  IMAD.WIDE R10, R0.reuse, 0x4, R224 ;  /* 0x00000004000a7825 */ /* 0x048fe200078e02e0 */
[----:B-1----:R-:W1:Y:S02]  /*1d580*/  LDC R103, c[0x0][0x3a0] ;  /* 0x0000e800ff677b82 */ /* 0x002e640000000800 */
[----:B------:R-:W3:Y:S04]  /*1d590*/  LDL.LU.64 R224, [R1+0x748] ;  /* 0x0007480001e07983 */ /* 0x000ee80000300a00 */
[----:B------:R-:W-:Y:S01]  /*1d5a0*/  STL.64 [R1+0x1e0], R70 ;  /* 0x0001e04601007387 */ /* 0x000fe20000100a00 */
[----:B----4-:R-:W-:-:S03]  /*1d5b0*/  IMAD.WIDE R100, R0, 0x4, R226 ;  /* 0x0000000400647825 */ /* 0x010fc600078e02e2 */
[----:B------:R-:W4:Y:S01]  /*1d5c0*/  LDL.LU.64 R246, [R1+0x750] ;  /* 0x0007500001f67983 */ /* 0x000f220000300a00 */
[----:B------:R-:W1:Y:S03]  /*1d5d0*/  LDC R102, c[0x0][0x3a0] ;  /* 0x0000e800ff667b82 */ /* 0x000e660000000800 */
[----:B------:R-:W-:Y:S04]  /*1d5e0*/  STL.64 [R1+0x160], R54 ;  /* 0x0001603601007387 */ /* 0x000fe80000100a00 */
[----:B------:R-:W4:Y:S01]  /*1d5f0*/  LDL.LU.64 R226, [R1+0x758] ;  /* 0x0007580001e27983 */ /* 0x000f220000300a00 */
[----:B------:R-:W-:-:S03]  /*1d600*/  IMAD.WIDE R98, R0, 0x4, R228 ;  /* 0x0000000400627825 */ /* 0x000fc600078e02e4 */
[----:B------:R-:W-:Y:S04]  /*1d610*/  LDGSTS.E [R240+0x14900], desc[UR40][R100.64], !P2 ;  /* 0x1490000064f07fae */ /* 0x000fe8000d1a1028 */
[----:B------:R-:W4:Y:S04]  /*1d620*/  LDL.LU.64 R228, [R1+0x760] ;  /* 0x0007600001e47983 */ /* 0x000f280000300a00 */
[----:B------:R-:W-:Y:S01]  /*1d630*/  STL.64 [R1+0xe0], R38 ;  /* 0x0000e02601007387 */ /* 0x000fe20000100a00 */
[----:B--2---:R-:W-:-:S03]  /*1d640*/  IMAD.WIDE R96, R0, 0x4, R242 ;  /* 0x0000000400607825 */ /* 0x004fc600078e02f2 */
[----:B------:R-:W-:Y:S04]  /*1d650*/  STL.64 [R1+0x2d8], R100 ;  /* 0x0002d86401007387 */ /* 0x000fe80000100a00 */
[----:B------:R-:W2:Y:S04]  /*1d660*/  LDL.LU.64 R248, [R1+0x768] ;  /* 0x0007680001f87983 */ /* 0x000ea80000300a00 */
[----:B------:R-:W2:Y:S01]  /*1d670*/  LDL.LU.64 R242, [R1+0x770] ;  /* 0x0007700001f27983 */ /* 0x000ea20000300a00 */
[----:B------:R-:W-:-:S03]  /*1d680*/  IMAD.WIDE R92, R0, 0x4, R230 ;  /* 0x00000004005c7825 */ /* 0x000fc600078e02e6 */
[----:B------:R-:W-:Y:S04]  /*1d690*/  STL.64 [R1+0x60], R10 ;  /* 0x0000600a01007387 */ /* 0x000fe80000100a00 */
[----:B------:R-:W-:Y:S04]  /*1d6a0*/  STL.64 [R1+0x2d0], R98 ;  /* 0x0002d06201007387 */ /* 0x000fe80000100a00 */
[----:B------:R-:W2:Y:S01]  /*1d6b0*/  LDL.LU.64 R230, [R1+0x778] ;  /* 0x0007780001e67983 */ /* 0x000ea20000300a00 */
[----:B------:R-:W-:-:S03]  /*1d6c0*/  IMAD.WIDE R94, R0, 0x4, R238 ;  /* 0x00000004005e7825 */ /* 0x000fc600078e02ee */
[----:B------:R-:W-:Y:S01]  /*1d6d0*/  STL.64 [R1+0x2c8], R96 ;  /* 0x0002c86001007387 */ /* 0x000fe20000100a00 */
[----:B------:R-:W-:-:S03]  /*1d6e0*/  IMAD.WIDE R90, R0, 0x4, R250 ;  /* 0x00000004005a7825 */ /* 0x000fc600078e02fa */
[----:B------:R-:W2:Y:S01]  /*1d6f0*/  LDL.LU.64 R250, [R1+0x780] ;  /* 0x0007800001fa7983 */ /* 0x000ea20000300a00 */
[----:B------:R-:W-:-:S03]  /*1d700*/  IMAD.WIDE R88, R0, 0x4, R218 ;  /* 0x0000000400587825 */ /* 0x000fc600078e02da */
[----:B------:R-:W2:Y:S01]  /*1d710*/  LDL.LU.64 R218, [R1+0x788] ;  /* 0x0007880001da7983 */ /* 0x000ea20000300a00 */
[----:B------:R-:W-:-:S03]  /*1d720*/  IMAD.WIDE R84, R0, 0x4, R220 ;  /* 0x0000000400547825 */ /* 0x000fc600078e02dc */
[----:B------:R-:W-:Y:S04]  /*1d730*/  STL.64 [R1+0x2c0], R94 ;  /* 0x0002c05e01007387 */ /* 0x000fe80000100a00 */
[----:B------:R-:W2:Y:S01]  /*1d740*/  LDL.LU.64 R220, [R1+0x790] ;  /* 0x0007900001dc7983 */ /* 0x000ea20000300a00 */
[----:B------:R-:W-:-:S03]  /*1d750*/  IMAD.WIDE R82, R0, 0x4, R244 ;  /* 0x0000000400527825 */ /* 0x000fc600078e02f4 */
[----:B------:R-:W-:Y:S01]  /*1d760*/  STL.64 [R1+0x2b8], R92 ;  /* 0x0002b85c01007387 */ /* 0x000fe20000100a00 */
[----:B------:R-:W-:-:S03]  /*1d770*/  IMAD.WIDE R80, R0, 0x4, R222 ;  /* 0x0000000400507825 */ /* 0x000fc600078e02de */
[----:B------:R-:W-:Y:S04]  /*1d780*/  STL.64 [R1+0x2b0], R90 ;  /* 0x0002b05a01007387 */ /* 0x000fe80000100a00 */
[----:B------:R-:W2:Y:S04]  /*1d790*/  LDL.LU.64 R222, [R1+0x798] ;  /* 0x0007980001de7983 */ /* 0x000ea80000300a00 */
[----:B------:R-:W-:Y:S01]  /*1d7a0*/  STL.64 [R1+0x2a8], R88 ;  /* 0x0002a85801007387 */ /* 0x000fe20000100a00 */
[----:B------:R-:W-:Y:S02]  /*1d7b0*/  VIADD R6, R7, 0xffffffc2 ;  /* 0xffffffc207067836 */ /* 0x000fe40000000000 */
[----:B------:R-:W1:Y:S01]  /*1d7c0*/  LDC R7, c[0x0][0x3a0] ;  /* 0x0000e800ff077b82 */ /* 0x000e620000000800 */
[----:B------:R-:W-:Y:S01]  /*1d7d0*/  LDGSTS.E [R240+0x14a00], desc[UR40][R98.64], !P2 ;  /* 0x14a0000062f07fae */ /* 0x000fe2000d1a1028 */
[----:B---3--:R-:W-:-:S04]  /*1d7e0*/  IMAD.WIDE R78, R0, 0x4, R224 ;  /* 0x00000004004e7825 */ /* 0x008fc800078e02e0 */
[C---:B----4-:R-:W-:Y:S01]  /*1d7f0*/  IMAD.WIDE R76, R0.reuse, 0x4, R246 ;  /* 0x00000004004c7825 */ /* 0x050fe200078e02f6 */
[----:B------:R-:W3:Y:S04]  /*1d800*/  LDL.LU.64 R224, [R1+0x7a0] ;  /* 0x0007a00001e07983 */ /* 0x000ee80000300a00 */
[----:B------:R-:W-:Y:S01]  /*1d810*/  STL.64 [R1+0x258], R84 ;  /* 0x0002585401007387 */ /* 0x000fe20000100a00 */
[----:B------:R-:W-:-:S03]  /*1d820*/  IMAD.WIDE R74, R0, 0x4, R226 ;  /* 0x00000004004a7825 */ /* 0x000fc600078e02e2 */
[----:B------:R-:W-:Y:S04]  /*1d830*/  STL.64 [R1+0x250], R82 ;  /* 0x0002505201007387 */ /* 0x000fe80000100a00 */
[----:B------:R-:W4:Y:S04]  /*1d840*/  LDL.LU.64 R226, [R1+0x7a8] ;  /* 0x0007a80001e27983 */ /* 0x000f280000300a00 */
[----:B------:R-:W-:Y:S01]  /*1d850*/  STL.64 [R1+0x248], R80 ;  /* 0x0002485001007387 */ /* 0x000fe20000100a00 */
[----:B------:R-:W-:-:S04]  /*1d860*/  IMAD.WIDE R72, R0, 0x4, R228 ;  /* 0x0000000400487825 */ /* 0x000fc800078e02e4 */
[C---:B--2---:R-:W-:Y:S01]  /*1d870*/  IMAD.WIDE R66, R0.reuse, 0x4, R242 ;  /* 0x0000000400427825 */ /* 0x044fe200078e02f2 */
[----:B------:R-:W2:Y:S04]  /*1d880*/  LDL.LU.64 R228, [R1+0x7b0] ;  /* 0x0007b00001e47983 */ /* 0x000ea80000300a00 */
[----:B------:R-:W-:Y:S04]  /*1d890*/  STL.64 [R1+0x240], R78 ;  /* 0x0002404e01007387 */ /* 0x000fe80000100a00 */
[----:B------:R-:W-:Y:S01]  /*1d8a0*/  STL.64 [R1+0x238], R76 ;  /* 0x0002384c01007387 */ /* 0x000fe20000100a00 */
[----:B------:R-:W-:-:S03]  /*1d8b0*/  IMAD.WIDE R64, R0, 0x4, R230 ;  /* 0x0000000400407825 */ /* 0x000fc600078e02e6 */
[----:B------:R-:W2:Y:S04]  /*1d8c0*/  LDL.LU.64 R242, [R1+0x7b8] ;  /* 0x0007b80001f27983 */ /* 0x000ea80000300a00 */
[----:B------:R-:W-:Y:S04]  /*1d8d0*/  STL.64 [R1+0x230], R74 ;  /* 0x0002304a01007387 */ /* 0x000fe80000100a00 */
[----:B------:R-:W2:Y:S01]  /*1d8e0*/  LDL.LU.64 R230, [R1+0x7c0] ;  /* 0x0007c00001e67983 */ /* 0x000ea20000300a00 */
[----:B------:R-:W-:-:S03]  /*1d8f0*/  IMAD.WIDE R68, R0, 0x4, R248 ;  /* 0x0000000400447825 */ /* 0x000fc600078e02f8 */
[----:B------:R-:W-:Y:S04]  /*1d900*/  STL.64 [R1+0x228], R72 ;  /* 0x0002284801007387 */ /* 0x000fe80000100a00 */
[----:B------:R-:W-:Y:S01]  /*1d910*/  STL.64 [R1+0x1d8], R68 ;  /* 0x0001d84401007387 */ /* 0x000fe20000100a00 */
[----:B------:R-:W-:-:S03]  /*1d920*/  IMAD.WIDE R62, R0, 0x4, R250 ;  /* 0x00000004003e7825 */ /* 0x000fc600078e02fa */
[----:B------:R-:W2:Y:S04]  /*1d930*/  LDL.LU.64 R232, [R1+0x7c8] ;  /* 0x0007c80001e87983 */ /* 0x000ea80000300a00 */
[----:B------:R-:W2:Y:S04]  /*1d940*/  LDL.LU.64 R234, [R1+0x7d0] ;  /* 0x0007d00001ea7983 */ /* 0x000ea80000300a00 */
        /* <DEDUP_REMOVED lines=12> */
[----:B------:R-:W-:Y:S04]  /*1da10*/  STL.64 [R1+0x1b8], R60 ;  /* 0x0001b83c01007387 */ /* 0x000fe80000100a00 */
[----:B------:R-:W2:Y:S04]  /*1da20*/  LDL.LU.64 R218, [R1+0x808] ;  /* 0x0008080001da7983 */ /* 0x000ea80000300a00 */
[----:B------:R-:W2:Y:S04]  /*1da30*/  LDL.LU.64 R220, [R1+0x810] ;  /* 0x0008100001dc7983 */ /* 0x000ea80000300a00 */
[----:B------:R-:W-:Y:S04]  /*1da40*/  STL.64 [R1+0x1b0], R58 ;  /* 0x0001b03a01007387 */ /* 0x000fe80000100a00 */
[----:B------:R-:W2:Y:S01]  /*1da50*/  LDL.LU.64 R222, [R1+0x818] ;  /* 0x0008180001de7983 */ /* 0x000ea20000300a00 */
[----:B------:R-:W-:-:S03]  /*1da60*/  ISETP.GE.U32.AND P1, PT, R6, 0x7fffffa3, PT ;  /* 0x7fffffa30600780c */ /* 0x000fc60003f26070 */
[----:B------:R-:W-:Y:S01]  /*1da70*/  LDGSTS.E [R240+0x14b00], desc[UR40][R96.64], !P2 ;  /* 0x14b0000060f07fae */ /* 0x000fe2000d1a1028 */
[----:B---3--:R-:W-:-:S03]  /*1da80*/  IMAD.WIDE R52, R0, 0x4, R224 ;  /* 0x0000000400347825 */ /* 0x008fc600078e02e0 */
[----:B------:R-:W-:Y:S04]  /*1da90*/  LDGSTS.E [R240+0x14c00], desc[UR40][R94.64], !P2 ;  /* 0x14c000005ef07fae */ /* 0x000fe8000d1a1028 */
[----:B------:R-:W3:Y:S04]  /*1daa0*/  LDL.LU.64 R224, [R1+0x820] ;  /* 0x0008200001e07983 */ /* 0x000ee80000300a00 */
[----:B------:R-:W-:Y:S01]  /*1dab0*/  STL.64 [R1+0x1a8], R56 ;  /* 0x0001a83801007387 */ /* 0x000fe20000100a00 */
[----:B----4-:R-:W-:-:S03]  /*1dac0*/  IMAD.WIDE R50, R0, 0x4, R226 ;  /* 0x0000000400327825 */ /* 0x010fc600078e02e2 */
[----:B------:R-:W-:Y:S04]  /*1dad0*/  LDGSTS.E [R240+0x14d00], desc[UR40][R92.64], !P2 ;  /* 0x14d000005cf07fae */ /* 0x000fe8000d1a1028 */
[----:B------:R-:W4:Y:S01]  /*1dae0*/  LDL.LU.64 R226, [R1+0x828] ;  /* 0x0008280001e27983 */ /* 0x000f220000300a00 */
[----:B--2---:R-:W-:-:S03]  /*1daf0*/  IMAD.WIDE R48, R0, 0x4, R228 ;  /* 0x0000000400307825 */ /* 0x004fc600078e02e4 */
[----:B------:R-:W-:Y:S04]  /*1db00*/  LDGSTS.E [R240+0x14e00], desc[UR40][R90.64], !P2 ;  /* 0x14e000005af07fae */ /* 0x000fe8000d1a1028 */
[----:B------:R-:W2:Y:S04]  /*1db10*/  LDL.LU.64 R228, [R1+0x830] ;  /* 0x0008300001e47983 */ /* 0x000ea80000300a00 */
[----:B------:R-:W-:Y:S01]  /*1db20*/  STL.64 [R1+0x158], R52 ;  /* 0x0001583401007387 */ /* 0x000fe20000100a00 */
[----:B------:R-:W-:-:S03]  /*1db30*/  IMAD.WIDE R46, R0, 0x4, R242 ;  /* 0x00000004002e7825 */ /* 0x000fc600078e02f2 */
[----:B------:R-:W-:Y:S04]  /*1db40*/  LDGSTS.E [R240+0x14f00], desc[UR40][R88.64], !P2 ;  /* 0x14f0000058f07fae */ /* 0x000fe8000d1a1028 */
[----:B------:R-:W2:Y:S01]  /*1db50*/  LDL.LU.64 R242, [R1+0x838] ;  /* 0x0008380001f27983 */ /* 0x000ea20000300a00 */
[----:B------:R-:W-:-:S03]  /*1db60*/  IMAD.WIDE R44, R0, 0x4, R230 ;  /* 0x00000004002c7825 */ /* 0x000fc600078e02e6 */
[----:B------:R-:W-:Y:S04]  /*1db70*/  LDGSTS.E [R240+0x16800], desc[UR40][R86.64], !P3 ;  /* 0x1680000056f07fae */ /* 0x000fe8000d9a1028 */
[----:B------:R-:W2:Y:S04]  /*1db80*/  LDL.LU.64 R230, [R1+0x840] ;  /* 0x0008400001e67983 */ /* 0x000ea80000300a00 */
[----:B------:R-:W-:Y:S01]  /*1db90*/  STL.64 [R1+0x150], R50 ;  /* 0x0001503201007387 */ /* 0x000fe20000100a00 */
[----:B------:R-:W-:-:S03]  /*1dba0*/  IMAD.WIDE R42, R0, 0x4, R232 ;  /* 0x00000004002a7825 */ /* 0x000fc600078e02e8 */
[----:B------:R-:W-:Y:S01]  /*1dbb0*/  STL.64 [R1+0x148], R48 ;  /* 0x0001483001007387 */ /* 0x000fe20000100a00 */
[----:B------:R-:W-:-:S03]  /*1dbc0*/  IMAD.WIDE R40, R0, 0x4, R234 ;  /* 0x0000000400287825 */ /* 0x000fc600078e02ea */
[----:B------:R-:W-:Y:S01]  /*1dbd0*/  STL.64 [R1+0x140], R46 ;  /* 0x0001402e01007387 */ /* 0x000fe20000100a00 */
[----:B------:R-:W-:-:S03]  /*1dbe0*/  VIADD R6, R8, 0xffffffdd ;  /* 0xffffffdd08067836 */ /* 0x000fc60000000000 */
[----:B------:R-:W-:Y:S01]  /*1dbf0*/  STL.64 [R1+0x138], R44 ;  /* 0x0001382c01007387 */ /* 0x000fe20000100a00 */
[----:B------:R-:W-:-:S03]  /*1dc00*/  IMAD.WIDE R36, R0, 0x4, R236 ;  /* 0x0000000400247825 */ /* 0x000fc600078e02ec */
[----:B------:R-:W-:Y:S01]  /*1dc10*/  STL.64 [R1+0x130], R42 ;  /* 0x0001302a01007387 */ /* 0x000fe20000100a00 */
[----:B------:R-:W-:-:S03]  /*1dc20*/  IMAD.WIDE R34, R0, 0x4, R238 ;  /* 0x0000000400227825 */ /* 0x000fc600078e02ee */
[----:B------:R-:W-:Y:S04]  /*1dc30*/  STL.64 [R1+0x128], R40 ;  /* 0x0001282801007387 */ /* 0x000fe80000100a00 */
[----:B------:R-:W-:Y:S01]  /*1dc40*/  STL.64 [R1+0xd8], R36 ;  /* 0x0000d82401007387 */ /* 0x000fe20000100a00 */
[----:B------:R-:W-:-:S03]  /*1dc50*/  IMAD.WIDE R32, R0, 0x4, R244 ;  /* 0x0000000400207825 */ /* 0x000fc600078e02f4 */
[----:B------:R-:W-:Y:S01]  /*1dc60*/  STL.64 [R1+0xd0], R34 ;  /* 0x0000d02201007387 */ /* 0x000fe20000100a00 */
[----:B------:R-:W-:-:S03]  /*1dc70*/  IMAD.WIDE R30, R0, 0x4, R246 ;  /* 0x00000004001e7825 */ /* 0x000fc600078e02f6 */
[----:B------:R-:W-:Y:S04]  /*1dc80*/  STL.64 [R1+0xc8], R32 ;  /* 0x0000c82001007387 */ /* 0x000fe80000100a00 */
[----:B------:R-:W-:Y:S01]  /*1dc90*/  LDGSTS.E [R240+0x16900], desc[UR40][R84.64], !P3 ;  /* 0x1690000054f07fae */ /* 0x000fe2000d9a1028 */
[----:B------:R-:W-:-:S03]  /*1dca0*/  IMAD.WIDE R8, R0, 0x4, R248 ;  /* 0x0000000400087825 */ /* 0x000fc600078e02f8 */
[----:B------:R-:W-:Y:S01]  /*1dcb0*/  STL.64 [R1+0xc0], R30 ;  /* 0x0000c01e01007387 */ /* 0x000fe20000100a00 */
[----:B------:R-:W-:-:S03]  /*1dcc0*/  IMAD.WIDE R28, R0, 0x4, R250 ;  /* 0x00000004001c7825 */ /* 0x000fc600078e02fa */
[----:B------:R1:W-:Y:S01]  /*1dcd0*/  STL.64 [R1+0xb8], R8 ;  /* 0x0000b80801007387 */ /* 0x0003e20000100a00 */
[----:B------:R-:W-:-:S03]  /*1dce0*/  IMAD.WIDE R26, R0, 0x4, R218 ;  /* 0x00000004001a7825 */ /* 0x000fc600078e02da */
[----:B------:R-:W-:Y:S01]  /*1dcf0*/  STL.64 [R1+0xb0], R28 ;  /* 0x0000b01c01007387 */ /* 0x000fe20000100a00 */
[----:B------:R-:W-:-:S03]  /*1dd00*/  IMAD.WIDE R24, R0, 0x4, R220 ;  /* 0x0000000400187825 */ /* 0x000fc600078e02dc */
[----:B------:R-:W-:Y:S01]  /*1dd10*/  STL.64 [R1+0xa8], R26 ;  /* 0x0000a81a01007387 */ /* 0x000fe20000100a00 */
[----:B------:R-:W-:-:S03]  /*1dd20*/  IMAD.WIDE R22, R0, 0x4, R222 ;  /* 0x0000000400167825 */ /* 0x000fc600078e02de */
[----:B------:R-:W-:Y:S04]  /*1dd30*/  STL.64 [R1+0x58], R24 ;  /* 0x0000581801007387 */ /* 0x000fe80000100a00 */
[----:B------:R-:W-:Y:S04]  /*1dd40*/  STL.64 [R1+0x50], R22 ;  /* 0x0000501601007387 */ /* 0x000fe80000100a00 */
[----:B------:R-:W-:Y:S04]  /*1dd50*/  LDGSTS.E [R240+0x16a00], desc[UR40][R82.64], !P3 ;  /* 0x16a0000052f07fae */ /* 0x000fe8000d9a1028 */
        /* <DEDUP_REMOVED lines=26> */
[----:B------:R1:W-:Y:S04]  /*1df00*/  LDGSTS.E [R240+0x1cd00], desc[UR40][R8.64], !P6 ;  /* 0x1cd0000008f07fae */ /* 0x0003e8000f1a1028 */
[----:B------:R-:W-:Y:S04]  /*1df10*/  LDGSTS.E [R240+0x1ce00], desc[UR40][R28.64], !P6 ;  /* 0x1ce000001cf07fae */ /* 0x000fe8000f1a1028 */
[----:B------:R-:W-:Y:S01]  /*1df20*/  LDGSTS.E [R240+0x1cf00], desc[UR40][R26.64], !P6 ;  /* 0x1cf000001af07fae */ /* 0x000fe2000f1a1028 */
[----:B-1----:R-:W1:Y:S03]  /*1df30*/  LDC R8, c[0x0][0x3a0] ;  /* 0x0000e800ff087b82 */ /* 0x002e660000000800 */
[----:B------:R3:W-:Y:S04]  /*1df40*/  LDGSTS.E [R240+0x1e800], desc[UR40][R10.64], !P1 ;  /* 0x1e8000000af07fae */ /* 0x0007e8000c9a1028 */
[----:B------:R-:W-:Y:S01]  /*1df50*/  LDGSTS.E [R240+0x1e900], desc[UR40][R24.64], !P1 ;  /* 0x1e90000018f07fae */ /* 0x000fe2000c9a1028 */
[----:B------:R-:W1:Y:S03]  /*1df60*/  LDC R9, c[0x0][0x3a0] ;  /* 0x0000e800ff097b82 */ /* 0x000e660000000800 */
[----:B------:R-:W-:Y:S05]  /*1df70*/  LDGSTS.E [R240+0x1ea00], desc[UR40][R22.64], !P1 ;  /* 0x1ea0000016f07fae */ /* 0x000fea000c9a1028 */
[----:B---3--:R-:W3:Y:S01]  /*1df80*/  LDC R11, c[0x0][0x3a0] ;  /* 0x0000e800ff0b7b82 */ /* 0x008ee20000000800 */
[----:B------:R-:W-:-:S07]  /*1df90*/  IMAD.WIDE R12, R0, 0x4, R224 ;  /* 0x00000004000c7825 */ /* 0x000fce00078e02e0 */
[----:B------:R-:W1:Y:S01]  /*1dfa0*/  LDC R10, c[0x0][0x3a0] ;  /* 0x0000e800ff0a7b82 */ /* 0x000e620000000800 */
[----:B------:R3:W-:Y:S04]  /*1dfb0*/  STL.64 [R1+0x48], R12 ;  /* 0x0000480c01007387 */ /* 0x0007e80000100a00 */
[----:B------:R3:W-:Y:S01]  /*1dfc0*/  LDGSTS.E [R240+0x1eb00], desc[UR40][R12.64], !P1 ;  /* 0x1eb000000cf07fae */ /* 0x0007e2000c9a1028 */
[----:B----4-:R-:W-:-:S05]  /*1dfd0*/  IMAD.WIDE R20, R0, 0x4, R226 ;  /* 0x0000000400147825 */ /* 0x010fca00078e02e2 */
[----:B------:R-:W-:Y:S01]  /*1dfe0*/  STL.64 [R1+0x40], R20 ;  /* 0x0000401401007387 */ /* 0x000fe20000100a00 */
[----:B---3--:R-:W3:Y:S01]  /*1dff0*/  LDC R12, c[0x0][0x3a0] ;  /* 0x0000e800ff0c7b82 */ /* 0x008ee20000000800 */
[----:B--2---:R-:W-:-:S04]  /*1e000*/  IMAD.WIDE R18, R0, 0x4, R228 ;  /* 0x0000000400127825 */ /* 0x004fc800078e02e4 */
[C---:B------:R-:W-:Y:S01]  /*1e010*/  IMAD.WIDE R16, R0.reuse, 0x4, R242 ;  /* 0x0000000400107825 */ /* 0x040fe200078e02f2 */
[----:B------:R-:W-:Y:S03]  /*1e020*/  STL.64 [R1+0x38], R18 ;  /* 0x0000381201007387 */ /* 0x000fe60000100a00 */
[----:B------:R-:W-:Y:S01]  /*1e030*/  IMAD.WIDE R14, R0, 0x4, R230 ;  /* 0x00000004000e7825 */ /* 0x000fe200078e02e6 */
[----:B------:R2:W-:Y:S04]  /*1e040*/  STL.64 [R1+0x30], R16 ;  /* 0x0000301001007387 */ /* 0x0005e80000100a00 */
[----:B------:R4:W-:Y:S04]  /*1e050*/  STL.64 [R1+0x28], R14 ;  /* 0x0000280e01007387 */ /* 0x0009e80000100a00 */
[----:B------:R-:W2:Y:S04]  /*1e060*/  LDL.LU.64 R232, [R1+0x848] ;  /* 0x0008480001e87983 */ /* 0x000ea80000300a00 */
        /* <DEDUP_REMOVED lines=13> */
[----:B------:R-:W4:Y:S01]  /*1e140*/  LDL.LU.64 R228, [R1+0x8b8] ;  /* 0x0008b80001e47983 */ /* 0x000f220000300a00 */
[----:B------:R-:W-:Y:S01]  /*1e150*/  ISETP.GE.U32.AND P6, PT, R6, 0x7fffffbe, PT ;  /* 0x7fffffbe0600780c */ /* 0x000fe20003fc6070 */
[----:B-1----:R-:W-:-:S02]  /*1e160*/  VIADD R6, R8, 0xffffffd5 ;  /* 0xffffffd508067836 */ /* 0x002fc40000000000 */
[----:B------:R-:W4:Y:S03]  /*1e170*/  LDL.LU.64 R230, [R1+0x8c0] ;  /* 0x0008c00001e67983 */ /* 0x000f260000300a00 */
[----:B------:R-:W-:Y:S01]  /*1e180*/  ISETP.GE.U32.AND P2, PT, R6, 0x7fffffb6, PT ;  /* 0x7fffffb60600780c */ /* 0x000fe20003f46070 */
[----:B------:R-:W-:Y:S01]  /*1e190*/  VIADD R6, R11, 0xffffffcd ;  /* 0xffffffcd0b067836 */ /* 0x000fe20000000000 */
[----:B------:R-:W-:Y:S01]  /*1e1a0*/  LDGSTS.E [R240+0x1ec00], desc[UR40][R20.64], !P1 ;  /* 0x1ec0000014f07fae */ /* 0x000fe2000c9a1028 */
[----:B------:R-:W-:-:S03]  /*1e1b0*/  VIADD R7, R7, 0xffffffd9 ;  /* 0xffffffd907077836 */ /* 0x000fc60000000000 */
[----:B------:R-:W-:Y:S01]  /*1e1c0*/  ISETP.GE.U32.AND P4, PT, R6, 0x7fffffae, PT ;  /* 0x7fffffae0600780c */ /* 0x000fe20003f86070 */
[----:B---3--:R-:W-:Y:S01]  /*1e1d0*/  VIADD R6, R12, 0xffffffc9 ;  /* 0xffffffc90c067836 */ /* 0x008fe20000000000 */
[----:B------:R-:W-:Y:S04]  /*1e1e0*/  LDGSTS.E [R240+0x1ed00], desc[UR40][R18.64], !P1 ;  /* 0x1ed0000012f07fae */ /* 0x000fe8000c9a1028 */
[----:B------:R2:W-:Y:S01]  /*1e1f0*/  LDGSTS.E [R240+0x1ee00], desc[UR40][R16.64], !P1 ;  /* 0x1ee0000010f07fae */ /* 0x0005e2000c9a1028 */
[----:B------:R-:W-:Y:S01]  /*1e200*/  ISETP.GE.U32.AND P5, PT, R6, 0x7fffffaa, PT ;  /* 0x7fffffaa0600780c */ /* 0x000fe20003fa6070 */
[----:B------:R-:W-:Y:S02]  /*1e210*/  VIADD R6, R10, 0xffffffc5 ;  /* 0xffffffc50a067836 */ /* 0x000fe40000000000 */
[----:B------:R4:W-:Y:S01]  /*1e220*/  LDGSTS.E [R240+0x1ef00], desc[UR40][R14.64], !P1 ;  /* 0x1ef000000ef07fae */ /* 0x0009e2000c9a1028 */
[----:B------:R-:W-:Y:S01]  /*1e230*/  ISETP.GE.U32.AND P1, PT, R7, 0x7fffffba, PT ;  /* 0x7fffffba0700780c */ /* 0x000fe20003f26070 */
[----:B------:R-:W-:-:S02]  /*1e240*/  VIADD R7, R9, 0xffffffd1 ;  /* 0xffffffd109077836 */ /* 0x000fc40000000000 */
[----:B--2---:R-:W-:-:S04]  /*1e250*/  IMAD.WIDE R16, R0, 0x4, R232 ;  /* 0x0000000400107825 */ /* 0x004fc800078e02e8 */
[C---:B----4-:R-:W-:Y:S01]  /*1e260*/  IMAD.WIDE R14, R0.reuse, 0x4, R234 ;  /* 0x00000004000e7825 */ /* 0x050fe200078e02ea */
[----:B------:R-:W-:Y:S03]  /*1e270*/  STL.64 [R1+0x20], R16 ;  /* 0x0000201001007387 */ /* 0x000fe60000100a00 */
[C---:B------:R-:W-:Y:S01]  /*1e280*/  IMAD.WIDE R12, R0.reuse, 0x4, R236 ;  /* 0x00000004000c7825 */ /* 0x040fe200078e02ec */
[----:B------:R-:W-:Y:S03]  /*1e290*/  STL.64 [R1+0x18], R14 ;  /* 0x0000180e01007387 */ /* 0x000fe60000100a00 */
[C---:B------:R-:W-:Y:S01]  /*1e2a0*/  IMAD.WIDE R10, R0.reuse, 0x4, R238 ;  /* 0x00000004000a7825 */ /* 0x040fe200078e02ee */
[----:B------:R1:W-:Y:S03]  /*1e2b0*/  STL.64 [R1+0x10], R12 ;  /* 0x0000100c01007387 */ /* 0x0003e60000100a00 */
[C---:B------:R-:W-:Y:S01]  /*1e2c0*/  IMAD.WIDE R8, R0.reuse, 0x4, R244 ;  /* 0x0000000400087825 */ /* 0x040fe200078e02f4 */
[----:B------:R-:W-:Y:S03]  /*1e2d0*/  STL.64 [R1+0x8], R10 ;  /* 0x0000080a01007387 */ /* 0x000fe60000100a00 */
[C---:B------:R-:W-:Y:S01]  /*1e2e0*/  IMAD.WIDE R250, R0.reuse, 0x4, R250 ;  /* 0x0000000400fa7825 */ /* 0x040fe200078e02fa */
[----:B------:R2:W-:Y:S03]  /*1e2f0*/  STL.64 [R1], R8 ;  /* 0x0000000801007387 */ /* 0x0005e60000100a00 */
[C---:B------:R-:W-:Y:S01]  /*1e300*/  IMAD.WIDE R248, R0.reuse, 0x4, R248 ;  /* 0x0000000400f87825 */ /* 0x040fe200078e02f8 */
[----:B------:R-:W-:Y:S03]  /*1e310*/  STL.64 [R1+0x6a00], R250 ;  /* 0x006a00fa01007387 */ /* 0x000fe60000100a00 */
[C---:B------:R-:W-:Y:S01]  /*1e320*/  IMAD.WIDE R246, R0.reuse, 0x4, R246 ;  /* 0x0000000400f67825 */ /* 0x040fe200078e02f6 */
[----:B------:R-:W-:Y:S04]  /*1e330*/  STL.64 [R1+0x6a08], R248 ;  /* 0x006a08f801007387 */ /* 0x000fe80000100a00 */
[----:B------:R-:W-:Y:S04]  /*1e340*/  STL.64 [R1+0x6a10], R246 ;  /* 0x006a10f601007387 */ /* 0x000fe80000100a00 */
[----:B------:R-:W3:Y:S04]  /*1e350*/  LDL.LU.64 R192, [R1+0x8c8] ;  /* 0x0008c80001c07983 */ /* 0x000ee80000300a00 */
[----:B------:R-:W4:Y:S04]  /*1e360*/  LDL.LU.64 R194, [R1+0x8d0] ;  /* 0x0008d00001c27983 */ /* 0x000f280000300a00 */
[----:B------:R-:W2:Y:S04]  /*1e370*/  LDL.LU.64 R196, [R1+0x8d8] ;  /* 0x0008d80001c47983 */ /* 0x000ea80000300a00 */
[----:B------:R-:W2:Y:S04]  /*1e380*/  LDL.LU.64 R198, [R1+0x8e0] ;  /* 0x0008e00001c67983 */ /* 0x000ea80000300a00 */
        /* <DEDUP_REMOVED lines=14> */
[----:B------:R-:W2:Y:S04]  /*1e470*/  LDL.LU.64 R220, [R1+0x928] ;  /* 0x0009280001dc7983 */ /* 0x000ea80000300a00 */
[----:B------:R-:W2:Y:S04]  /*1e480*/  LDL.LU.64 R222, [R1+0x930] ;  /* 0x0009300001de7983 */ /* 0x000ea80000300a00 */
[----:B------:R-:W2:Y:S04]  /*1e490*/  LDL.LU.64 R224, [R1+0x938] ;  /* 0x0009380001e07983 */ /* 0x000ea80000300a00 */
[----:B------:R-:W2:Y:S04]  /*1e4a0*/  LDL.LU.64 R226, [R1+0x940] ;  /* 0x0009400001e27983 */ /* 0x000ea80000300a00 */
[----:B------:R-:W2:Y:S01]  /*1e4b0*/  LDL.LU.64 R228, [R1+0x948] ;  /* 0x0009480001e47983 */ /* 0x000ea20000300a00 */
[----:B------:R-:W-:-:S03]  /*1e4c0*/  IMAD.WIDE R242, R0, 0x4, R242 ;  /* 0x0000000400f27825 */ /* 0x000fc600078e02f2 */
[----:B------:R-:W-:Y:S01]  /*1e4d0*/  STL.64 [R1+0x6a18], R244 ;  /* 0x006a18f401007387 */ /* 0x000fe20000100a00 */
[----:B------:R-:W-:-:S03]  /*1e4e0*/  IMAD.WIDE R230, R0, 0x4, R230 ;  /* 0x0000000400e67825 */ /* 0x000fc600078e02e6 */
[----:B------:R-:W-:Y:S04]  /*1e4f0*/  STL.64 [R1+0x6a20], R242 ;  /* 0x006a20f201007387 */ /* 0x000fe80000100a00 */
[----:B------:R-:W-:Y:S04]  /*1e500*/  STL.64 [R1+0x6a28], R240 ;  /* 0x006a28f001007387 */ /* 0x000fe80000100a00 */
[----:B------:R-:W-:Y:S04]  /*1e510*/  STL.64 [R1+0x6a30], R238 ;  /* 0x006a30ee01007387 */ /* 0x000fe80000100a00 */
[----:B------:R1:W-:Y:S04]  /*1e520*/  STL.64 [R1+0x6a38], R236 ;  /* 0x006a38ec01007387 */ /* 0x0003e80000100a00 */
[----:B------:R-:W-:Y:S04]  /*1e530*/  STL.64 [R1+0x6a40], R234 ;  /* 0x006a40ea01007387 */ /* 0x000fe80000100a00 */
[----:B------:R-:W-:Y:S04]  /*1e540*/  STL.64 [R1+0x6a48], R232 ;  /* 0x006a48e801007387 */ /* 0x000fe80000100a00 */
[----:B------:R-:W-:Y:S04]  /*1e550*/  STL.64 [R1+0x6a50], R230 ;  /* 0x006a50e601007387 */ /* 0x000fe80000100a00 */
[----:B------:R-:W2:Y:S04]  /*1e560*/  LDL.LU.64 R164, [R1+0x950] ;  /* 0x0009500001a47983 */ /* 0x000ea80000300a00 */
        /* <DEDUP_REMOVED lines=13> */
[----:B------:R-:W-:Y:S04]  /*1e640*/  LDGSTS.E [R3+0x11000], desc[UR40][R16.64], !P6 ;  /* 0x1100000010037fae */ /* 0x000fe8000f1a1028 */
[----:B------:R-:W-:Y:S04]  /*1e650*/  LDGSTS.E [R3+0x11100], desc[UR40][R14.64], !P6 ;  /* 0x111000000e037fae */ /* 0x000fe8000f1a1028 */
[----:B------:R1:W-:Y:S04]  /*1e660*/  LDGSTS.E [R3+0x11200], desc[UR40][R12.64], !P6 ;  /* 0x112000000c037fae */ /* 0x0003e8000f1a1028 */
[----:B------:R-:W-:Y:S04]  /*1e670*/  LDGSTS.E [R3+0x11300], desc[UR40][R10.64], !P6 ;  /* 0x113000000a037fae */ /* 0x000fe8000f1a1028 */
[----:B------:R1:W-:Y:S04]  /*1e680*/  LDGSTS.E [R3+0x11400], desc[UR40][R8.64], !P6 ;  /* 0x1140000008037fae */ /* 0x0003e8000f1a1028 */
[----:B------:R-:W-:Y:S04]  /*1e690*/  LDGSTS.E [R3+0x11500], desc[UR40][R250.64], !P6 ;  /* 0x11500000fa037fae */ /* 0x000fe8000f1a1028 */
[----:B------:R-:W-:Y:S04]  /*1e6a0*/  LDGSTS.E [R3+0x11600], desc[UR40][R248.64], !P6 ;  /* 0x11600000f8037fae */ /* 0x000fe8000f1a1028 */
[----:B------:R-:W-:Y:S01]  /*1e6b0*/  LDGSTS.E [R3+0x11700], desc[UR40][R246.64], !P6 ;  /* 0x11700000f6037fae */ /* 0x000fe2000f1a1028 */
[----:B------:R-:W-:-:S02]  /*1e6c0*/  ISETP.GE.U32.AND P3, PT, R7, 0x7fffffb2, PT ;  /* 0x7fffffb20700780c */ /* 0x000fc40003f66070 */
[----:B------:R-:W1:Y:S01]  /*1e6d0*/  LDC R7, c[0x0][0x3a0] ;  /* 0x0000e800ff077b82 */ /* 0x000e620000000800 */
[----:B------:R-:W-:Y:S04]  /*1e6e0*/  LDGSTS.E [R3+0x13000], desc[UR40][R244.64], !P1 ;  /* 0x13000000f4037fae */ /* 0x000fe8000c9a1028 */
[----:B------:R-:W-:Y:S04]  /*1e6f0*/  LDGSTS.E [R3+0x13100], desc[UR40][R242.64], !P1 ;  /* 0x13100000f2037fae */ /* 0x000fe8000c9a1028 */
[----:B------:R-:W-:Y:S04]  /*1e700*/  LDGSTS.E [R3+0x13200], desc[UR40][R240.64], !P1 ;  /* 0x13200000f0037fae */ /* 0x000fe8000c9a1028 */
[----:B------:R-:W-:Y:S04]  /*1e710*/  LDGSTS.E [R3+0x13300], desc[UR40][R238.64], !P1 ;  /* 0x13300000ee037fae */ /* 0x000fe8000c9a1028 */
[----:B------:R-:W-:Y:S04]  /*1e720*/  LDGSTS.E [R3+0x13400], desc[UR40][R236.64], !P1 ;  /* 0x13400000ec037fae */ /* 0x000fe8000c9a1028 */
[----:B------:R-:W-:Y:S04]  /*1e730*/  LDGSTS.E [R3+0x13500], desc[UR40][R234.64], !P1 ;  /* 0x13500000ea037fae */ /* 0x000fe8000c9a1028 */
[----:B------:R-:W-:Y:S04]  /*1e740*/  LDGSTS.E [R3+0x13600], desc[UR40][R232.64], !P1 ;  /* 0x13600000e8037fae */ /* 0x000fe8000c9a1028 */
[----:B------:R-:W-:Y:S01]  /*1e750*/  LDGSTS.E [R3+0x13700], desc[UR40][R230.64], !P1 ;  /* 0x13700000e6037fae */ /* 0x000fe2000c9a1028 */
[----:B---3--:R-:W-:-:S03]  /*1e760*/  IMAD.WIDE R30, R0, 0x4, R192 ;  /* 0x00000004001e7825 */ /* 0x008fc600078e02c0 */
[----:B------:R-:W3:Y:S01]  /*1e770*/  LDL.LU.64 R192, [R1+0xa38] ;  /* 0x000a380001c07983 */ /* 0x000ee20000300a00 */
[----:B----4-:R-:W-:-:S03]  /*1e780*/  IMAD.WIDE R32, R0, 0x4, R194 ;  /* 0x0000000400207825 */ /* 0x010fc600078e02c2 */
[----:B------:R-:W4:Y:S01]  /*1e790*/  LDL.LU.64 R194, [R1+0xa40] ;  /* 0x000a400001c27983 */ /* 0x000f220000300a00 */
[----:B--2---:R-:W-:-:S03]  /*1e7a0*/  IMAD.WIDE R36, R0, 0x4, R196 ;  /* 0x0000000400247825 */ /* 0x004fc600078e02c4 */
        /* <DEDUP_REMOVED lines=10> */
[----:B------:R-:W1:Y:S01]  /*1e850*/  LDL.LU.64 R206, [R1+0xa70] ;  /* 0x000a700001ce7983 */ /* 0x000e620000300a00 */
        /* <DEDUP_REMOVED lines=17> */
[----:B------:R-:W3:Y:S04]  /*1e970*/  LDL.LU.64 R228, [R1+0xab8] ;  /* 0x000ab80001e47983 */ /* 0x000ee80000300a00 */
        /* <DEDUP_REMOVED lines=27> */
[C---:B------:R-:W-:Y:S02]  /*1eb30*/  IMAD.WIDE R84, R0.reuse, 0x4, R182 ;  /* 0x0000000400547825 */ /* 0x040fe400078e02b6 */
[----:B------:R-:W-:Y:S02]  /*1eb40*/  LDGSTS.E [R3+0x19100], desc[UR40][R72.64], !P4 ;  /* 0x1910000048037fae */ /* 0x000fe4000e1a1028 */
[C---:B------:R-:W-:Y:S02]  /*1eb50*/  IMAD.WIDE R86, R0.reuse, 0x4, R184 ;  /* 0x0000000400567825 */ /* 0x040fe400078e02b8 */
[----:B------:R-:W-:Y:S02]  /*1eb60*/  LDGSTS.E [R3+0x19200], desc[UR40][R74.64], !P4 ;  /* 0x192000004a037fae */ /* 0x000fe4000e1a1028 */
[----:B------:R-:W-:-:S02]  /*1eb70*/  IMAD.WIDE R88, R0, 0x4, R186 ;  /* 0x0000000400587825 */ /* 0x000fc400078e02ba */
[----:B------:R-:W-:Y:S02]  /*1eb80*/  LDGSTS.E [R3+0x19300], desc[UR40][R76.64], !P4 ;  /* 0x193000004c037fae */ /* 0x000fe4000e1a1028 */
[C---:B-1----:R-:W-:Y:S02]  /*1eb90*/  IMAD.WIDE R12, R0.reuse, 0x4, R206 ;  /* 0x00000004000c7825 */ /* 0x042fe400078e02ce */
[----:B------:R-:W-:Y:S04]  /*1eba0*/  LDGSTS.E [R3+0x19400], desc[UR40][R78.64], !P4 ;  /* 0x194000004e037fae */ /* 0x000fe8000e1a1028 */
[----:B------:R-:W4:Y:S01]  /*1ebb0*/  LDL.LU.64 R206, [R1+0xac0] ;  /* 0x000ac00001ce7983 */ /* 0x000f220000300a00 */
[----:B--2---:R-:W-:-:S03]  /*1ebc0*/  IMAD.WIDE R28, R0, 0x4, R226 ;  /* 0x00000004001c7825 */ /* 0x004fc600078e02e2 */
[----:B------:R-:W-:Y:S01]  /*1ebd0*/  LDGSTS.E [R3+0x19500], desc[UR40][R80.64], !P4 ;  /* 0x1950000050037fae */ /* 0x000fe2000e1a1028 */
[----:B---3--:R-:W-:-:S03]  /*1ebe0*/  IMAD.WIDE R34, R0, 0x4, R228 ;  /* 0x0000000400227825 */ /* 0x008fc600078e02e4 */
[----:B------:R-:W2:Y:S04]  /*1ebf0*/  LDL.LU.64 R226, [R1+0xac8] ;  /* 0x000ac80001e27983 */ /* 0x000ea80000300a00 */
[----:B------:R-:W3:Y:S01]  /*1ec00*/  LDL.LU.64 R228, [R1+0xad0] ;  /* 0x000ad00001e47983 */ /* 0x000ee20000300a00 */
[----:B------:R-:W-:Y:S02]  /*1ec10*/  VIADD R6, R7, 0xffffffc1 ;  /* 0xffffffc107067836 */ /* 0x000fe40000000000 */
[C---:B------:R-:W-:Y:S01]  /*1ec20*/  IMAD.WIDE R90, R0.reuse, 0x4, R188 ;  /* 0x00000004005a7825 */ /* 0x040fe200078e02bc */
[----:B------:R-:W-:Y:S03]  /*1ec30*/  LDGSTS.E [R3+0x19600], desc[UR40][R82.64], !P4 ;  /* 0x1960000052037fae */ /* 0x000fe6000e1a1028 */
[C---:B------:R-:W-:Y:S01]  /*1ec40*/  IMAD.WIDE R92, R0.reuse, 0x4, R190 ;  /* 0x00000004005c7825 */ /* 0x040fe200078e02be */
[----:B------:R-:W-:Y:S03]  /*1ec50*/  LDGSTS.E [R3+0x19700], desc[UR40][R84.64], !P4 ;  /* 0x1970000054037fae */ /* 0x000fe6000e1a1028 */
[----:B------:R-:W-:Y:S01]  /*1ec60*/  IMAD.WIDE R94, R0, 0x4, R192 ;  /* 0x00000004005e7825 */ /* 0x000fe200078e02c0 */
[----:B------:R-:W-:Y:S01]  /*1ec70*/  LDGSTS.E [R3+0x1b000], desc[UR40][R38.64], !P5 ;  /* 0x1b00000026037fae */ /* 0x000fe2000e9a1028 */
[----:B------:R-:W-:-:S02]  /*1ec80*/  ISETP.GE.U32.AND P1, PT, R6, 0x7fffffa2, PT ;  /* 0x7fffffa20600780c */ /* 0x000fc40003f26070 */
[C---:B----4-:R-:W-:Y:S01]  /*1ec90*/  IMAD.WIDE R96, R0.reuse, 0x4, R194 ;  /* 0x0000000400607825 */ /* 0x050fe200078e02c2 */
[----:B------:R-:W-:Y:S03]  /*1eca0*/  LDGSTS.E [R3+0x1b100], desc[UR40][R86.64], !P5 ;  /* 0x1b10000056037fae */ /* 0x000fe6000e9a1028 */
[C---:B------:R-:W-:Y:S01]  /*1ecb0*/  IMAD.WIDE R98, R0.reuse, 0x4, R196 ;  /* 0x0000000400627825 */ /* 0x040fe200078e02c4 */
        /* <DEDUP_REMOVED lines=23> */
[----:B------:R-:W-:Y:S04]  /*1ee30*/  LDGSTS.E [R3+0x1d600], desc[UR40][R14.64], !P6 ;  /* 0x1d6000000e037fae */ /* 0x000fe8000f1a1028 */
[----:B------:R-:W-:Y:S04]  /*1ee40*/  LDGSTS.E [R3+0x1d700], desc[UR40][R16.64], !P6 ;  /* 0x1d70000010037fae */ /* 0x000fe8000f1a1028 */
[----:B------:R-:W-:Y:S04]  /*1ee50*/  LDGSTS.E [R3+0x1f000], desc[UR40][R42.64], !P1 ;  /* 0x1f0000002a037fae */ /* 0x000fe8000c9a1028 */
[----:B------:R-:W-:Y:S04]  /*1ee60*/  LDGSTS.E [R3+0x1f100], desc[UR40][R18.64], !P1 ;  /* 0x1f10000012037fae */ /* 0x000fe8000c9a1028 */
[----:B------:R-:W4:Y:S04]  /*1ee70*/  LDL.LU.64 R208, [R1+0xad8] ;  /* 0x000ad80001d07983 */ /* 0x000f280000300a00 */
        /* <DEDUP_REMOVED lines=10> */
[----:B------:R1:W-:Y:S04]  /*1ef20*/  LDGSTS.E [R3+0x1f700], desc[UR40][R34.64], !P1 ;  /* 0x1f70000022037fae */ /* 0x0003e8000c9a1028 */
[----:B------:R-:W4:Y:S04]  /*1ef30*/  LDL.LU.64 R224, [R1+0xb08] ;  /* 0x000b080001e07983 */ /* 0x000f280000300a00 */
[----:B------:R-:W-:Y:S01]  /*1ef40*/  STL.64 [R1+0x6a58], R30 ;  /* 0x006a581e01007387 */ /* 0x000fe20000100a00 */
[----:B-1----:R-:W-:-:S03]  /*1ef50*/  VIADD R3, R103, 0xffffffd8 ;  /* 0xffffffd867037836 */ /* 0x002fc60000000000 */
[----:B------:R-:W-:Y:S01]  /*1ef60*/  STL.64 [R1+0x6a60], R44 ;  /* 0x006a602c01007387 */ /* 0x000fe20000100a00 */
[----:B------:R-:W-:-:S03]  /*1ef70*/  VIADD R102, R102, 0xffffffdc ;  /* 0xffffffdc66667836 */ /* 0x000fc60000000000 */
[----:B------:R-:W-:Y:S01]  /*1ef80*/  STL.64 [R1+0x6a68], R46 ;  /* 0x006a682e01007387 */ /* 0x000fe20000100a00 */
[----:B------:R-:W-:Y:S01]  /*1ef90*/  ISETP.GE.U32.AND P3, PT, R3, 0x7fffffb9, PT ;  /* 0x7fffffb90300780c */ /* 0x000fe20003f66070 */
[----:B------:R-:W-:Y:S02]  /*1efa0*/  VIADD R3, R105, 0xffffffd0 ;  /* 0xffffffd069037836 */ /* 0x000fe40000000000 */
[----:B------:R-:W-:Y:S04]  /*1efb0*/  STL.64 [R1+0x6a70], R48 ;  /* 0x006a703001007387 */ /* 0x000fe80000100a00 */
[----:B------:R-:W-:Y:S04]  /*1efc0*/  STL.64 [R1+0x6a78], R50 ;  /* 0x006a783201007387 */ /* 0x000fe80000100a00 */
[----:B------:R-:W-:Y:S04]  /*1efd0*/  STL.64 [R1+0x6a80], R52 ;  /* 0x006a803401007387 */ /* 0x000fe80000100a00 */
[----:B------:R-:W-:Y:S01]  /*1efe0*/  STL.64 [R1+0x6a88], R54 ;  /* 0x006a883601007387 */ /* 0x000fe20000100a00 */
[----:B------:R-:W-:-:S03]  /*1eff0*/  ISETP.GE.U32.AND P4, PT, R102, 0x7fffffbd, PT ;  /* 0x7fffffbd6600780c */ /* 0x000fc60003f86070 */
[----:B------:R-:W-:Y:S01]  /*1f000*/  STL.64 [R1+0x6a90], R56 ;  /* 0x006a903801007387 */ /* 0x000fe20000100a00 */
[----:B------:R-:W-:-:S03]  /*1f010*/  ISETP.GE.U32.AND P1, PT, R3, 0x7fffffb1, PT ;  /* 0x7fffffb10300780c */ /* 0x000fc60003f26070 */
[----:B------:R-:W-:Y:S01]  /*1f020*/  STL.64 [R1+0x6a98], R32 ;  /* 0x006a982001007387 */ /* 0x000fe20000100a00 */
[----:B------:R-:W-:-:S03]  /*1f030*/  VIADD R102, R104, 0xffffffd4 ;  /* 0xffffffd468667836 */ /* 0x000fc60000000000 */
[----:B------:R-:W-:Y:S01]  /*1f040*/  STL.64 [R1+0x6aa0], R58 ;  /* 0x006aa03a01007387 */ /* 0x000fe20000100a00 */
[----:B------:R-:W-:-:S03]  /*1f050*/  VIADD R3, R108, 0xffffffc8 ;  /* 0xffffffc86c037836 */ /* 0x000fc60000000000 */
[----:B------:R-:W-:Y:S04]  /*1f060*/  STL.64 [R1+0x6aa8], R60 ;  /* 0x006aa83c01007387 */ /* 0x000fe80000100a00 */
[----:B------:R-:W-:Y:S04]  /*1f070*/  STL.64 [R1+0x6ab0], R62 ;  /* 0x006ab03e01007387 */ /* 0x000fe80000100a00 */
[----:B------:R-:W-:Y:S01]  /*1f080*/  STL.64 [R1+0x6ab8], R64 ;  /* 0x006ab84001007387 */ /* 0x000fe20000100a00 */
[----:B------:R-:W-:-:S03]  /*1f090*/  ISETP.GE.U32.AND P2, PT, R102, 0x7fffffb5, PT ;  /* 0x7fffffb56600780c */ /* 0x000fc60003f46070 */
[----:B------:R-:W-:Y:S01]  /*1f0a0*/  STL.64 [R1+0x6ac0], R66 ;  /* 0x006ac04201007387 */ /* 0x000fe20000100a00 */
[----:B------:R-:W-:-:S03]  /*1f0b0*/  ISETP.GE.U32.AND P5, PT, R3, 0x7fffffa9, PT ;  /* 0x7fffffa90300780c */ /* 0x000fc60003fa6070 */
[----:B------:R-:W4:Y:S01]  /*1f0c0*/  LDL.LU.64 R198, [R1+0xb10] ;  /* 0x000b100001c67983 */ /* 0x000f220000300a00 */
[----:B------:R-:W-:-:S03]  /*1f0d0*/  VIADD R102, R106, 0xffffffcc ;  /* 0xffffffcc6a667836 */ /* 0x000fc60000000000 */
[----:B------:R-:W4:Y:S01]  /*1f0e0*/  LDL.LU.64 R200, [R1+0xb18] ;  /* 0x000b180001c87983 */ /* 0x000f220000300a00 */
[----:B------:R-:W-:-:S03]  /*1f0f0*/  VIADD R3, R107, 0xffffffc4 ;  /* 0xffffffc46b037836 */ /* 0x000fc60000000000 */
[----:B------:R-:W4:Y:S04]  /*1f100*/  LDL.LU.64 R202, [R1+0xb20] ;  /* 0x000b200001ca7983 */ /* 0x000f280000300a00 */
[----:B------:R-:W4:Y:S01]  /*1f110*/  LDL.LU.64 R204, [R1+0xb28] ;  /* 0x000b280001cc7983 */ /* 0x000f220000300a00 */
[----:B--2---:R-:W-:-:S03]  /*1f120*/  IMAD.WIDE R104, R0, 0x4, R226 ;  /* 0x0000000400687825 */ /* 0x004fc600078e02e2 */
[----:B------:R-:W2:Y:S01]  /*1f130*/  LDL.LU.64 R226, [R1+0xb30] ;  /* 0x000b300001e27983 */ /* 0x000ea20000300a00 */
[----:B---3--:R-:W-:-:S03]  /*1f140*/  IMAD.WIDE R106, R0, 0x4, R228 ;  /* 0x00000004006a7825 */ /* 0x008fc600078e02e4 */
[----:B------:R-:W3:Y:S01]  /*1f150*/  LDL.LU.64 R228, [R1+0xb40] ;  /* 0x000b400001e47983 */ /* 0x000ee20000300a00 */
[----:B------:R-:W-:Y:S01]  /*1f160*/  ISETP.GE.U32.AND P6, PT, R102, 0x7fffffad, PT ;  /* 0x7fffffad6600780c */ /* 0x000fe20003fc6070 */
[----:B------:R-:W-:-:S05]  /*1f170*/  IMAD.WIDE R102, R0, 0x4, R206 ;  /* 0x0000000400667825 */ /* 0x000fca00078e02ce */
[----:B------:R-:W-:Y:S04]  /*1f180*/  LDGSTS.E [R5+0x11800], desc[UR40][R102.64], !P4 ;  /* 0x1180000066057fae */ /* 0x000fe8000e1a1028 */
[----:B------:R-:W-:Y:S04]  /*1f190*/  LDGSTS.E [R5+0x11900], desc[UR40][R104.64], !P4 ;  /* 0x1190000068057fae */ /* 0x000fe8000e1a1028 */
[----:B------:R-:W-:Y:S01]  /*1f1a0*/  LDGSTS.E [R5+0x11a00], desc[UR40][R106.64], !P4 ;  /* 0x11a000006a057fae */ /* 0x000fe2000e1a1028 */
[----:B----4-:R-:W-:-:S05]  /*1f1b0*/  IMAD.WIDE R108, R0, 0x4, R208 ;  /* 0x00000004006c7825 */ /* 0x010fca00078e02d0 */
[----:B------:R-:W-:Y:S01]  /*1f1c0*/  LDGSTS.E [R5+0x11b00], desc[UR40][R108.64], !P4 ;  /* 0x11b000006c057fae */ /* 0x000fe2000e1a1028 */
[----:B------:R-:W-:-:S03]  /*1f1d0*/  IMAD.WIDE R110, R0, 0x4, R210 ;  /* 0x00000004006e7825 */ /* 0x000fc600078e02d2 */
[----:B------:R-:W4:Y:S04]  /*1f1e0*/  LDL.LU.64 R210, [R1+0xb38] ;  /* 0x000b380001d27983 */ /* 0x000f280000300a00 */
[----:B------:R-:W-:Y:S01]  /*1f1f0*/  LDGSTS.E [R5+0x11c00], desc[UR40][R110.64], !P4 ;  /* 0x11c000006e057fae */ /* 0x000fe2000e1a1028 */
[----:B------:R-:W-:-:S03]  /*1f200*/  IMAD.WIDE R112, R0, 0x4, R212 ;  /* 0x0000000400707825 */ /* 0x000fc600078e02d4 */
[----:B------:R-:W4:Y:S04]  /*1f210*/  LDL.LU.64 R212, [R1+0xb48] ;  /* 0x000b480001d47983 */ /* 0x000f280000300a00 */
[----:B------:R-:W4:Y:S01]  /*1f220*/  LDL.LU.64 R206, [R1+0xb50] ;  /* 0x000b500001ce7983 */ /* 0x000f220000300a00 */
[----:B------:R-:W-:-:S03]  /*1f230*/  IMAD.WIDE R114, R0, 0x4, R218 ;  /* 0x0000000400727825 */ /* 0x000fc600078e02da */
[----:B------:R-:W4:Y:S04]  /*1f240*/  LDL.LU.64 R208, [R1+0xb58] ;  /* 0x000b580001d07983 */ /* 0x000f280000300a00 */
[----:B------:R-:W4:Y:S01]  /*1f250*/  LDL.LU.64 R218, [R1+0xb60] ;  /* 0x000b600001da7983 */ /* 0x000f220000300a00 */
[----:B------:R-:W-:-:S03]  /*1f260*/  IMAD.WIDE R116, R0, 0x4, R220 ;  /* 0x0000000400747825 */ /* 0x000fc600078e02dc */
[----:B------:R-:W4:Y:S04]  /*1f270*/  LDL.LU.64 R220, [R1+0xb68] ;  /* 0x000b680001dc7983 */ /* 0x000f280000300a00 */
[----:B------:R-:W-:Y:S01]  /*1f280*/  LDGSTS.E [R5+0x11d00], desc[UR40][R112.64], !P4 ;  /* 0x11d0000070057fae */ /* 0x000fe2000e1a1028 */
[----:B------:R-:W-:-:S03]  /*1f290*/  IMAD.WIDE R118, R0, 0x4, R222 ;  /* 0x0000000400767825 */ /* 0x000fc600078e02de */
[----:B------:R-:W4:Y:S04]  /*1f2a0*/  LDL.LU.64 R222, [R1+0xb78] ;  /* 0x000b780001de7983 */ /* 0x000f280000300a00 */
[----:B------:R-:W-:Y:S01]  /*1f2b0*/  LDGSTS.E [R5+0x11e00], desc[UR40][R114.64], !P4 ;  /* 0x11e0000072057fae */ /* 0x000fe2000e1a1028 */
[----:B------:R-:W-:-:S03]  /*1f2c0*/  IMAD.WIDE R120, R0, 0x4, R224 ;  /* 0x0000000400787825 */ /* 0x000fc600078e02e0 */
[----:B------:R-:W4:Y:S04]  /*1f2d0*/  LDL.LU.64 R224, [R1+0xb70] ;  /* 0x000b700001e07983 */ /* 0x000f280000300a00 */
[----:B------:R-:W-:Y:S04]  /*1f2e0*/  LDGSTS.E [R5+0x11f00], desc[UR40][R116.64], !P4 ;  /* 0x11f0000074057fae */ /* 0x000fe8000e1a1028 */
[----:B------:R-:W-:Y:S04]  /*1f2f0*/  LDGSTS.E [R5+0x13800], desc[UR40][R118.64], !P3 ;  /* 0x1380000076057fae */ /* 0x000fe8000d9a1028 */
[----:B------:R-:W-:Y:S01]  /*1f300*/  LDGSTS.E [R5+0x13900], desc[UR40][R120.64], !P3 ;  /* 0x1390000078057fae */ /* 0x000fe2000d9a1028 */
[----:B--2---:R-:W-:-:S03]  /*1f310*/  IMAD.WIDE R130, R0, 0x4, R226 ;  /* 0x0000000400827825 */ /* 0x004fc600078e02e2 */
[----:B------:R-:W2:Y:S01]  /*1f320*/  LDL.LU.64 R226, [R1+0xb88] ;  /* 0x000b880001e27983 */ /* 0x000ea20000300a00 */
[----:B---3--:R-:W-:-:S03]  /*1f330*/  IMAD.WIDE R132, R0, 0x4, R228 ;  /* 0x0000000400847825 */ /* 0x008fc600078e02e4 */
[----:B------:R-:W3:Y:S01]  /*1f340*/  LDL.LU.64 R228, [R1+0xb80] ;  /* 0x000b800001e47983 */ /* 0x000ee20000300a00 */
[----:B------:R-:W-:-:S03]  /*1f350*/  IMAD.WIDE R122, R0, 0x4, R198 ;  /* 0x00000004007a7825 */ /* 0x000fc600078e02c6 */
[----:B------:R-:W3:Y:S01]  /*1f360*/  LDL.LU.64 R198, [R1+0xb90] ;  /* 0x000b900001c67983 */ /* 0x000ee20000300a00 */
[----:B------:R-:W-:-:S03]  /*1f370*/  IMAD.WIDE R124, R0, 0x4, R200 ;  /* 0x00000004007c7825 */ /* 0x000fc600078e02c8 */
[----:B------:R-:W3:Y:S01]  /*1f380*/  LDL.LU.64 R200, [R1+0xb98] ;  /* 0x000b980001c87983 */ /* 0x000ee20000300a00 */
[----:B------:R-:W-:-:S03]  /*1f390*/  IMAD.WIDE R126, R0, 0x4, R202 ;  /* 0x00000004007e7825 */ /* 0x000fc600078e02ca */
[----:B------:R-:W3:Y:S01]  /*1f3a0*/  LDL.LU.64 R202, [R1+0xba0] ;  /* 0x000ba00001ca7983 */ /* 0x000ee20000300a00 */
[----:B------:R-:W-:-:S03]  /*1f3b0*/  IMAD.WIDE R128, R0, 0x4, R204 ;  /* 0x0000000400807825 */ /* 0x000fc600078e02cc */
[----:B------:R-:W3:Y:S04]  /*1f3c0*/  LDL.LU.64 R204, [R1+0xba8] ;  /* 0x000ba80001cc7983 */ /* 0x000ee80000300a00 */
[----:B------:R-:W-:Y:S04]  /*1f3d0*/  LDGSTS.E [R5+0x13a00], desc[UR40][R122.64], !P3 ;  /* 0x13a000007a057fae */ /* 0x000fe8000d9a1028 */
[----:B------:R-:W-:Y:S04]  /*1f3e0*/  LDGSTS.E [R5+0x13b00], desc[UR40][R124.64], !P3 ;  /* 0x13b000007c057fae */ /* 0x000fe8000d9a1028 */
[----:B------:R-:W-:Y:S04]  /*1f3f0*/  LDGSTS.E [R5+0x13c00], desc[UR40][R126.64], !P3 ;  /* 0x13c000007e057fae */ /* 0x000fe8000d9a1028 */
[----:B------:R-:W-:Y:S04]  /*1f400*/  LDGSTS.E [R5+0x13d00], desc[UR40][R128.64], !P3 ;  /* 0x13d0000080057fae */ /* 0x000fe8000d9a1028 */
[----:B------:R-:W-:Y:S04]  /*1f410*/  LDGSTS.E [R5+0x13e00], desc[UR40][R130.64], !P3 ;  /* 0x13e0000082057fae */ /* 0x000fe8000d9a1028 */
[----:B------:R-:W-:Y:S01]  /*1f420*/  LDGSTS.E [R5+0x13f00], desc[UR40][R132.64], !P3 ;  /* 0x13f0000084057fae */ /* 0x000fe2000d9a1028 */
[----:B----4-:R-:W-:-:S03]  /*1f430*/  IMAD.WIDE R134, R0, 0x4, R210 ;  /* 0x0000000400867825 */ /* 0x010fc600078e02d2 */
[----:B------:R-:W4:Y:S04]  /*1f440*/  LDL.LU.64 R210, [R1+0xbb8] ;  /* 0x000bb80001d27983 */ /* 0x000f280000300a00 */
[----:B------:R-:W-:Y:S01]  /*1f450*/  LDGSTS.E [R5+0x15800], desc[UR40][R134.64], !P2 ;  /* 0x1580000086057fae */ /* 0x000fe2000d1a1028 */
[----:B------:R-:W-:-:S03]  /*1f460*/  IMAD.WIDE R136, R0, 0x4, R212 ;  /* 0x0000000400887825 */ /* 0x000fc600078e02d4 */
[----:B------:R-:W4:Y:S01]  /*1f470*/  LDL.LU.64 R212, [R1+0xbb0] ;  /* 0x000bb00001d47983 */ /* 0x000f220000300a00 */
[----:B------:R-:W-:-:S03]  /*1f480*/  IMAD.WIDE R138, R0, 0x4, R206 ;  /* 0x00000004008a7825 */ /* 0x000fc600078e02ce */
[----:B------:R-:W4:Y:S01]  /*1f490*/  LDL.LU.64 R206, [R1+0xbd0] ;  /* 0x000bd00001ce7983 */ /* 0x000f220000300a00 */
[----:B------:R-:W-:-:S03]  /*1f4a0*/  IMAD.WIDE R140, R0, 0x4, R208 ;  /* 0x00000004008c7825 */ /* 0x000fc600078e02d0 */
[----:B------:R-:W4:Y:S01]  /*1f4b0*/  LDL.LU.64 R208, [R1+0xbc0] ;  /* 0x000bc00001d07983 */ /* 0x000f220000300a00 */
[----:B------:R-:W-:-:S03]  /*1f4c0*/  IMAD.WIDE R142, R0, 0x4, R218 ;  /* 0x00000004008e7825 */ /* 0x000fc600078e02da */
        /* <DEDUP_REMOVED lines=27> */
[----:B------:R-:W-:Y:S01]  /*1f680*/  LDGSTS.E [R5+0x17d00], desc[UR40][R160.64], !P1 ;  /* 0x17d00000a0057fae */ /* 0x000fe2000c9a1028 */
[----:B----4-:R-:W-:-:S03]  /*1f690*/  IMAD.WIDE R162, R0, 0x4, R210 ;  /* 0x0000000400a27825 */ /* 0x010fc600078e02d2 */
[----:B------:R-:W4:Y:S01]  /*1f6a0*/  LDL.LU.64 R210, [R1+0xc18] ;  /* 0x000c180001d27983 */ /* 0x000f220000300a00 */
[----:B------:R-:W-:-:S03]  /*1f6b0*/  UIADD3 UR8, UPT, UPT, UR8, -0x40, URZ ;  /* 0xffffffc008087890 */ /* 0x000fc6000fffe0ff */
[----:B------:R-:W-:Y:S01]  /*1f6c0*/  LDGSTS.E [R5+0x17e00], desc[UR40][R162.64], !P1 ;  /* 0x17e00000a2057fae */ /* 0x000fe2000c9a1028 */
[----:B------:R-:W-:-:S03]  /*1f6d0*/  IMAD.WIDE R164, R0, 0x4, R212 ;  /* 0x0000000400a47825 */ /* 0x000fc600078e02d4 */
[----:B------:R-:W4:Y:S04]  /*1f6e0*/  LDL.LU.64 R212, [R1+0xc00] ;  /* 0x000c000001d47983 */ /* 0x000f280000300a00 */
[----:B------:R-:W4:Y:S01]  /*1f6f0*/  LDL.LU.64 R198, [R1+0xc08] ;  /* 0x000c080001c67983 */ /* 0x000f220000300a00 */
[----:B------:R-:W-:-:S03]  /*1f700*/  IMAD.WIDE R166, R0, 0x4, R206 ;  /* 0x0000000400a67825 */ /* 0x000fc600078e02ce */
[----:B------:R-:W4:Y:S01]  /*1f710*/  LDL.LU.64 R200, [R1+0xc10] ;  /* 0x000c100001c87983 */ /* 0x000f220000300a00 */
[----:B------:R-:W-:-:S03]  /*1f720*/  IMAD.WIDE R170, R0, 0x4, R218 ;  /* 0x0000000400aa7825 */ /* 0x000fc600078e02da */
[----:B------:R-:W4:Y:S01]  /*1f730*/  LDL.LU.64 R202, [R1+0xc20] ;  /* 0x000c200001ca7983 */ /* 0x000f220000300a00 */
        /* <DEDUP_REMOVED lines=10> */
[----:B------:R-:W-:Y:S01]  /*1f7e0*/  LDGSTS.E [R5+0x17f00], desc[UR40][R164.64], !P1 ;  /* 0x17f00000a4057fae */ /* 0x000fe2000c9a1028 */
[----:B------:R-:W-:-:S03]  /*1f7f0*/  ISETP.GE.U32.AND P4, PT, R3, 0x7fffffa5, PT ;  /* 0x7fffffa50300780c */ /* 0x000fc60003f86070 */
[----:B------:R-:W-:Y:S04]  /*1f800*/  LDGSTS.E [R5+0x19800], desc[UR40][R166.64], !P6 ;  /* 0x19800000a6057fae */ /* 0x000fe8000f1a1028 */
[----:B------:R-:W-:Y:S01]  /*1f810*/  LDGSTS.E [R5+0x19900], desc[UR40][R168.64], !P6 ;  /* 0x19900000a8057fae */ /* 0x000fe2000f1a1028 */
[----:B--2---:R-:W-:-:S03]  /*1f820*/  IMAD.WIDE R178, R0, 0x4, R226 ;  /* 0x0000000400b27825 */ /* 0x004fc600078e02e2 */
[----:B------:R-:W-:Y:S01]  /*1f830*/  LDGSTS.E [R5+0x19a00], desc[UR40][R170.64], !P6 ;  /* 0x19a00000aa057fae */ /* 0x000fe2000f1a1028 */
[----:B---3--:R-:W-:-:S03]  /*1f840*/  IMAD.WIDE R180, R0, 0x4, R228 ;  /* 0x0000000400b47825 */ /* 0x008fc600078e02e4 */
[----:B------:R-:W2:Y:S04]  /*1f850*/  LDL.LU.64 R226, [R1+0xc48] ;  /* 0x000c480001e27983 */ /* 0x000ea80000300a00 */
[----:B------:R-:W3:Y:S04]  /*1f860*/  LDL.LU.64 R228, [R1+0xc58] ;  /* 0x000c580001e47983 */ /* 0x000ee80000300a00 */
[----:B------:R-:W3:Y:S01]  /*1f870*/  LDL.LU.64 R208, [R1+0xc68] ;  /* 0x000c680001d07983 */ /* 0x000ee20000300a00 */
[----:B----4-:R-:W-:-:S03]  /*1f880*/  IMAD.WIDE R182, R0, 0x4, R210 ;  /* 0x0000000400b67825 */ /* 0x010fc600078e02d2 */
[----:B------:R-:W-:Y:S04]  /*1f890*/  LDGSTS.E [R5+0x19b00], desc[UR40][R172.64], !P6 ;  /* 0x19b00000ac057fae */ /* 0x000fe8000f1a1028 */
[----:B------:R-:W4:Y:S01]  /*1f8a0*/  LDL.LU.64 R210, [R1+0xc70] ;  /* 0x000c700001d27983 */ /* 0x000f220000300a00 */
[----:B------:R-:W-:-:S03]  /*1f8b0*/  IMAD.WIDE R184, R0, 0x4, R212 ;  /* 0x0000000400b87825 */ /* 0x000fc600078e02d4 */
[----:B------:R-:W-:Y:S04]  /*1f8c0*/  LDGSTS.E [R5+0x19c00], desc[UR40][R174.64], !P6 ;  /* 0x19c00000ae057fae */ /* 0x000fe8000f1a1028 */
[----:B------:R-:W4:Y:S01]  /*1f8d0*/  LDL.LU.64 R212, [R1+0xc80] ;  /* 0x000c800001d47983 */ /* 0x000f220000300a00 */
[----:B------:R-:W-:-:S03]  /*1f8e0*/  IMAD.WIDE R186, R0, 0x4, R198 ;  /* 0x0000000400ba7825 */ /* 0x000fc600078e02c6 */
[----:B------:R-:W4:Y:S01]  /*1f8f0*/  LDL.LU.64 R214, [R1+0xc78] ;  /* 0x000c780001d67983 */ /* 0x000f220000300a00 */
[----:B------:R-:W-:-:S03]  /*1f900*/  IMAD.WIDE R188, R0, 0x4, R200 ;  /* 0x0000000400bc7825 */ /* 0x000fc600078e02c8 */
[----:B------:R-:W4:Y:S01]  /*1f910*/  LDL.LU.64 R216, [R1+0xc88] ;  /* 0x000c880001d87983 */ /* 0x000f220000300a00 */
[C---:B------:R-:W-:Y:S01]  /*1f920*/  IMAD.WIDE R190, R0.reuse, 0x4, R202 ;  /* 0x0000000400be7825 */ /* 0x040fe200078e02ca */
[----:B------:R-:W-:Y:S02]  /*1f930*/  UISETP.GE.U32.AND UP1, UPT, UR8, 0x7fffffa1, UPT ;  /* 0x7fffffa10800788c */ /* 0x000fe4000bf26070 */
[----:B------:R-:W-:Y:S01]  /*1f940*/  LDGSTS.E [R5+0x19d00], desc[UR40][R176.64], !P6 ;  /* 0x19d00000b0057fae */ /* 0x000fe2000f1a1028 */
[----:B------:R-:W-:-:S03]  /*1f950*/  IMAD.WIDE R192, R0, 0x4, R204 ;  /* 0x0000000400c07825 */ /* 0x000fc600078e02cc */
[----:B------:R-:W-:Y:S01]  /*1f960*/  LDGSTS.E [R5+0x19e00], desc[UR40][R178.64], !P6 ;  /* 0x19e00000b2057fae */ /* 0x000fe2000f1a1028 */
[----:B------:R-:W-:-:S03]  /*1f970*/  IMAD.WIDE R196, R0, 0x4, R218 ;  /* 0x0000000400c47825 */ /* 0x000fc600078e02da */
        /* <DEDUP_REMOVED lines=9> */
[----:B------:R-:W-:-:S03]  /*1fa10*/  PLOP3.LUT P3, PT, PT, PT, UP1, 0x80, 0x8 ;  /* 0x000000000008781c */ /* 0x000fc60003f6f018 */
[----:B------:R-:W-:Y:S01]  /*1fa20*/  LDGSTS.E [R5+0x1b800], desc[UR40][R182.64], !P5 ;  /* 0x1b800000b6057fae */ /* 0x000fe2000e9a1028 */
[----:B------:R-:W-:-:S03]  /*1fa30*/  PLOP3.LUT P2, PT, PT, PT, UP1, 0x80, 0x8 ;  /* 0x000000000008781c */ /* 0x000fc60003f4f018 */
        /* <DEDUP_REMOVED lines=12> */
[----:B------:R-:W3:Y:S04]  /*1fb00*/  LDL.LU.64 R228, [R1+0xcb0] ;  /* 0x000cb00001e47983 */ /* 0x000ee80000300a00 */
[----:B------:R-:W3:Y:S04]  /*1fb10*/  LDL.LU.64 R236, [R1+0xa28] ;  /* 0x000a280001ec7983 */ /* 0x000ee80000300a00 */
[----:B------:R-:W3:Y:S04]  /*1fb20*/  LDL.LU.64 R240, [R1+0x9e8] ;  /* 0x0009e80001f07983 */ /* 0x000ee80000300a00 */
[----:B------:R-:W3:Y:S04]  /*1fb30*/  LDL.LU.64 R238, [R1+0x9b0] ;  /* 0x0009b00001ee7983 */ /* 0x000ee80000300a00 */
[----:B------:R-:W3:Y:S04]  /*1fb40*/  LDL.LU.64 R242, [R1+0x978] ;  /* 0x0009780001f27983 */ /* 0x000ee80000300a00 */
[----:B------:R-:W3:Y:S04]  /*1fb50*/  LDL.LU.64 R244, [R1+0x470] ;  /* 0x0004700001f47983 */ /* 0x000ee80000300a00 */
[----:B------:R-:W3:Y:S04]  /*1fb60*/  LDL.LU.64 R246, [R1+0x450] ;  /* 0x0004500001f67983 */ /* 0x000ee80000300a00 */
[----:B------:R-:W3:Y:S01]  /*1fb70*/  LDL.LU.64 R248, [R1+0x430] ;  /* 0x0004300001f87983 */ /* 0x000ee20000300a00 */
[----:B------:R-:W-:-:S03]  /*1fb80*/  IMAD.WIDE R208, R0, 0x4, R208 ;  /* 0x0000000400d07825 */ /* 0x000fc600078e02d0 */
[----:B------:R-:W-:Y:S01]  /*1fb90*/  LDGSTS.E [R5+0x1da00], desc[UR40][R204.64], !P4 ;  /* 0x1da00000cc057fae */ /* 0x000fe2000e1a1028 */
[----:B------:R-:W-:-:S03]  /*1fba0*/  PLOP3.LUT P1, PT, PT, PT, UP1, 0x80, 0x8 ;  /* 0x000000000008781c */ /* 0x000fc60003f2f018 */
[----:B------:R-:W-:Y:S01]  /*1fbb0*/  LDGSTS.E [R5+0x1db00], desc[UR40][R206.64], !P4 ;  /* 0x1db00000ce057fae */ /* 0x000fe2000e1a1028 */
[----:B------:R-:W-:-:S03]  /*1fbc0*/  PLOP3.LUT P6, PT, PT, PT, UP1, 0x80, 0x8 ;  /* 0x000000000008781c */ /* 0x000fc60003fcf018 */
[----:B------:R-:W-:Y:S01]  /*1fbd0*/  LDGSTS.E [R5+0x1dc00], desc[UR40][R208.64], !P4 ;  /* 0x1dc00000d0057fae */ /* 0x000fe2000e1a1028 */
[----:B------:R-:W-:Y:S01]  /*1fbe0*/  PLOP3.LUT P5, PT, PT, PT, UP1, 0x80, 0x8 ;  /* 0x000000000008781c */ /* 0x000fe20003faf018 */
[----:B----4-:R-:W-:-:S05]  /*1fbf0*/  IMAD.WIDE R210, R0, 0x4, R210 ;  /* 0x0000000400d27825 */ /* 0x010fca00078e02d2 */
[----:B------:R-:W-:Y:S01]  /*1fc00*/  LDGSTS.E [R5+0x1dd00], desc[UR40][R210.64], !P4 ;  /* 0x1dd00000d2057fae */ /* 0x000fe2000e1a1028 */
[----:B------:R-:W-:-:S04]  /*1fc10*/  IMAD.WIDE R212, R0, 0x4, R212 ;  /* 0x0000000400d47825 */ /* 0x000fc800078e02d4 */
[C---:B------:R-:W-:Y:S01]  /*1fc20*/  IMAD.WIDE R214, R0.reuse, 0x4, R214 ;  /* 0x0000000400d67825 */ /* 0x040fe200078e02d6 */
[----:B------:R-:W-:Y:S03]  /*1fc30*/  LDGSTS.E [R5+0x1de00], desc[UR40][R212.64], !P4 ;  /* 0x1de00000d4057fae */ /* 0x000fe6000e1a1028 */
[----:B------:R-:W-:Y:S01]  /*1fc40*/  IMAD.WIDE R216, R0, 0x4, R216 ;  /* 0x0000000400d87825 */ /* 0x000fe200078e02d8 */
[----:B------:R-:W-:Y:S01]  /*1fc50*/  LDGSTS.E [R5+0x1df00], desc[UR40][R214.64], !P4 ;  /* 0x1df00000d6057fae */ /* 0x000fe2000e1a1028 */
[----:B------:R-:W-:-:S03]  /*1fc60*/  PLOP3.LUT P4, PT, PT, PT, UP1, 0x80, 0x8 ;  /* 0x000000000008781c */ /* 0x000fc60003f8f018 */
[----:B------:R-:W-:Y:S01]  /*1fc70*/  LDGSTS.E [R5+0x1f800], desc[UR40][R200.64], !P3 ;  /* 0x1f800000c8057fae */ /* 0x000fe2000d9a1028 */
[----:B------:R-:W-:-:S03]  /*1fc80*/  PLOP3.LUT P3, PT, PT, PT, UP1, 0x80, 0x8 ;  /* 0x000000000008781c */ /* 0x000fc60003f6f018 */
[----:B------:R-:W-:Y:S01]  /*1fc90*/  LDGSTS.E [R5+0x1f900], desc[UR40][R216.64], !P2 ;  /* 0x1f900000d8057fae */ /* 0x000fe2000d1a1028 */
[----:B------:R-:W-:-:S04]  /*1fca0*/  IMAD.WIDE R218, R0, 0x4, R218 ;  /* 0x0000000400da7825 */ /* 0x000fc800078e02da */
[----:B------:R-:W-:-:S04]  /*1fcb0*/  IMAD.WIDE R220, R0, 0x4, R220 ;  /* 0x0000000400dc7825 */ /* 0x000fc800078e02dc */
[----:B------:R-:W-:-:S04]  /*1fcc0*/  IMAD.WIDE R222, R0, 0x4, R222 ;  /* 0x0000000400de7825 */ /* 0x000fc800078e02de */
[C---:B------:R-:W-:Y:S01]  /*1fcd0*/  IMAD.WIDE R224, R0.reuse, 0x4, R224 ;  /* 0x0000000400e07825 */ /* 0x040fe200078e02e0 */
[----:B------:R-:W-:Y:S01]  /*1fce0*/  PLOP3.LUT P2, PT, PT, PT, UP1, 0x80, 0x8 ;  /* 0x000000000008781c */ /* 0x000fe20003f4f018 */
[----:B------:R-:W-:Y:S04]  /*1fcf0*/  LDGSTS.E [R5+0x1fa00], desc[UR40][R218.64], !P1 ;  /* 0x1fa00000da057fae */ /* 0x000fe8000c9a1028 */
[----:B------:R-:W-:Y:S04]  /*1fd00*/  LDGSTS.E [R5+0x1fb00], desc[UR40][R220.64], !P6 ;  /* 0x1fb00000dc057fae */ /* 0x000fe8000f1a1028 */
[----:B------:R-:W-:Y:S04]  /*1fd10*/  LDGSTS.E [R5+0x1fc00], desc[UR40][R222.64], !P5 ;  /* 0x1fc00000de057fae */ /* 0x000fe8000e9a1028 */
[----:B------:R-:W-:Y:S01]  /*1fd20*/  LDGSTS.E [R5+0x1fd00], desc[UR40][R224.64], !P4 ;  /* 0x1fd00000e0057fae */ /* 0x000fe2000e1a1028 */
[----:B--2---:R-:W-:-:S04]  /*1fd30*/  IMAD.WIDE R226, R0, 0x4, R226 ;  /* 0x0000000400e27825 */ /* 0x004fc800078e02e2 */
[----:B---3--:R-:W-:Y:S01]  /*1fd40*/  IMAD.WIDE R228, R0, 0x4, R228 ;  /* 0x0000000400e47825 */ /* 0x008fe200078e02e4 */
[----:B------:R-:W-:Y:S04]  /*1fd50*/  LDGSTS.E [R5+0x1fe00], desc[UR40][R226.64], !P3 ;  /* 0x1fe00000e2057fae */ /* 0x000fe8000d9a1028 */
[----:B------:R-:W2:Y:S04]  /*1fd60*/  LDL.LU R0, [R1+0x6acc] ;  /* 0x006acc0001007983 */ /* 0x000ea80000300800 */
[----:B------:R-:W3:Y:S01]  /*1fd70*/  LDL.LU.64 R250, [R1+0x410] ;  /* 0x0004100001fa7983 */ /* 0x000ee20000300a00 */
[----:B------:R-:W-:-:S03]  /*1fd80*/  IMAD.MOV.U32 R3, RZ, RZ, R237 ;  /* 0x000000ffff037224 */ /* 0x000fc600078e00ed */
[----:B------:R-:W-:Y:S04]  /*1fd90*/  LDGSTS.E [R5+0x1ff00], desc[UR40][R228.64], !P2 ;  /* 0x1ff00000e4057fae */ /* 0x000fe8000d1a1028 */
[----:B------:R-:W0:Y:S04]  /*1fda0*/  LDGDEPBAR ;  /* 0x00000000000079af */ /* 0x000e280000000000 */
[----:B------:R-:W-:Y:S04]  /*1fdb0*/  STL [R1+0x6994], R236 ;  /* 0x006994ec01007387 */ /* 0x000fe80000100800 */
[----:B------:R-:W-:Y:S04]  /*1fdc0*/  LDGSTS.E [R252+0x30000], desc[UR40][R236.64], P0 ;  /* 0x30000000ecfc7fae */ /* 0x000fe800081a1028 */
[----:B------:R1:W-:Y:S04]  /*1fdd0*/  STL [R1+0x698c], R3 ;  /* 0x00698c0301007387 */ /* 0x0003e80000100800 */
[----:B------:R-:W-:Y:S04]  /*1fde0*/  LDGSTS.E [R252+0x30400], desc[UR40][R240.64], P0 ;  /* 0x30400000f0fc7fae */ /* 0x000fe800081a1028 */
[----:B------:R4:W-:Y:S01]  /*1fdf0*/  STL [R1+0x6990], R240 ;  /* 0x006990f001007387 */ /* 0x0009e20000100800 */
[----:B-1----:R-:W-:-:S03]  /*1fe00*/  IMAD.MOV.U32 R3, RZ, RZ, R241 ;  /* 0x000000ffff037224 */ /* 0x002fc600078e00f1 */
[----:B------:R-:W-:Y:S04]  /*1fe10*/  LDGSTS.E [R252+0x30800], desc[UR40][R238.64], P0 ;  /* 0x30800000eefc7fae */ /* 0x000fe800081a1028 */
[----:B------:R-:W-:Y:S04]  /*1fe20*/  LDGSTS.E [R252+0x30c00], desc[UR40][R242.64], P0 ;  /* 0x30c00000f2fc7fae */ /* 0x000fe800081a1028 */
[----:B----4-:R-:W4:Y:S04]  /*1fe30*/  LDL.LU.64 R240, [R1+0x3f0] ;  /* 0x0003f00001f07983 */ /* 0x010f280000300a00 */
[----:B------:R1:W-:Y:S04]  /*1fe40*/  STL [R1+0x6984], R3 ;  /* 0x0069840301007387 */ /* 0x0003e80000100800 */
[----:B------:R-:W-:Y:S04]  /*1fe50*/  STL [R1+0x6988], R238 ;  /* 0x006988ee01007387 */ /* 0x000fe80000100800 */
[----:B------:R-:W-:Y:S01]  /*1fe60*/  LDGSTS.E [R252+0x31000], desc[UR40][R244.64], P0 ;  /* 0x31000000f4fc7fae */ /* 0x000fe200081a1028 */
[----:B-1----:R-:W-:-:S03]  /*1fe70*/  IMAD.MOV.U32 R3, RZ, RZ, R239 ;  /* 0x000000ffff037224 */ /* 0x002fc600078e00ef */
[----:B------:R-:W-:Y:S04]  /*1fe80*/  LDGSTS.E [R252+0x31400], desc[UR40][R246.64], P0 ;  /* 0x31400000f6fc7fae */ /* 0x000fe800081a1028 */
[----:B------:R1:W-:Y:S04]  /*1fe90*/  STL [R1+0x697c], R3 ;  /* 0x00697c0301007387 */ /* 0x0003e80000100800 */
[----:B------:R-:W-:Y:S04]  /*1fea0*/  STL [R1+0x6980], R242 ;  /* 0x006980f201007387 */ /* 0x000fe80000100800 */
[----:B------:R-:W-:Y:S01]  /*1feb0*/  LDGSTS.E [R252+0x31800], desc[UR40][R248.64], P0 ;  /* 0x31800000f8fc7fae */ /* 0x000fe200081a1028 */
[----:B-1----:R-:W-:-:S05]  /*1fec0*/  IMAD.MOV.U32 R3, RZ, RZ, R243 ;  /* 0x000000ffff037224 */ /* 0x002fca00078e00f3 */
[----:B------:R1:W-:Y:S04]  /*1fed0*/  STL [R1+0x6974], R3 ;  /* 0x0069740301007387 */ /* 0x0003e80000100800 */
[----:B------:R-:W-:Y:S01]  /*1fee0*/  STL [R1+0x6978], R244 ;  /* 0x006978f401007387 */ /* 0x000fe20000100800 */
[----:B-1----:R-:W-:-:S05]  /*1fef0*/  IMAD.MOV.U32 R3, RZ, RZ, R245 ;  /* 0x000000ffff037224 */ /* 0x002fca00078e00f5 */
[----:B------:R1:W-:Y:S04]  /*1ff00*/  STL [R1+0x696c], R3 ;  /* 0x00696c0301007387 */ /* 0x0003e80000100800 */
[----:B------:R-:W-:Y:S04]  /*1ff10*/  STL [R1+0x6970], R246 ;  /* 0x006970f601007387 */ /* 0x000fe80000100800 */
[----:B------:R-:W2:Y:S01]  /*1ff20*/  LDL.64 R236, [R1+0x60a0] ;  /* 0x0060a00001ec7983 */ /* 0x000ea20000100a00 */
[----:B-1----:R-:W-:-:S05]  /*1ff30*/  IMAD.MOV.U32 R3, RZ, RZ, R247 ;  /* 0x000000ffff037224 */ /* 0x002fca00078e00f7 */
[----:B------:R1:W-:Y:S04]  /*1ff40*/  STL [R1+0x6964], R3 ;  /* 0x0069640301007387 */ /* 0x0003e80000100800 */
[----:B------:R-:W-:Y:S04]  /*1ff50*/  STL [R1+0x6968], R248 ;  /* 0x006968f801007387 */ /* 0x000fe80000100800 */
[----:B------:R-:W2:Y:S01]  /*1ff60*/  LDL.64 R64, [R1+0x6080] ;  /* 0x0060800001407983 */ /* 0x000ea20000100a00 */
[----:B-1----:R-:W-:-:S03]  /*1ff70*/  IMAD.MOV.U32 R3, RZ, RZ, R249 ;  /* 0x000000ffff037224 */ /* 0x002fc600078e00f9 */
[----:B------:R-:W2:Y:S04]  /*1ff80*/  LDL.64 R238, [R1+0x6060] ;  /* 0x0060600001ee7983 */ /* 0x000ea80000100a00 */
[----:B------:R1:W-:Y:S04]  /*1ff90*/  STL [R1+0x695c], R3 ;  /* 0x00695c0301007387 */ /* 0x0003e80000100800 */
[----:B------:R-:W2:Y:S04]  /*1ffa0*/  LDL.64 R62, [R1+0x6040] ;  /* 0x00604000013e7983 */ /* 0x000ea80000100a00 */
[----:B------:R-:W2:Y:S04]  /*1ffb0*/  LDL.64 R60, [R1+0x6020] ;  /* 0x00602000013c7983 */ /* 0x000ea80000100a00 */
[----:B------:R-:W2:Y:S04]  /*1ffc0*/  LDL.64 R242, [R1+0x6000] ;  /* 0x0060000001f27983 */ /* 0x000ea80000100a00 */
[----:B---3--:R3:W-:Y:S04]  /*1ffd0*/  STL [R1+0x6960], R250 ;  /* 0x006960fa01007387 */ /* 0x0087e80000100800 */
[----:B------:R-:W2:Y:S04]  /*1ffe0*/  LDL.64 R58, [R1+0x5fe0] ;  /* 0x005fe000013a7983 */ /* 0x000ea80000100a00 */
[----:B------:R-:W2:Y:S01]  /*1fff0*/  LDL.64 R244, [R1+0x5fc0] ;  /* 0x005fc00001f47983 */ /* 0x000ea20000100a00 */
[----:B-1----:R-:W-:-:S03]  /*20000*/  IMAD.MOV.U32 R3, RZ, RZ, R251 ;  /* 0x000000ffff037224 */ /* 0x002fc600078e00fb */
[----:B------:R-:W2:Y:S04]  /*20010*/  LDL.64 R32, [R1+0x5fa0] ;  /* 0x005fa00001207983 */ /* 0x000ea80000100a00 */
[----:B------:R-:W2:Y:S04]  /*20020*/  LDL.64 R246, [R1+0x5f80] ;  /* 0x005f800001f67983 */ /* 0x000ea80000100a00 */
[----:B------:R1:W-:Y:S04]  /*20030*/  STL [R1+0x6954], R3 ;  /* 0x0069540301007387 */ /* 0x0003e80000100800 */
[----:B------:R-:W2:Y:S04]  /*20040*/  LDL.64 R56, [R1+0x5f60] ;  /* 0x005f600001387983 */ /* 0x000ea80000100a00 */
[----:B------:R-:W2:Y:S04]  /*20050*/  LDL.64 R248, [R1+0x5f40] ;  /* 0x005f400001f87983 */ /* 0x000ea80000100a00 */
[----:B------:R-:W-:Y:S04]  /*20060*/  LDGSTS.E [R252+0x31c00], desc[UR40][R250.64], P0 ;  /* 0x31c00000fafc7fae */ /* 0x000fe800081a1028 */
[----:B----4-:R4:W-:Y:S04]  /*20070*/  STL [R1+0x6958], R240 ;  /* 0x006958f001007387 */ /* 0x0109e80000100800 */
[----:B------:R-:W2:Y:S04]  /*20080*/  LDL.64 R54, [R1+0x5f20] ;  /* 0x005f200001367983 */ /* 0x000ea80000100a00 */
[----:B---3--:R-:W3:Y:S01]  /*20090*/  LDL.64 R250, [R1+0x5f00] ;  /* 0x005f000001fa7983 */ /* 0x008ee20000100a00 */
[----:B-1----:R-:W-:-:S03]  /*200a0*/  IMAD.MOV.U32 R3, RZ, RZ, R241 ;  /* 0x000000ffff037224 */ /* 0x002fc600078e00f1 */
[----:B------:R-:W3:Y:S04]  /*200b0*/  LDL.64 R52, [R1+0x5ee0] ;  /* 0x005ee00001347983 */ /* 0x000ee80000100a00 */
[----:B------:R-:W3:Y:S04]  /*200c0*/  LDL.64 R50, [R1+0x5ec0] ;  /* 0x005ec00001327983 */ /* 0x000ee80000100a00 */
[----:B------:R1:W-:Y:S04]  /*200d0*/  STL [R1+0x6950], R3 ;  /* 0x0069500301007387 */ /* 0x0003e80000100800 */
[----:B------:R-:W3:Y:S04]  /*200e0*/  LDL.64 R48, [R1+0x5ea0] ;  /* 0x005ea00001307983 */ /* 0x000ee80000100a00 */
[----:B------:R-:W3:Y:S04]  /*200f0*/  LDL.64 R46, [R1+0x5e80] ;  /* 0x005e8000012e7983 */ /* 0x000ee80000100a00 */
[----:B------:R-:W3:Y:S04]  /*20100*/  LDL.64 R44, [R1+0x5e60] ;  /* 0x005e6000012c7983 */ /* 0x000ee80000100a00 */
[----:B------:R-:W-:Y:S04]  /*20110*/  LDGSTS.E [R252+0x32000], desc[UR40][R240.64], P0 ;  /* 0x32000000f0fc7fae */ /* 0x000fe800081a1028 */
[----:B------:R-:W3:Y:S04]  /*20120*/  LDL.64 R30, [R1+0x5e40] ;  /* 0x005e4000011e7983 */ /* 0x000ee80000100a00 */
[----:B------:R-:W3:Y:S04]  /*20130*/  LDL.64 R230, [R1+0x5e00] ;  /* 0x005e000001e67983 */ /* 0x000ee80000100a00 */
[----:B----4-:R-:W4:Y:S04]  /*20140*/  LDL.64 R240, [R1+0x5e20] ;  /* 0x005e200001f07983 */ /* 0x010f280000100a00 */
[----:B------:R-:W4:Y:S04]  /*20150*/  LDL.64 R232, [R1+0x5de0] ;  /* 0x005de00001e87983 */ /* 0x000f280000100a00 */
[----:B------:R-:W4:Y:S04]  /*20160*/  LDL.64 R234, [R1+0x5dc0] ;  /* 0x005dc00001ea7983 */ /* 0x000f280000100a00 */
[----:B--2---:R-:W-:Y:S04]  /*20170*/  LDGSTS.E [R252+0x32400], desc[UR40][R236.64], P0 ;  /* 0x32400000ecfc7fae */ /* 0x004fe800081a1028 */
[----:B------:R-:W2:Y:S04]  /*20180*/  LDL.64 R236, [R1+0x5da0] ;  /* 0x005da00001ec7983 */ /* 0x000ea80000100a00 */
[----:B------:R-:W-:Y:S04]  /*20190*/  LDGSTS.E [R252+0x32800], desc[UR40][R64.64], P0 ;  /* 0x3280000040fc7fae */ /* 0x000fe800081a1028 */
[----:B------:R-:W-:Y:S04]  /*201a0*/  LDGSTS.E [R252+0x32c00], desc[UR40][R238.64], P0 ;  /* 0x32c00000eefc7fae */ /* 0x000fe800081a1028 */
[----:B------:R-:W-:Y:S04]  /*201b0*/  LDGSTS.E [R252+0x33000], desc[UR40][R62.64], P0 ;  /* 0x330000003efc7fae */ /* 0x000fe800081a1028 */
[----:B------:R-:W-:Y:S04]  /*201c0*/  LDGSTS.E [R252+0x33400], desc[UR40][R60.64], P0 ;  /* 0x334000003cfc7fae */ /* 0x000fe800081a1028 */
[----:B------:R-:W2:Y:S04]  /*201d0*/  LDL.64 R238, [R1+0x5d80] ;  /* 0x005d800001ee7983 */ /* 0x000ea80000100a00 */
[----:B------:R-:W-:Y:S04]  /*201e0*/  LDGSTS.E [R252+0x33800], desc[UR40][R242.64], P0 ;  /* 0x33800000f2fc7fae */ /* 0x000fe800081a1028 */
[----:B------:R-:W2:Y:S04]  /*201f0*/  LDL.64 R64, [R1+0x5ca0] ;  /* 0x005ca00001407983 */ /* 0x000ea80000100a00 */
[----:B------:R-:W2:Y:S04]  /*20200*/  LDL.64 R62, [R1+0x5c60] ;  /* 0x005c6000013e7983 */ /* 0x000ea80000100a00 */
[----:B------:R-:W2:Y:S04]  /*20210*/  LDL.64 R242, [R1+0x5d60] ;  /* 0x005d600001f27983 */ /* 0x000ea80000100a00 */
        /* <DEDUP_REMOVED lines=8> */
[----:B------:R-:W-:Y:S04]  /*202a0*/  LDGSTS.E [R252+0x35000], desc[UR40][R248.64], P0 ;  /* 0x35000000f8fc7fae */ /* 0x000fe800081a1028 */
[----:B------:R-:W2:Y:S04]  /*202b0*/  LDL.64 R58, [R1+0x5c00] ;  /* 0x005c0000013a7983 */ /* 0x000ea80000100a00 */
[----:B------:R-:W2:Y:S04]  /*202c0*/  LDL.64 R32, [R1+0x5bc0] ;  /* 0x005bc00001207983 */ /* 0x000ea80000100a00 */
[----:B------:R-:W2:Y:S04]  /*202d0*/  LDL.64 R248, [R1+0x5d00] ;  /* 0x005d000001f87983 */ /* 0x000ea80000100a00 */
[----:B------:R-:W-:Y:S04]  /*202e0*/  LDGSTS.E [R252+0x35400], desc[UR40][R54.64], P0 ;  /* 0x3540000036fc7fae */ /* 0x000fe800081a1028 */
[----:B---3--:R-:W-:Y:S04]  /*202f0*/  LDGSTS.E [R252+0x35800], desc[UR40][R250.64], P0 ;  /* 0x35800000fafc7fae */ /* 0x008fe800081a1028 */
[----:B------:R-:W-:Y:S04]  /*20300*/  LDGSTS.E [R252+0x35c00], desc[UR40][R52.64], P0 ;  /* 0x35c0000034fc7fae */ /* 0x000fe800081a1028 */
[----:B------:R-:W-:Y:S04]  /*20310*/  LDGSTS.E [R252+0x36000], desc[UR40][R50.64], P0 ;  /* 0x3600000032fc7fae */ /* 0x000fe800081a1028 */
[----:B------:R-:W3:Y:S04]  /*20320*/  LDL.64 R250, [R1+0x5ce0] ;  /* 0x005ce00001fa7983 */ /* 0x000ee80000100a00 */
[----:B------:R-:W-:Y:S04]  /*20330*/  LDGSTS.E [R252+0x36400], desc[UR40][R48.64], P0 ;  /* 0x3640000030fc7fae */ /* 0x000fe800081a1028 */
[----:B------:R-:W-:Y:S04]  /*20340*/  LDGSTS.E [R252+0x36800], desc[UR40][R46.64], P0 ;  /* 0x368000002efc7fae */ /* 0x000fe800081a1028 */
[----:B------:R-:W-:Y:S04]  /*20350*/  LDGSTS.E [R252+0x36c00], desc[UR40][R44.64], P0 ;  /* 0x36c000002cfc7fae */ /* 0x000fe800081a1028 */
[----:B------:R-:W-:Y:S04]  /*20360*/  LDGSTS.E [R252+0x37000], desc[UR40][R30.64], P0 ;  /* 0x370000001efc7fae */ /* 0x000fe800081a1028 */
[----:B------:R-:W3:Y:S04]  /*20370*/  LDL.64 R56, [R1+0x5b80] ;  /* 0x005b800001387983 */ /* 0x000ee80000100a00 */
[----:B----4-:R-:W-:Y:S04]  /*20380*/  LDGSTS.E [R252+0x37400], desc[UR40][R240.64], P0 ;  /* 0x37400000f0fc7fae */ /* 0x010fe800081a1028 */
[----:B------:R-:W-:Y:S04]  /*20390*/  LDGSTS.E [R252+0x37800], desc[UR40][R230.64], P0 ;  /* 0x37800000e6fc7fae */ /* 0x000fe800081a1028 */
[----:B------:R-:W-:Y:S04]  /*203a0*/  LDGSTS.E [R252+0x37c00], desc[UR40][R232.64], P0 ;  /* 0x37c00000e8fc7fae */ /* 0x000fe800081a1028 */
[----:B------:R-:W4:Y:S04]  /*203b0*/  LDL.64 R240, [R1+0x5cc0] ;  /* 0x005cc00001f07983 */ /* 0x000f280000100a00 */
[----:B------:R-:W-:Y:S04]  /*203c0*/  LDGSTS.E [R252+0x38000], desc[UR40][R234.64], P0 ;  /* 0x38000000eafc7fae */ /* 0x000fe800081a1028 */
[----:B------:R-:W4:Y:S04]  /*203d0*/  LDL.64 R54, [R1+0x5b40] ;  /* 0x005b400001367983 */ /* 0x000f280000100a00 */
[----:B--2---:R-:W-:Y:S04]  /*203e0*/  LDGSTS.E [R252+0x38400], desc[UR40][R236.64], P0 ;  /* 0x38400000ecfc7fae */ /* 0x004fe800081a1028 */
[----:B------:R-:W2:Y:S04]  /*203f0*/  LDL.64 R52, [R1+0x5b00] ;  /* 0x005b000001347983 */ /* 0x000ea80000100a00 */
[----:B------:R-:W2:Y:S04]  /*20400*/  LDL.64 R50, [R1+0x5ae0] ;  /* 0x005ae00001327983 */ /* 0x000ea80000100a00 */
[----:B------:R-:W2:Y:S04]  /*20410*/  LDL.64 R236, [R1+0x5c80] ;  /* 0x005c800001ec7983 */ /* 0x000ea80000100a00 */
[----:B------:R-:W2:Y:S04]  /*20420*/  LDL.64 R48, [R1+0x5ac0] ;  /* 0x005ac00001307983 */ /* 0x000ea80000100a00 */
[----:B------:R-:W2:Y:S04]  /*20430*/  LDL.64 R46, [R1+0x5aa0] ;  /* 0x005aa000012e7983 */ /* 0x000ea80000100a00 */
[----:B------:R-:W-:Y:S04]  /*20440*/  LDGSTS.E [R252+0x38800], desc[UR40][R238.64], P0 ;  /* 0x38800000eefc7fae */ /* 0x000fe800081a1028 */
[----:B------:R-:W2:Y:S04]  /*20450*/  LDL.64 R44, [R1+0x5a80] ;  /* 0x005a8000012c7983 */ /* 0x000ea80000100a00 */
[----:B------:R-:W2:Y:S04]  /*20460*/  LDL.64 R30, [R1+0x5a60] ;  /* 0x005a6000011e7983 */ /* 0x000ea80000100a00 */
        /* <DEDUP_REMOVED lines=8> */
[----:B------:R-:W2:Y:S04]  /*204f0*/  LDL.64 R244, [R1+0x5ba0] ;  /* 0x005ba00001f47983 */ /* 0x000ea80000100a00 */
[----:B------:R-:W2:Y:S04]  /*20500*/  LDL.64 R246, [R1+0x5b60] ;  /* 0x005b600001f67983 */ /* 0x000ea80000100a00 */
[----:B------:R-:W-:Y:S04]  /*20510*/  LDGSTS.E [R252+0x39800], desc[UR40][R248.64], P0 ;  /* 0x39800000f8fc7fae */ /* 0x000fe800081a1028 */
[----:B------:R-:W2:Y:S04]  /*20520*/  LDL.64 R248, [R1+0x5b20] ;  /* 0x005b200001f87983 */ /* 0x000ea80000100a00 */
[----:B---3--:R-:W-:Y:S04]  /*20530*/  LDGSTS.E [R252+0x39c00], desc[UR40][R250.64], P0 ;  /* 0x39c00000fafc7fae */ /* 0x008fe800081a1028 */
[----:B------:R-:W3:Y:S04]  /*20540*/  LDL.64 R250, [R1+0x5a40] ;  /* 0x005a400001fa7983 */ /* 0x000ee80000100a00 */
[----:B----4-:R-:W-:Y:S04]  /*20550*/  LDGSTS.E [R252+0x3a000], desc[UR40][R240.64], P0 ;  /* 0x3a000000f0fc7fae */ /* 0x010fe800081a1028 */
[----:B------:R-:W-:Y:S04]  /*20560*/  LDGSTS.E [R252+0x3a400], desc[UR40][R64.64], P0 ;  /* 0x3a40000040fc7fae */ /* 0x000fe800081a1028 */
[----:B------:R-:W1:Y:S04]  /*20570*/  LDL.LU.64 R240, [R1+0xa10] ;  /* 0x000a100001f07983 */ /* 0x000e680000300a00 */
[----:B--2---:R-:W-:Y:S04]  /*20580*/  LDGSTS.E [R252+0x3a800], desc[UR40][R236.64], P0 ;  /* 0x3a800000ecfc7fae */ /* 0x004fe800081a1028 */
[----:B------:R-:W-:Y:S04]  /*20590*/  LDGSTS.E [R252+0x3ac00], desc[UR40][R62.64], P0 ;  /* 0x3ac000003efc7fae */ /* 0x000fe800081a1028 */
[----:B------:R-:W-:Y:S04]  /*205a0*/  LDGSTS.E [R252+0x3b000], desc[UR40][R60.64], P0 ;  /* 0x3b0000003cfc7fae */ /* 0x000fe800081a1028 */
[----:B------:R-:W2:Y:S04]  /*205b0*/  LDL.LU.64 R236, [R1+0x9d8] ;  /* 0x0009d80001ec7983 */ /* 0x000ea80000300a00 */
[----:B------:R-:W-:Y:S04]  /*205c0*/  LDGSTS.E [R252+0x3b400], desc[UR40][R238.64], P0 ;  /* 0x3b400000eefc7fae */ /* 0x000fe800081a1028 */
[----:B------:R-:W-:Y:S04]  /*205d0*/  LDGSTS.E [R252+0x3b800], desc[UR40][R58.64], P0 ;  /* 0x3b8000003afc7fae */ /* 0x000fe800081a1028 */
[----:B------:R-:W4:Y:S04]  /*205e0*/  LDL.LU.64 R238, [R1+0x9a0] ;  /* 0x0009a00001ee7983 */ /* 0x000f280000300a00 */
[----:B------:R-:W-:Y:S04]  /*205f0*/  LDGSTS.E [R252+0x3bc00], desc[UR40][R242.64], P0 ;  /* 0x3bc00000f2fc7fae */ /* 0x000fe800081a1028 */
[----:B------:R-:W-:Y:S04]  /*20600*/  LDGSTS.E [R252+0x3c000], desc[UR40][R32.64], P0 ;  /* 0x3c00000020fc7fae */ /* 0x000fe800081a1028 */
[----:B------:R-:W4:Y:S04]  /*20610*/  LDL.LU.64 R242, [R1+0x960] ;  /* 0x0009600001f27983 */ /* 0x000f280000300a00 */
[----:B------:R-:W-:Y:S04]  /*20620*/  LDGSTS.E [R252+0x3c400], desc[UR40][R244.64], P0 ;  /* 0x3c400000f4fc7fae */ /* 0x000fe800081a1028 */
[----:B------:R-:W-:Y:S04]  /*20630*/  LDGSTS.E [R252+0x3c800], desc[UR40][R56.64], P0 ;  /* 0x3c80000038fc7fae */ /* 0x000fe800081a1028 */
[----:B------:R-:W-:Y:S04]  /*20640*/  LDGSTS.E [R252+0x3cc00], desc[UR40][R246.64], P0 ;  /* 0x3cc00000f6fc7fae */ /* 0x000fe800081a1028 */
[----:B------:R-:W4:Y:S04]  /*20650*/  LDL.LU.64 R244, [R1+0x468] ;  /* 0x0004680001f47983 */ /* 0x000f280000300a00 */
[----:B------:R-:W-:Y:S04]  /*20660*/  LDGSTS.E [R252+0x3d000], desc[UR40][R54.64], P0 ;  /* 0x3d00000036fc7fae */ /* 0x000fe800081a1028 */
[----:B------:R-:W4:Y:S04]  /*20670*/  LDL.LU.64 R246, [R1+0x448] ;  /* 0x0004480001f67983 */ /* 0x000f280000300a00 */
[----:B------:R-:W-:Y:S04]  /*20680*/  LDGSTS.E [R252+0x3d400], desc[UR40][R248.64], P0 ;  /* 0x3d400000f8fc7fae */ /* 0x000fe800081a1028 */
[----:B------:R-:W-:Y:S04]  /*20690*/  LDGSTS.E [R252+0x3d800], desc[UR40][R52.64], P0 ;  /* 0x3d80000034fc7fae */ /* 0x000fe800081a1028 */
[----:B------:R-:W-:Y:S04]  /*206a0*/  LDGSTS.E [R252+0x3dc00], desc[UR40][R50.64], P0 ;  /* 0x3dc0000032fc7fae */ /* 0x000fe800081a1028 */
[----:B------:R-:W4:Y:S04]  /*206b0*/  LDL.LU.64 R248, [R1+0x428] ;  /* 0x0004280001f87983 */ /* 0x000f280000300a00 */
[----:B------:R-:W-:Y:S04]  /*206c0*/  LDGSTS.E [R252+0x3e000], desc[UR40][R48.64], P0 ;  /* 0x3e00000030fc7fae */ /* 0x000fe800081a1028 */
[----:B------:R-:W-:Y:S04]  /*206d0*/  LDGSTS.E [R252+0x3e400], desc[UR40][R46.64], P0 ;  /* 0x3e4000002efc7fae */ /* 0x000fe800081a1028 */
[----:B------:R-:W-:Y:S04]  /*206e0*/  LDGSTS.E [R252+0x3e800], desc[UR40][R44.64], P0 ;  /* 0x3e8000002cfc7fae */ /* 0x000fe800081a1028 */
[----:B------:R-:W-:Y:S04]  /*206f0*/  LDGSTS.E [R252+0x3ec00], desc[UR40][R30.64], P0 ;  /* 0x3ec000001efc7fae */ /* 0x000fe800081a1028 */
[----:B---3--:R-:W-:Y:S04]  /*20700*/  LDGSTS.E [R252+0x3f000], desc[UR40][R250.64], P0 ;  /* 0x3f000000fafc7fae */ /* 0x008fe800081a1028 */
[----:B------:R-:W-:Y:S04]  /*20710*/  LDGSTS.E [R252+0x3f400], desc[UR40][R230.64], P0 ;  /* 0x3f400000e6fc7fae */ /* 0x000fe800081a1028 */
[----:B------:R-:W-:Y:S04]  /*20720*/  LDGSTS.E [R252+0x3f800], desc[UR40][R232.64], P0 ;  /* 0x3f800000e8fc7fae */ /* 0x000fe800081a1028 */
[----:B------:R-:W3:Y:S04]  /*20730*/  LDL.LU.64 R250, [R1+0x408] ;  /* 0x0004080001fa7983 */ /* 0x000ee80000300a00 */
[----:B------:R-:W-:Y:S01]  /*20740*/  LDGSTS.E [R252+0x3fc00], desc[UR40][R234.64], P0 ;  /* 0x3fc00000eafc7fae */ /* 0x000fe200081a1028 */
[----:B-1----:R-:W-:-:S03]  /*20750*/  IMAD.MOV.U32 R3, RZ, RZ, R241 ;  /* 0x000000ffff037224 */ /* 0x002fc600078e00f1 */
[----:B------:R-:W-:Y:S04]  /*20760*/  LDGSTS.E [R0+0x30100], desc[UR40][R240.64], P0 ;  /* 0x30100000f0007fae */ /* 0x000fe800081a1028 */
[----:B------:R-:W5:Y:S04]  /*20770*/  LDL.LU R252, [R1+0x6ac8] ;  /* 0x006ac80001fc7983 */ /* 0x000f680000300800 */
[----:B------:R1:W-:Y:S04]  /*20780*/  STL [R1+0x694c], R240 ;  /* 0x00694cf001007387 */ /* 0x0003e80000100800 */
[----:B------:R1:W-:Y:S04]  /*20790*/  STL [R1+0x6944], R3 ;  /* 0x0069440301007387 */ /* 0x0003e80000100800 */
[----:B--2---:R-:W-:Y:S04]  /*207a0*/  STL [R1+0x6948], R236 ;  /* 0x006948ec01007387 */ /* 0x004fe80000100800 */
[----:B-1----:R-:W2:Y:S01]  /*207b0*/  LDL.LU.64 R240, [R1+0x3e8] ;  /* 0x0003e80001f07983 */ /* 0x002ea20000300a00 */
[----:B------:R-:W-:-:S03]  /*207c0*/  IMAD.MOV.U32 R3, RZ, RZ, R237 ;  /* 0x000000ffff037224 */ /* 0x000fc600078e00ed */
[----:B------:R-:W-:Y:S04]  /*207d0*/  LDGSTS.E [R0+0x30500], desc[UR40][R236.64], P0 ;  /* 0x30500000ec007fae */ /* 0x000fe800081a1028 */
[----:B------:R4:W-:Y:S02]  /*207e0*/  STL [R1+0x693c], R3 ;  /* 0x00693c0301007387 */ /* 0x0009e40000100800 */
[----:B----4-:R-:W-:Y:S02]  /*207f0*/  IMAD.MOV.U32 R3, RZ, RZ, R239 ;  /* 0x000000ffff037224 */ /* 0x010fe400078e00ef */
[----:B------:R-:W-:Y:S04]  /*20800*/  STL [R1+0x6940], R238 ;  /* 0x006940ee01007387 */ /* 0x000fe80000100800 */
[----:B------:R1:W-:Y:S04]  /*20810*/  STL [R1+0x6934], R3 ;  /* 0x0069340301007387 */ /* 0x0003e80000100800 */
[----:B------:R-:W-:Y:S01]  /*20820*/  LDGSTS.E [R0+0x30900], desc[UR40][R238.64], P0 ;  /* 0x30900000ee007fae */ /* 0x000fe200081a1028 */
[----:B-1----:R-:W-:-:S03]  /*20830*/  IMAD.MOV.U32 R3, RZ, RZ, R243 ;  /* 0x000000ffff037224 */ /* 0x002fc600078e00f3 */
[----:B------:R-:W-:Y:S04]  /*20840*/  STL [R1+0x6938], R242 ;  /* 0x006938f201007387 */ /* 0x000fe80000100800 */
[----:B------:R1:W-:Y:S04]  /*20850*/  STL [R1+0x692c], R3 ;  /* 0x00692c0301007387 */ /* 0x0003e80000100800 */
[----:B------:R-:W-:Y:S01]  /*20860*/  LDGSTS.E [R0+0x30d00], desc[UR40][R242.64], P0 ;  /* 0x30d00000f2007fae */ /* 0x000fe200081a1028 */
[----:B-1----:R-:W-:-:S03]  /*20870*/  IMAD.MOV.U32 R3, RZ, RZ, R245 ;  /* 0x000000ffff037224 */ /* 0x002fc600078e00f5 */
[----:B------:R-:W-:Y:S04]  /*20880*/  STL [R1+0x6930], R244 ;  /* 0x006930f401007387 */ /* 0x000fe80000100800 */
[----:B------:R1:W-:Y:S04]  /*20890*/  STL [R1+0x6924], R3 ;  /* 0x0069240301007387 */ /* 0x0003e80000100800 */
[----:B------:R-:W-:Y:S04]  /*208a0*/  STL [R1+0x6928], R246 ;  /* 0x006928f601007387 */ /* 0x000fe80000100800 */
[----:B------:R-:W-:Y:S01]  /*208b0*/  LDGSTS.E [R0+0x31100], desc[UR40][R244.64], P0 ;  /* 0x31100000f4007fae */ /* 0x000fe200081a1028 */
[----:B-1----:R-:W-:-:S03]  /*208c0*/  IMAD.MOV.U32 R3, RZ, RZ, R247 ;  /* 0x000000ffff037224 */ /* 0x002fc600078e00f7 */
[----:B------:R-:W-:Y:S04]  /*208d0*/  LDGSTS.E [R0+0x31500], desc[UR40][R246.64], P0 ;  /* 0x31500000f6007fae */ /* 0x000fe800081a1028 */
[----:B------:R1:W-:Y:S04]  /*208e0*/  STL [R1+0x691c], R3 ;  /* 0x00691c0301007387 */ /* 0x0003e80000100800 */
[----:B------:R4:W-:Y:S04]  /*208f0*/  STL [R1+0x6920], R248 ;  /* 0x006920f801007387 */ /* 0x0009e80000100800 */
[----:B------:R-:W2:Y:S01]  /*20900*/  LDL.64 R66, [R1+0x6098] ;  /* 0x0060980001427983 */ /* 0x000ea20000100a00 */
[----:B-1----:R-:W-:-:S03]  /*20910*/  IMAD.MOV.U32 R3, RZ, RZ, R249 ;  /* 0x000000ffff037224 */ /* 0x002fc600078e00f9 */
[----:B------:R-:W2:Y:S04]  /*20920*/  LDL.64 R242, [R1+0x6078] ;  /* 0x0060780001f27983 */ /* 0x000ea80000100a00 */
[----:B------:R1:W-:Y:S04]  /*20930*/  STL [R1+0x6914], R3 ;  /* 0x0069140301007387 */ /* 0x0003e80000100800 */
[----:B------:R-:W2:Y:S04]  /*20940*/  LDL.64 R64, [R1+0x6058] ;  /* 0x0060580001407983 */ /* 0x000ea80000100a00 */
[----:B------:R-:W2:Y:S04]  /*20950*/  LDL.64 R62, [R1+0x6038] ;  /* 0x00603800013e7983 */ /* 0x000ea80000100a00 */
[----:B------:R-:W2:Y:S04]  /*20960*/  LDL.64 R244, [R1+0x6018] ;  /* 0x0060180001f47983 */ /* 0x000ea80000100a00 */
[----:B------:R-:W-:Y:S04]  /*20970*/  LDGSTS.E [R0+0x31900], desc[UR40][R248.64], P0 ;  /* 0x31900000f8007fae */ /* 0x000fe800081a1028 */
[----:B---3--:R3:W-:Y:S04]  /*20980*/  STL [R1+0x6918], R250 ;  /* 0x006918fa01007387 */ /* 0x0087e80000100800 */
[----:B------:R-:W2:Y:S04]  /*20990*/  LDL.64 R60, [R1+0x5ff8] ;  /* 0x005ff800013c7983 */ /* 0x000ea80000100a00 */
[----:B------:R-:W2:Y:S04]  /*209a0*/  LDL.64 R246, [R1+0x5fd8] ;  /* 0x005fd80001f67983 */ /* 0x000ea80000100a00 */
[----:B------:R-:W2:Y:S04]  /*209b0*/  LDL.64 R58, [R1+0x5fb8] ;  /* 0x005fb800013a7983 */ /* 0x000ea80000100a00 */
[----:B----4-:R-:W4:Y:S01]  /*209c0*/  LDL.64 R248, [R1+0x5f98] ;  /* 0x005f980001f87983 */ /* 0x010f220000100a00 */
[----:B-1----:R-:W-:-:S03]  /*209d0*/  IMAD.MOV.U32 R3, RZ, RZ, R251 ;  /* 0x000000ffff037224 */ /* 0x002fc600078e00fb */
[----:B------:R-:W-:Y:S04]  /*209e0*/  LDGSTS.E [R0+0x31d00], desc[UR40][R250.64], P0 ;  /* 0x31d00000fa007fae */ /* 0x000fe800081a1028 */
[----:B------:R1:W-:Y:S04]  /*209f0*/  STL [R1+0x690c], R3 ;  /* 0x00690c0301007387 */ /* 0x0003e80000100800 */
[----:B------:R-:W4:Y:S04]  /*20a00*/  LDL.64 R32, [R1+0x5f78] ;  /* 0x005f780001207983 */ /* 0x000f280000100a00 */
[----:B---3--:R-:W3:Y:S04]  /*20a10*/  LDL.64 R250, [R1+0x5f58] ;  /* 0x005f580001fa7983 */ /* 0x008ee80000100a00 */
[----:B--2---:R2:W-:Y:S01]  /*20a20*/  STL [R1+0x6910], R240 ;  /* 0x006910f001007387 */ /* 0x0045e20000100800 */
[----:B-1----:R-:W-:-:S03]  /*20a30*/  IMAD.MOV.U32 R3, RZ, RZ, R241 ;  /* 0x000000ffff037224 */ /* 0x002fc600078e00f1 */
[----:B------:R-:W3:Y:S04]  /*20a40*/  LDL.64 R56, [R1+0x5f38] ;  /* 0x005f380001387983 */ /* 0x000ee80000100a00 */
[----:B------:R-:W3:Y:S04]  /*20a50*/  LDL.64 R54, [R1+0x5f18] ;  /* 0x005f180001367983 */ /* 0x000ee80000100a00 */
[----:B------:R-:W3:Y:S04]  /*20a60*/  LDL.64 R52, [R1+0x5ef8] ;  /* 0x005ef80001347983 */ /* 0x000ee80000100a00 */
[----:B------:R-:W3:Y:S04]  /*20a70*/  LDL.64 R50, [R1+0x5ed8] ;  /* 0x005ed80001327983 */ /* 0x000ee80000100a00 */
[----:B------:R-:W3:Y:S04]  /*20a80*/  LDL.64 R238, [R1+0x5eb8] ;  /* 0x005eb80001ee7983 */ /* 0x000ee80000100a00 */
[----:B------:R-:W3:Y:S04]  /*20a90*/  LDL.64 R48, [R1+0x5e98] ;  /* 0x005e980001307983 */ /* 0x000ee80000100a00 */
[----:B------:R-:W3:Y:S04]  /*20aa0*/  LDL.64 R46, [R1+0x5e78] ;  /* 0x005e7800012e7983 */ /* 0x000ee80000100a00 */
[----:B------:R-:W-:Y:S04]  /*20ab0*/  STL [R1+0x6908], R3 ;  /* 0x0069080301007387 */ /* 0x000fe80000100800 */
[----:B------:R-:W3:Y:S04]  /*20ac0*/  LDL.64 R44, [R1+0x5e58] ;  /* 0x005e5800012c7983 */ /* 0x000ee80000100a00 */
[----:B------:R-:W3:Y:S04]  /*20ad0*/  LDL.64 R30, [R1+0x5e38] ;  /* 0x005e3800011e7983 */ /* 0x000ee80000100a00 */
[----:B------:R-:W3:Y:S04]  /*20ae0*/  LDL.64 R230, [R1+0x5e18] ;  /* 0x005e180001e67983 */ /* 0x000ee80000100a00 */
[----:B------:R-:W3:Y:S04]  /*20af0*/  LDL.64 R232, [R1+0x5df8] ;  /* 0x005df80001e87983 */ /* 0x000ee80000100a00 */
[----:B------:R-:W3:Y:S04]  /*20b00*/  LDL.64 R234, [R1+0x5dd8] ;  /* 0x005dd80001ea7983 */ /* 0x000ee80000100a00 */
[----:B------:R-:W-:Y:S04]  /*20b10*/  LDGSTS.E [R0+0x32100], desc[UR40][R240.64], P0 ;  /* 0x32100000f0007fae */ /* 0x000fe800081a1028 */
[----:B------:R-:W3:Y:S04]  /*20b20*/  LDL.64 R236, [R1+0x5db8] ;  /* 0x005db80001ec7983 */ /* 0x000ee80000100a00 */
[----:B--2---:R-:W2:Y:S04]  /*20b30*/  LDL.64 R240, [R1+0x5d98] ;  /* 0x005d980001f07983 */ /* 0x004ea80000100a00 */
[----:B------:R-:W-:Y:S04]  /*20b40*/  LDGSTS.E [R0+0x32500], desc[UR40][R66.64], P0 ;  /* 0x3250000042007fae */ /* 0x000fe800081a1028 */
[----:B------:R-:W-:Y:S04]  /*20b50*/  LDGSTS.E [R0+0x32900], desc[UR40][R242.64], P0 ;  /* 0x32900000f2007fae */ /* 0x000fe800081a1028 */
[----:B------:R-:W-:Y:S04]  /*20b60*/  LDGSTS.E [R0+0x32d00], desc[UR40][R64.64], P0 ;  /* 0x32d0000040007fae */ /* 0x000fe800081a1028 */
[----:B------:R-:W2:Y:S04]  /*20b70*/  LDL.64 R242, [R1+0x5d78] ;  /* 0x005d780001f27983 */ /* 0x000ea80000100a00 */
[----:B------:R-:W-:Y:S04]  /*20b80*/  LDGSTS.E [R0+0x33100], desc[UR40][R62.64], P0 ;  /* 0x331000003e007fae */ /* 0x000fe800081a1028 */
[----:B------:R-:W-:Y:S04]  /*20b90*/  LDGSTS.E [R0+0x33500], desc[UR40][R244.64], P0 ;  /* 0x33500000f4007fae */ /* 0x000fe800081a1028 */
[----:B------:R-:W2:Y:S04]  /*20ba0*/  LDL.64 R66, [R1+0x5cb8] ;  /* 0x005cb80001427983 */ /* 0x000ea80000100a00 */
[----:B------:R-:W-:Y:S04]  /*20bb0*/  LDGSTS.E [R0+0x33900], desc[UR40][R60.64], P0 ;  /* 0x339000003c007fae */ /* 0x000fe800081a1028 */
[----:B------:R-:W2:Y:S04]  /*20bc0*/  LDL.64 R244, [R1+0x5d58] ;  /* 0x005d580001f47983 */ /* 0x000ea80000100a00 */
[----:B------:R-:W-:Y:S04]  /*20bd0*/  LDGSTS.E [R0+0x33d00], desc[UR40][R246.64], P0 ;  /* 0x33d00000f6007fae */ /* 0x000fe800081a1028 */
[----:B------:R-:W-:Y:S04]  /*20be0*/  LDGSTS.E [R0+0x34100], desc[UR40][R58.64], P0 ;  /* 0x341000003a007fae */ /* 0x000fe800081a1028 */
[----:B----4-:R-:W-:Y:S04]  /*20bf0*/  LDGSTS.E [R0+0x34500], desc[UR40][R248.64], P0 ;  /* 0x34500000f8007fae */ /* 0x010fe800081a1028 */
[----:B------:R-:W4:Y:S04]  /*20c00*/  LDL.64 R246, [R1+0x5d38] ;  /* 0x005d380001f67983 */ /* 0x000f280000100a00 */
[----:B------:R-:W-:Y:S04]  /*20c10*/  LDGSTS.E [R0+0x34900], desc[UR40][R32.64], P0 ;  /* 0x3490000020007fae */ /* 0x000fe800081a1028 */
[----:B------:R-:W4:Y:S04]  /*20c20*/  LDL.64 R248, [R1+0x5d18] ;  /* 0x005d180001f87983 */ /* 0x000f280000100a00 */
[----:B---3--:R-:W-:Y:S04]  /*20c30*/  LDGSTS.E [R0+0x34d00], desc[UR40][R250.64], P0 ;  /* 0x34d00000fa007fae */ /* 0x008fe800081a1028 */
[----:B------:R-:W3:Y:S04]  /*20c40*/  LDL.64 R64, [R1+0x5c78] ;  /* 0x005c780001407983 */ /* 0x000ee80000100a00 */
[----:B------:R-:W-:Y:S04]  /*20c50*/  LDGSTS.E [R0+0x35100], desc[UR40][R56.64], P0 ;  /* 0x3510000038007fae */ /* 0x000fe800081a1028 */
[----:B------:R-:W3:Y:S04]  /*20c60*/  LDL.64 R250, [R1+0x5cf8] ;  /* 0x005cf80001fa7983 */ /* 0x000ee80000100a00 */
[----:B------:R-:W-:Y:S04]  /*20c70*/  LDGSTS.E [R0+0x35500], desc[UR40][R54.64], P0 ;  /* 0x3550000036007fae */ /* 0x000fe800081a1028 */
[----:B------:R-:W-:Y:S04]  /*20c80*/  LDGSTS.E [R0+0x35900], desc[UR40][R52.64], P0 ;  /* 0x3590000034007fae */ /* 0x000fe800081a1028 */
[----:B------:R-:W-:Y:S04]  /*20c90*/  LDGSTS.E [R0+0x35d00], desc[UR40][R50.64], P0 ;  /* 0x35d0000032007fae */ /* 0x000fe800081a1028 */
[----:B------:R-:W-:Y:S04]  /*20ca0*/  LDGSTS.E [R0+0x36100], desc[UR40][R238.64], P0 ;  /* 0x36100000ee007fae */ /* 0x000fe800081a1028 */
[----:B------:R-:W-:Y:S04]  /*20cb0*/  LDGSTS.E [R0+0x36500], desc[UR40][R48.64], P0 ;  /* 0x3650000030007fae */ /* 0x000fe800081a1028 */
[----:B------:R-:W-:Y:S04]  /*20cc0*/  LDGSTS.E [R0+0x36900], desc[UR40][R46.64], P0 ;  /* 0x369000002e007fae */ /* 0x000fe800081a1028 */
[----:B------:R-:W-:Y:S04]  /*20cd0*/  LDGSTS.E [R0+0x36d00], desc[UR40][R44.64], P0 ;  /* 0x36d000002c007fae */ /* 0x000fe800081a1028 */
[----:B------:R-:W3:Y:S04]  /*20ce0*/  LDL.64 R238, [R1+0x5cd8] ;  /* 0x005cd80001ee7983 */ /* 0x000ee80000100a00 */
[----:B------:R-:W-:Y:S04]  /*20cf0*/  LDGSTS.E [R0+0x37100], desc[UR40][R30.64], P0 ;  /* 0x371000001e007fae */ /* 0x000fe800081a1028 */
[----:B------:R-:W-:Y:S04]  /*20d00*/  LDGSTS.E [R0+0x37500], desc[UR40][R230.64], P0 ;  /* 0x37500000e6007fae */ /* 0x000fe800081a1028 */
[----:B------:R-:W-:Y:S04]  /*20d10*/  LDGSTS.E [R0+0x37900], desc[UR40][R232.64], P0 ;  /* 0x37900000e8007fae */ /* 0x000fe800081a1028 */
[----:B------:R-:W-:Y:S04]  /*20d20*/  LDGSTS.E [R0+0x37d00], desc[UR40][R234.64], P0 ;  /* 0x37d00000ea007fae */ /* 0x000fe800081a1028 */
[----:B------:R-:W-:Y:S04]  /*20d30*/  LDGSTS.E [R0+0x38100], desc[UR40][R236.64], P0 ;  /* 0x38100000ec007fae */ /* 0x000fe800081a1028 */
[----:B------:R-:W3:Y:S04]  /*20d40*/  LDL.64 R62, [R1+0x5c58] ;  /* 0x005c5800013e7983 */ /* 0x000ee80000100a00 */
[----:B--2---:R-:W-:Y:S04]  /*20d50*/  LDGSTS.E [R0+0x38500], desc[UR40][R240.64], P0 ;  /* 0x38500000f0007fae */ /* 0x004fe800081a1028 */
[----:B------:R-:W2:Y:S04]  /*20d60*/  LDL.64 R60, [R1+0x5c18] ;  /* 0x005c1800013c7983 */ /* 0x000ea80000100a00 */
        /* <DEDUP_REMOVED lines=15> */
[----:B------:R-:W-:Y:S04]  /*20e60*/  LDGSTS.E [R0+0x38900], desc[UR40][R242.64], P0 ;  /* 0x38900000f2007fae */ /* 0x000fe800081a1028 */
[----:B------:R-:W2:Y:S04]  /*20e70*/  LDL.64 R242, [R1+0x5c38] ;  /* 0x005c380001f27983 */ /* 0x000ea80000100a00 */
[----:B------:R-:W-:Y:S04]  /*20e80*/  LDGSTS.E [R0+0x38d00], desc[UR40][R244.64], P0 ;  /* 0x38d00000f4007fae */ /* 0x000fe800081a1028 */
[----:B------:R-:W2:Y:S04]  /*20e90*/  LDL.64 R244, [R1+0x5bf8] ;  /* 0x005bf80001f47983 */ /* 0x000ea80000100a00 */
[----:B----4-:R-:W-:Y:S04]  /*20ea0*/  LDGSTS.E [R0+0x39100], desc[UR40][R246.64], P0 ;  /* 0x39100000f6007fae */ /* 0x010fe800081a1028 */
[----:B------:R-:W-:Y:S04]  /*20eb0*/  LDGSTS.E [R0+0x39500], desc[UR40][R248.64], P0 ;  /* 0x39500000f8007fae */ /* 0x000fe800081a1028 */
[----:B------:R-:W4:Y:S04]  /*20ec0*/  LDL.64 R246, [R1+0x5bb8] ;  /* 0x005bb80001f67983 */ /* 0x000f280000100a00 */
[----:B------:R-:W4:Y:S04]  /*20ed0*/  LDL.64 R248, [R1+0x5b78] ;  /* 0x005b780001f87983 */ /* 0x000f280000100a00 */
[----:B---3--:R-:W-:Y:S04]  /*20ee0*/  LDGSTS.E [R0+0x39900], desc[UR40][R250.64], P0 ;  /* 0x39900000fa007fae */ /* 0x008fe800081a1028 */
[----:B------:R-:W3:Y:S04]  /*20ef0*/  LDL.64 R250, [R1+0x5ad8] ;  /* 0x005ad80001fa7983 */ /* 0x000ee80000100a00 */
[----:B------:R-:W-:Y:S04]  /*20f00*/  LDGSTS.E [R0+0x39d00], desc[UR40][R238.64], P0 ;  /* 0x39d00000ee007fae */ /* 0x000fe800081a1028 */
[----:B------:R-:W-:Y:S04]  /*20f10*/  LDGSTS.E [R0+0x3a100], desc[UR40][R66.64], P0 ;  /* 0x3a10000042007fae */ /* 0x000fe800081a1028 */
[----:B------:R-:W3:Y:S04]  /*20f20*/  LDL.LU.64 R238, [R1+0xa08] ;  /* 0x000a080001ee7983 */ /* 0x000ee80000300a00 */
[----:B--2---:R-:W-:Y:S04]  /*20f30*/  LDGSTS.E [R0+0x3a500], desc[UR40][R240.64], P0 ;  /* 0x3a500000f0007fae */ /* 0x004fe800081a1028 */
[----:B------:R-:W-:Y:S04]  /*20f40*/  LDGSTS.E [R0+0x3a900], desc[UR40][R64.64], P0 ;  /* 0x3a90000040007fae */ /* 0x000fe800081a1028 */
[----:B------:R-:W-:Y:S04]  /*20f50*/  LDGSTS.E [R0+0x3ad00], desc[UR40][R62.64], P0 ;  /* 0x3ad000003e007fae */ /* 0x000fe800081a1028 */
[----:B------:R-:W2:Y:S04]  /*20f60*/  LDL.LU.64 R240, [R1+0x9d0] ;  /* 0x0009d00001f07983 */ /* 0x000ea80000300a00 */
[----:B------:R-:W-:Y:S04]  /*20f70*/  LDGSTS.E [R0+0x3b100], desc[UR40][R242.64], P0 ;  /* 0x3b100000f2007fae */ /* 0x000fe800081a1028 */
[----:B------:R-:W-:Y:S04]  /*20f80*/  LDGSTS.E [R0+0x3b500], desc[UR40][R60.64], P0 ;  /* 0x3b5000003c007fae */ /* 0x000fe800081a1028 */
[----:B------:R-:W2:Y:S04]  /*20f90*/  LDL.LU.64 R242, [R1+0x998] ;  /* 0x0009980001f27983 */ /* 0x000ea80000300a00 */
[----:B------:R-:W-:Y:S04]  /*20fa0*/  LDGSTS.E [R0+0x3b900], desc[UR40][R244.64], P0 ;  /* 0x3b900000f4007fae */ /* 0x000fe800081a1028 */
[----:B------:R-:W-:Y:S04]  /*20fb0*/  LDGSTS.E [R0+0x3bd00], desc[UR40][R58.64], P0 ;  /* 0x3bd000003a007fae */ /* 0x000fe800081a1028 */
[----:B------:R-:W2:Y:S04]  /*20fc0*/  LDL.LU.64 R244, [R1+0x958] ;  /* 0x0009580001f47983 */ /* 0x000ea80000300a00 */
[----:B----4-:R-:W-:Y:S04]  /*20fd0*/  LDGSTS.E [R0+0x3c100], desc[UR40][R246.64], P0 ;  /* 0x3c100000f6007fae */ /* 0x010fe800081a1028 */
        /* <DEDUP_REMOVED lines=8> */
[----:B---3--:R-:W-:Y:S04]  /*21060*/  LDGSTS.E [R0+0x3dd00], desc[UR40][R250.64], P0 ;  /* 0x3dd00000fa007fae */ /* 0x008fe800081a1028 */
[----:B------:R-:W-:Y:S04]  /*21070*/  LDGSTS.E [R0+0x3e100], desc[UR40][R48.64], P0 ;  /* 0x3e10000030007fae */ /* 0x000fe800081a1028 */
[----:B------:R-:W-:Y:S04]  /*21080*/  LDGSTS.E [R0+0x3e500], desc[UR40][R46.64], P0 ;  /* 0x3e5000002e007fae */ /* 0x000fe800081a1028 */
[----:B------:R-:W3:Y:S04]  /*21090*/  LDL.LU.64 R250, [R1+0x420] ;  /* 0x0004200001fa7983 */ /* 0x000ee80000300a00 */
[----:B------:R-:W-:Y:S04]  /*210a0*/  LDGSTS.E [R0+0x3e900], desc[UR40][R44.64], P0 ;  /* 0x3e9000002c007fae */ /* 0x000fe800081a1028 */
[----:B------:R-:W-:Y:S04]  /*210b0*/  LDGSTS.E [R0+0x3ed00], desc[UR40][R30.64], P0 ;  /* 0x3ed000001e007fae */ /* 0x000fe800081a1028 */
[----:B------:R-:W-:Y:S04]  /*210c0*/  LDGSTS.E [R0+0x3f100], desc[UR40][R230.64], P0 ;  /* 0x3f100000e6007fae */ /* 0x000fe800081a1028 */
[----:B------:R-:W-:Y:S04]  /*210d0*/  LDGSTS.E [R0+0x3f500], desc[UR40][R232.64], P0 ;  /* 0x3f500000e8007fae */ /* 0x000fe800081a1028 */
[----:B------:R-:W-:Y:S04]  /*210e0*/  LDGSTS.E [R0+0x3f900], desc[UR40][R234.64], P0 ;  /* 0x3f900000ea007fae */ /* 0x000fe800081a1028 */
[----:B------:R1:W-:Y:S04]  /*210f0*/  LDGSTS.E [R0+0x3fd00], desc[UR40][R236.64], P0 ;  /* 0x3fd00000ec007fae */ /* 0x0003e800081a1028 */
[----:B------:R2:W-:Y:S04]  /*21100*/  STL [R1+0x6904], R238 ;  /* 0x006904ee01007387 */ /* 0x0005e80000100800 */
[----:B------:R-:W-:Y:S01]  /*21110*/  LDGSTS.E [R2+0x30200], desc[UR40][R238.64], P0 ;  /* 0x30200000ee027fae */ /* 0x000fe200081a1028 */
[----:B-1----:R-:W-:-:S05]  /*21120*/  IMAD.MOV.U32 R0, RZ, RZ, R239 ;  /* 0x000000ffff007224 */ /* 0x002fca00078e00ef */
[----:B------:R1:W-:Y:S04]  /*21130*/  STL [R1+0x68fc], R0 ;  /* 0x0068fc0001007387 */ /* 0x0003e80000100800 */
[----:B--2---:R-:W-:Y:S04]  /*21140*/  STL [R1+0x6900], R240 ;  /* 0x006900f001007387 */ /* 0x004fe80000100800 */
[----:B------:R-:W2:Y:S01]  /*21150*/  LDL.LU.64 R238, [R1+0x400] ;  /* 0x0004000001ee7983 */ /* 0x000ea20000300a00 */
[----:B-1----:R-:W-:-:S03]  /*21160*/  IMAD.MOV.U32 R0, RZ, RZ, R241 ;  /* 0x000000ffff007224 */ /* 0x002fc600078e00f1 */
[----:B------:R-:W-:Y:S04]  /*21170*/  LDGSTS.E [R2+0x30600], desc[UR40][R240.64], P0 ;  /* 0x30600000f0027fae */ /* 0x000fe800081a1028 */
[----:B------:R1:W-:Y:S02]  /*21180*/  STL [R1+0x68f4], R0 ;  /* 0x0068f40001007387 */ /* 0x0003e40000100800 */
[----:B-1----:R-:W-:Y:S02]  /*21190*/  IMAD.MOV.U32 R0, RZ, RZ, R243 ;  /* 0x000000ffff007224 */ /* 0x002fe400078e00f3 */
[----:B------:R-:W-:Y:S04]  /*211a0*/  STL [R1+0x68f8], R242 ;  /* 0x0068f8f201007387 */ /* 0x000fe80000100800 */
[----:B------:R1:W-:Y:S04]  /*211b0*/  STL [R1+0x68ec], R0 ;  /* 0x0068ec0001007387 */ /* 0x0003e80000100800 */
[----:B------:R-:W-:Y:S01]  /*211c0*/  LDGSTS.E [R2+0x30a00], desc[UR40][R242.64], P0 ;  /* 0x30a00000f2027fae */ /* 0x000fe200081a1028 */
[----:B-1----:R-:W-:-:S03]  /*211d0*/  IMAD.MOV.U32 R0, RZ, RZ, R245 ;  /* 0x000000ffff007224 */ /* 0x002fc600078e00f5 */
[----:B------:R-:W-:Y:S04]  /*211e0*/  STL [R1+0x68f0], R244 ;  /* 0x0068f0f401007387 */ /* 0x000fe80000100800 */
[----:B------:R4:W-:Y:S04]  /*211f0*/  STL [R1+0x68e4], R0 ;  /* 0x0068e40001007387 */ /* 0x0009e80000100800 */
[----:B------:R-:W-:Y:S01]  /*21200*/  LDGSTS.E [R2+0x30e00], desc[UR40][R244.64], P0 ;  /* 0x30e00000f4027fae */ /* 0x000fe200081a1028 */
[----:B----4-:R-:W-:-:S03]  /*21210*/  IMAD.MOV.U32 R0, RZ, RZ, R247 ;  /* 0x000000ffff007224 */ /* 0x010fc600078e00f7 */
[----:B------:R-:W-:Y:S04]  /*21220*/  STL [R1+0x68e8], R246 ;  /* 0x0068e8f601007387 */ /* 0x000fe80000100800 */
[----:B------:R1:W-:Y:S04]  /*21230*/  STL [R1+0x68dc], R0 ;  /* 0x0068dc0001007387 */ /* 0x0003e80000100800 */
[----:B------:R-:W-:Y:S04]  /*21240*/  STL [R1+0x68e0], R248 ;  /* 0x0068e0f801007387 */ /* 0x000fe80000100800 */
[----:B------:R-:W4:Y:S01]  /*21250*/  LDL.64 R240, [R1+0x60b0] ;  /* 0x0060b00001f07983 */ /* 0x000f220000100a00 */
[----:B-1----:R-:W-:-:S03]  /*21260*/  IMAD.MOV.U32 R0, RZ, RZ, R249 ;  /* 0x000000ffff007224 */ /* 0x002fc600078e00f9 */
[----:B------:R-:W4:Y:S04]  /*21270*/  LDL.64 R66, [R1+0x6090] ;  /* 0x0060900001427983 */ /* 0x000f280000100a00 */
[----:B------:R1:W-:Y:S04]  /*21280*/  STL [R1+0x68d4], R0 ;  /* 0x0068d40001007387 */ /* 0x0003e80000100800 */
[----:B------:R-:W4:Y:S04]  /*21290*/  LDL.64 R242, [R1+0x6070] ;  /* 0x0060700001f27983 */ /* 0x000f280000100a00 */
[----:B------:R-:W-:Y:S04]  /*212a0*/  LDGSTS.E [R2+0x31200], desc[UR40][R246.64], P0 ;  /* 0x31200000f6027fae */ /* 0x000fe800081a1028 */
[----:B------:R-:W-:Y:S04]  /*212b0*/  LDGSTS.E [R2+0x31600], desc[UR40][R248.64], P0 ;  /* 0x31600000f8027fae */ /* 0x000fe800081a1028 */
[----:B---3--:R-:W-:Y:S04]  /*212c0*/  STL [R1+0x68d8], R250 ;  /* 0x0068d8fa01007387 */ /* 0x008fe80000100800 */
[----:B------:R-:W3:Y:S04]  /*212d0*/  LDL.64 R64, [R1+0x6050] ;  /* 0x0060500001407983 */ /* 0x000ee80000100a00 */
[----:B------:R-:W3:Y:S04]  /*212e0*/  LDL.64 R62, [R1+0x6030] ;  /* 0x00603000013e7983 */ /* 0x000ee80000100a00 */
[----:B------:R-:W3:Y:S01]  /*212f0*/  LDL.64 R244, [R1+0x6010] ;  /* 0x0060100001f47983 */ /* 0x000ee20000100a00 */
[----:B-1----:R-:W-:-:S03]  /*21300*/  IMAD.MOV.U32 R0, RZ, RZ, R251 ;  /* 0x000000ffff007224 */ /* 0x002fc600078e00fb */
[----:B------:R-:W3:Y:S04]  /*21310*/  LDL.64 R60, [R1+0x5ff0] ;  /* 0x005ff000013c7983 */ /* 0x000ee80000100a00 */
[----:B------:R-:W3:Y:S04]  /*21320*/  LDL.64 R58, [R1+0x5fd0] ;  /* 0x005fd000013a7983 */ /* 0x000ee80000100a00 */
[----:B------:R1:W-:Y:S04]  /*21330*/  STL [R1+0x68cc], R0 ;  /* 0x0068cc0001007387 */ /* 0x0003e80000100800 */
[----:B------:R-:W3:Y:S04]  /*21340*/  LDL.64 R32, [R1+0x5fb0] ;  /* 0x005fb00001207983 */ /* 0x000ee80000100a00 */
[----:B------:R-:W3:Y:S04]  /*21350*/  LDL.64 R246, [R1+0x5f90] ;  /* 0x005f900001f67983 */ /* 0x000ee80000100a00 */
[----:B------:R-:W3:Y:S04]  /*21360*/  LDL.64 R56, [R1+0x5f70] ;  /* 0x005f700001387983 */ /* 0x000ee80000100a00 */
[----:B------:R-:W3:Y:S04]  /*21370*/  LDL.64 R54, [R1+0x5f50] ;  /* 0x005f500001367983 */ /* 0x000ee80000100a00 */
[----:B------:R-:W3:Y:S04]  /*21380*/  LDL.64 R52, [R1+0x5f30] ;  /* 0x005f300001347983 */ /* 0x000ee80000100a00 */
[----:B------:R-:W3:Y:S04]  /*21390*/  LDL.64 R50, [R1+0x5f10] ;  /* 0x005f100001327983 */ /* 0x000ee80000100a00 */
[----:B------:R-:W3:Y:S04]  /*213a0*/  LDL.64 R248, [R1+0x5ef0] ;  /* 0x005ef00001f87983 */ /* 0x000ee80000100a00 */
[----:B--2---:R2:W-:Y:S04]  /*213b0*/  STL [R1+0x68d0], R238 ;  /* 0x0068d0ee01007387 */ /* 0x0045e80000100800 */
[----:B------:R-:W3:Y:S04]  /*213c0*/  LDL.64 R48, [R1+0x5ed0] ;  /* 0x005ed00001307983 */ /* 0x000ee80000100a00 */
[----:B------:R-:W3:Y:S04]  /*213d0*/  LDL.64 R46, [R1+0x5eb0] ;  /* 0x005eb000012e7983 */ /* 0x000ee80000100a00 */
[----:B------:R-:W3:Y:S04]  /*213e0*/  LDL.64 R44, [R1+0x5e90] ;  /* 0x005e9000012c7983 */ /* 0x000ee80000100a00 */
[----:B------:R-:W-:Y:S04]  /*213f0*/  LDGSTS.E [R2+0x31a00], desc[UR40][R250.64], P0 ;  /* 0x31a00000fa027fae */ /* 0x000fe800081a1028 */
[----:B------:R-:W3:Y:S01]  /*21400*/  LDL.64 R30, [R1+0x5e70] ;  /* 0x005e7000011e7983 */ /* 0x000ee20000100a00 */
[----:B-1----:R-:W-:-:S03]  /*21410*/  IMAD.MOV.U32 R0, RZ, RZ, R239 ;  /* 0x000000ffff007224 */ /* 0x002fc600078e00ef */
[----:B------:R-:W3:Y:S04]  /*21420*/  LDL.64 R230, [R1+0x5e30] ;  /* 0x005e300001e67983 */ /* 0x000ee80000100a00 */
[----:B------:R-:W3:Y:S04]  /*21430*/  LDL.64 R250, [R1+0x5e50] ;  /* 0x005e500001fa7983 */ /* 0x000ee80000100a00 */
[----:B------:R-:W3:Y:S04]  /*21440*/  LDL.64 R232, [R1+0x5e10] ;  /* 0x005e100001e87983 */ /* 0x000ee80000100a00 */
[----:B------:R1:W-:Y:S04]  /*21450*/  STL [R1+0x68c8], R0 ;  /* 0x0068c80001007387 */ /* 0x0003e80000100800 */
[----:B------:R-:W3:Y:S04]  /*21460*/  LDL.64 R234, [R1+0x5df0] ;  /* 0x005df00001ea7983 */ /* 0x000ee80000100a00 */
[----:B------:R-:W-:Y:S04]  /*21470*/  LDGSTS.E [R2+0x31e00], desc[UR40][R238.64], P0 ;  /* 0x31e00000ee027fae */ /* 0x000fe800081a1028 */
[----:B------:R-:W3:Y:S04]  /*21480*/  LDL.64 R236, [R1+0x5dd0] ;  /* 0x005dd00001ec7983 */ /* 0x000ee80000100a00 */
[----:B--2---:R-:W2:Y:S04]  /*21490*/  LDL.64 R238, [R1+0x5db0] ;  /* 0x005db00001ee7983 */ /* 0x004ea80000100a00 */
[----:B----4-:R-:W-:Y:S04]  /*214a0*/  LDGSTS.E [R2+0x32200], desc[UR40][R240.64], P0 ;  /* 0x32200000f0027fae */ /* 0x010fe800081a1028 */
[----:B------:R-:W-:Y:S04]  /*214b0*/  LDGSTS.E [R2+0x32600], desc[UR40][R66.64], P0 ;  /* 0x3260000042027fae */ /* 0x000fe800081a1028 */
[----:B------:R-:W4:Y:S04]  /*214c0*/  LDL.64 R240, [R1+0x5d90] ;  /* 0x005d900001f07983 */ /* 0x000f280000100a00 */
[----:B------:R-:W-:Y:S04]  /*214d0*/  LDGSTS.E [R2+0x32a00], desc[UR40][R242.64], P0 ;  /* 0x32a00000f2027fae */ /* 0x000fe800081a1028 */
[----:B------:R-:W4:Y:S04]  /*214e0*/  LDL.64 R66, [R1+0x5cb0] ;  /* 0x005cb00001427983 */ /* 0x000f280000100a00 */
[----:B------:R-:W4:Y:S04]  /*214f0*/  LDL.64 R242, [R1+0x5d70] ;  /* 0x005d700001f27983 */ /* 0x000f280000100a00 */
[----:B---3--:R-:W-:Y:S04]  /*21500*/  LDGSTS.E [R2+0x32e00], desc[UR40][R64.64], P0 ;  /* 0x32e0000040027fae */ /* 0x008fe800081a1028 */
        /* <DEDUP_REMOVED lines=52> */
[----:B------:R-:W3:Y:S04]  /*21850*/  LDL.64 R248, [R1+0x5a70] ;  /* 0x005a700001f87983 */ /* 0x000ee80000100a00 */
[----:B------:R-:W-:Y:S04]  /*21860*/  LDGSTS.E [R2+0x39a00], desc[UR40][R250.64], P0 ;  /* 0x39a00000fa027fae */ /* 0x000fe800081a1028 */
[----:B------:R-:W3:Y:S04]  /*21870*/  LDL.64 R250, [R1+0x59d0] ;  /* 0x0059d00001fa7983 */ /* 0x000ee80000100a00 */
[----:B--2---:R-:W-:Y:S04]  /*21880*/  LDGSTS.E [R2+0x39e00], desc[UR40][R238.64], P0 ;  /* 0x39e00000ee027fae */ /* 0x004fe800081a1028 */
[----:B------:R-:W-:Y:S04]  /*21890*/  LDGSTS.E [R2+0x3a200], desc[UR40][R66.64], P0 ;  /* 0x3a20000042027fae */ /* 0x000fe800081a1028 */
[----:B------:R-:W1:Y:S04]  /*218a0*/  LDL.LU.64 R238, [R1+0x9f8] ;  /* 0x0009f80001ee7983 */ /* 0x000e680000300a00 */
[----:B------:R-:W2:Y:S04]  /*218b0*/  LDL.LU.64 R66, [R1+0x6ac0] ;  /* 0x006ac00001427983 */ /* 0x000ea80000300a00 */
[----:B----4-:R-:W-:Y:S04]  /*218c0*/  LDGSTS.E [R2+0x3a600], desc[UR40][R240.64], P0 ;  /* 0x3a600000f0027fae */ /* 0x010fe800081a1028 */
[----:B------:R-:W-:Y:S04]  /*218d0*/  LDGSTS.E [R2+0x3aa00], desc[UR40][R64.64], P0 ;  /* 0x3aa0000040027fae */ /* 0x000fe800081a1028 */
[----:B------:R-:W-:Y:S04]  /*218e0*/  LDGSTS.E [R2+0x3ae00], desc[UR40][R62.64], P0 ;  /* 0x3ae000003e027fae */ /* 0x000fe800081a1028 */
[----:B------:R-:W4:Y:S04]  /*218f0*/  LDL.LU.64 R240, [R1+0x9c0] ;  /* 0x0009c00001f07983 */ /* 0x000f280000300a00 */
[----:B------:R-:W2:Y:S04]  /*21900*/  LDL.LU.64 R64, [R1+0x6ab8] ;  /* 0x006ab80001407983 */ /* 0x000ea80000300a00 */
[----:B------:R-:W2:Y:S04]  /*21910*/  LDL.LU.64 R62, [R1+0x6ab0] ;  /* 0x006ab000013e7983 */ /* 0x000ea80000300a00 */
[----:B------:R-:W-:Y:S04]  /*21920*/  LDGSTS.E [R2+0x3b200], desc[UR40][R242.64], P0 ;  /* 0x3b200000f2027fae */ /* 0x000fe800081a1028 */
[----:B------:R-:W-:Y:S04]  /*21930*/  LDGSTS.E [R2+0x3b600], desc[UR40][R60.64], P0 ;  /* 0x3b6000003c027fae */ /* 0x000fe800081a1028 */
[----:B------:R-:W-:Y:S04]  /*21940*/  LDGSTS.E [R2+0x3ba00], desc[UR40][R58.64], P0 ;  /* 0x3ba000003a027fae */ /* 0x000fe800081a1028 */
[----:B------:R-:W2:Y:S04]  /*21950*/  LDL.LU.64 R242, [R1+0x980] ;  /* 0x0009800001f27983 */ /* 0x000ea80000300a00 */
[----:B------:R-:W2:Y:S04]  /*21960*/  LDL.LU.64 R60, [R1+0x6aa8] ;  /* 0x006aa800013c7983 */ /* 0x000ea80000300a00 */
[----:B------:R-:W2:Y:S04]  /*21970*/  LDL.LU.64 R58, [R1+0x6aa0] ;  /* 0x006aa000013a7983 */ /* 0x000ea80000300a00 */
[----:B------:R-:W-:Y:S04]  /*21980*/  LDGSTS.E [R2+0x3be00], desc[UR40][R32.64], P0 ;  /* 0x3be0000020027fae */ /* 0x000fe800081a1028 */
[----:B---3--:R-:W-:Y:S04]  /*21990*/  LDGSTS.E [R2+0x3c200], desc[UR40][R244.64], P0 ;  /* 0x3c200000f4027fae */ /* 0x008fe800081a1028 */
[----:B------:R-:W-:Y:S04]  /*219a0*/  LDGSTS.E [R2+0x3c600], desc[UR40][R56.64], P0 ;  /* 0x3c60000038027fae */ /* 0x000fe800081a1028 */
[----:B------:R-:W3:Y:S04]  /*219b0*/  LDL.LU.64 R32, [R1+0x6a98] ;  /* 0x006a980001207983 */ /* 0x000ee80000300a00 */
[----:B------:R-:W3:Y:S04]  /*219c0*/  LDL.LU.64 R244, [R1+0x478] ;  /* 0x0004780001f47983 */ /* 0x000ee80000300a00 */
[----:B------:R-:W3:Y:S04]  /*219d0*/  LDL.LU.64 R56, [R1+0x6a90] ;  /* 0x006a900001387983 */ /* 0x000ee80000300a00 */
[----:B------:R-:W-:Y:S04]  /*219e0*/  LDGSTS.E [R2+0x3ca00], desc[UR40][R54.64], P0 ;  /* 0x3ca0000036027fae */ /* 0x000fe800081a1028 */
[----:B------:R-:W-:Y:S04]  /*219f0*/  LDGSTS.E [R2+0x3ce00], desc[UR40][R52.64], P0 ;  /* 0x3ce0000034027fae */ /* 0x000fe800081a1028 */
        /* <DEDUP_REMOVED lines=13> */
[----:B------:R-:W3:Y:S04]  /*21ad0*/  LDL.LU.64 R248, [R1+0x438] ;  /* 0x0004380001f87983 */ /* 0x000ee80000300a00 */
[----:B------:R-:W-:Y:S04]  /*21ae0*/  LDGSTS.E [R2+0x3f600], desc[UR40][R234.64], P0 ;  /* 0x3f600000ea027fae */ /* 0x000fe800081a1028 */
[----:B------:R-:W-:Y:S04]  /*21af0*/  LDGSTS.E [R2+0x3fa00], desc[UR40][R236.64], P0 ;  /* 0x3fa00000ec027fae */ /* 0x000fe800081a1028 */
[----:B------:R-:W-:Y:S01]  /*21b00*/  LDGSTS.E [R2+0x3fe00], desc[UR40][R250.64], P0 ;  /* 0x3fe00000fa027fae */ /* 0x000fe200081a1028 */
[----:B-1----:R-:W-:-:S03]  /*21b10*/  IMAD.MOV.U32 R0, RZ, RZ, R239 ;  /* 0x000000ffff007224 */ /* 0x002fc600078e00ef */
[----:B------:R-:W-:Y:S04]  /*21b20*/  LDGSTS.E [R4+0x30300], desc[UR40][R238.64], P0 ;  /* 0x30300000ee047fae */ /* 0x000fe800081a1028 */
[----:B------:R-:W3:Y:S04]  /*21b30*/  LDL.LU.64 R250, [R1+0x418] ;  /* 0x0004180001fa7983 */ /* 0x000ee80000300a00 */
[----:B------:R-:W-:Y:S04]  /*21b40*/  STL [R1+0x68c4], R238 ;  /* 0x0068c4ee01007387 */ /* 0x000fe80000100800 */
[----:B------:R1:W-:Y:S04]  /*21b50*/  STL [R1+0x68bc], R0 ;  /* 0x0068bc0001007387 */ /* 0x0003e80000100800 */
[----:B----4-:R-:W-:Y:S01]  /*21b60*/  STL [R1+0x68c0], R240 ;  /* 0x0068c0f001007387 */ /* 0x010fe20000100800 */
[----:B-1----:R-:W-:-:S03]  /*21b70*/  IMAD.MOV.U32 R0, RZ, RZ, R241 ;  /* 0x000000ffff007224 */ /* 0x002fc600078e00f1 */
[----:B------:R-:W4:Y:S04]  /*21b80*/  LDL.LU.64 R2, [R1+0x3f8] ;  /* 0x0003f80001027983 */ /* 0x000f280000300a00 */
[----:B------:R1:W-:Y:S04]  /*21b90*/  STL [R1+0x68b4], R0 ;  /* 0x0068b40001007387 */ /* 0x0003e80000100800 */
[----:B------:R-:W-:Y:S04]  /*21ba0*/  LDGSTS.E [R4+0x30700], desc[UR40][R240.64], P0 ;  /* 0x30700000f0047fae */ /* 0x000fe800081a1028 */
[----:B--2---:R-:W-:Y:S01]  /*21bb0*/  STL [R1+0x68b8], R242 ;  /* 0x0068b8f201007387 */ /* 0x004fe20000100800 */
[----:B-1----:R-:W-:-:S03]  /*21bc0*/  IMAD.MOV.U32 R0, RZ, RZ, R243 ;  /* 0x000000ffff007224 */ /* 0x002fc600078e00f3 */
[----:B------:R-:W2:Y:S04]  /*21bd0*/  LDL.LU.64 R48, [R1+0x3a0] ;  /* 0x0003a00001307983 */ /* 0x000ea80000300a00 */
[----:B------:R-:W2:Y:S04]  /*21be0*/  LDL.LU.64 R46, [R1+0x320] ;  /* 0x00032000012e7983 */ /* 0x000ea80000300a00 */
[----:B------:R1:W-:Y:S04]  /*21bf0*/  STL [R1+0x68ac], R0 ;  /* 0x0068ac0001007387 */ /* 0x0003e80000100800 */
[----:B------:R-:W-:Y:S04]  /*21c00*/  LDGSTS.E [R4+0x30b00], desc[UR40][R242.64], P0 ;  /* 0x30b00000f2047fae */ /* 0x000fe800081a1028 */
[----:B---3--:R-:W-:Y:S04]  /*21c10*/  STL [R1+0x68b0], R244 ;  /* 0x0068b0f401007387 */ /* 0x008fe80000100800 */
[----:B------:R-:W3:Y:S04]  /*21c20*/  LDL.LU.64 R44, [R1+0x2a0] ;  /* 0x0002a000012c7983 */ /* 0x000ee80000300a00 */
[----:B------:R-:W3:Y:S01]  /*21c30*/  LDL.LU.64 R30, [R1+0x220] ;  /* 0x00022000011e7983 */ /* 0x000ee20000300a00 */
[----:B-1----:R-:W-:-:S03]  /*21c40*/  IMAD.MOV.U32 R0, RZ, RZ, R245 ;  /* 0x000000ffff007224 */ /* 0x002fc600078e00f5 */
[----:B------:R-:W3:Y:S04]  /*21c50*/  LDL.LU.64 R230, [R1+0x1a0] ;  /* 0x0001a00001e67983 */ /* 0x000ee80000300a00 */
[----:B------:R1:W-:Y:S04]  /*21c60*/  STL [R1+0x68a4], R0 ;  /* 0x0068a40001007387 */ /* 0x0003e80000100800 */
[----:B------:R-:W-:Y:S04]  /*21c70*/  LDGSTS.E [R4+0x30f00], desc[UR40][R244.64], P0 ;  /* 0x30f00000f4047fae */ /* 0x000fe800081a1028 */
[----:B------:R-:W-:Y:S04]  /*21c80*/  STL [R1+0x68a8], R246 ;  /* 0x0068a8f601007387 */ /* 0x000fe80000100800 */
        /* <DEDUP_REMOVED lines=14> */
[----:B------:R-:W3:Y:S01]  /*21d70*/  LDL.LU.64 R244, [R1+0x1e0] ;  /* 0x0001e00001f47983 */ /* 0x000ee20000300a00 */
[----:B-1----:R-:W-:-:S03]  /*21d80*/  IMAD.MOV.U32 R0, RZ, RZ, R251 ;  /* 0x000000ffff007224 */ /* 0x002fc600078e00fb */
[----:B------:R-:W3:Y:S04]  /*21d90*/  LDL.LU.64 R246, [R1+0x160] ;  /* 0x0001600001f67983 */ /* 0x000ee80000300a00 */
[----:B------:R-:W3:Y:S04]  /*21da0*/  LDL.LU.64 R248, [R1+0xe0] ;  /* 0x0000e00001f87983 */ /* 0x000ee80000300a00 */
[----:B------:R4:W-:Y:S04]  /*21db0*/  STL [R1+0x688c], R0 ;  /* 0x00688c0001007387 */ /* 0x0009e80000100800 */
[----:B------:R-:W-:Y:S01]  /*21dc0*/  LDGSTS.E [R4+0x31b00], desc[UR40][R250.64], P0 ;  /* 0x31b00000fa047fae */ /* 0x000fe200081a1028 */
[----:B----4-:R-:W-:-:S03]  /*21dd0*/  IMAD.MOV.U32 R0, RZ, RZ, R3 ;  /* 0x000000ffff007224 */ /* 0x010fc600078e0003 */
[----:B------:R1:W-:Y:S04]  /*21de0*/  STL [R1+0x6890], R2 ;  /* 0x0068900201007387 */ /* 0x0003e80000100800 */
[----:B------:R-:W-:Y:S04]  /*21df0*/  LDGSTS.E [R4+0x31f00], desc[UR40][R2.64], P0 ;  /* 0x31f0000002047fae */ /* 0x000fe800081a1028 */
[----:B------:R-:W4:Y:S04]  /*21e00*/  LDL.LU.64 R250, [R1+0x60] ;  /* 0x0000600001fa7983 */ /* 0x000f280000300a00 */
[----:B-1----:R-:W4:Y:S04]  /*21e10*/  LDL.LU.64 R2, [R1+0x20] ;  /* 0x0000200001027983 */ /* 0x002f280000300a00 */
[----:B------:R1:W-:Y:S04]  /*21e20*/  STL [R1+0x6888], R0 ;  /* 0x0068880001007387 */ /* 0x0003e80000100800 */
[----:B--2---:R2:W-:Y:S01]  /*21e30*/  STL [R1+0x6884], R48 ;  /* 0x0068843001007387 */ /* 0x0045e20000100800 */
[----:B-1----:R-:W-:-:S03]  /*21e40*/  IMAD.MOV.U32 R0, RZ, RZ, R49 ;  /* 0x000000ffff007224 */ /* 0x002fc600078e0031 */
[----:B--2---:R-:W2:Y:S04]  /*21e50*/  LDL.LU.64 R48, [R1+0x6a70] ;  /* 0x006a700001307983 */ /* 0x004ea80000300a00 */
[----:B------:R-:W-:Y:S04]  /*21e60*/  STL [R1+0x6880], R46 ;  /* 0x0068802e01007387 */ /* 0x000fe80000100800 */
[----:B------:R1:W-:Y:S02]  /*21e70*/  STL [R1+0x687c], R0 ;  /* 0x00687c0001007387 */ /* 0x0003e40000100800 */
[----:B-1----:R-:W-:-:S02]  /*21e80*/  IMAD.MOV.U32 R0, RZ, RZ, R47 ;  /* 0x000000ffff007224 */ /* 0x002fc400078e002f */
[----:B------:R-:W2:Y:S04]  /*21e90*/  LDL.LU.64 R46, [R1+0x6a68] ;  /* 0x006a6800012e7983 */ /* 0x000ea80000300a00 */
[----:B---3--:R-:W-:Y:S04]  /*21ea0*/  STL [R1+0x6878], R44 ;  /* 0x0068782c01007387 */ /* 0x008fe80000100800 */
[----:B------:R1:W-:Y:S02]  /*21eb0*/  STL [R1+0x6874], R0 ;  /* 0x0068740001007387 */ /* 0x0003e40000100800 */
[----:B-1----:R-:W-:-:S02]  /*21ec0*/  IMAD.MOV.U32 R0, RZ, RZ, R45 ;  /* 0x000000ffff007224 */ /* 0x002fc400078e002d */
[----:B------:R-:W3:Y:S04]  /*21ed0*/  LDL.LU.64 R44, [R1+0x6a60] ;  /* 0x006a6000012c7983 */ /* 0x000ee80000300a00 */
[----:B------:R-:W-:Y:S04]  /*21ee0*/  STL [R1+0x6870], R30 ;  /* 0x0068701e01007387 */ /* 0x000fe80000100800 */
[----:B------:R1:W-:Y:S02]  /*21ef0*/  STL [R1+0x686c], R0 ;  /* 0x00686c0001007387 */ /* 0x0003e40000100800 */
[----:B-1----:R-:W-:-:S02]  /*21f00*/  IMAD.MOV.U32 R0, RZ, RZ, R31 ;  /* 0x000000ffff007224 */ /* 0x002fc400078e001f */
[----:B------:R-:W2:Y:S04]  /*21f10*/  LDL.LU.64 R30, [R1+0x6a58] ;  /* 0x006a5800011e7983 */ /* 0x000ea80000300a00 */
        /* <DEDUP_REMOVED lines=35> */
[----:B------:R-:W3:Y:S04]  /*22150*/  LDL.LU.64 R246, [R1+0x6a10] ;  /* 0x006a100001f67983 */ /* 0x000ee80000300a00 */
[----:B------:R-:W-:Y:S04]  /*22160*/  STL [R1+0x6820], R248 ;  /* 0x006820f801007387 */ /* 0x000fe80000100800 */
[----:B------:R1:W-:Y:S02]  /*22170*/  STL [R1+0x681c], R0 ;  /* 0x00681c0001007387 */ /* 0x0003e40000100800 */
[----:B-1----:R-:W-:-:S02]  /*22180*/  IMAD.MOV.U32 R0, RZ, RZ, R249 ;  /* 0x000000ffff007224 */ /* 0x002fc400078e00f9 */
[----:B------:R-:W3:Y:S04]  /*22190*/  LDL.LU.64 R248, [R1+0x6a08] ;  /* 0x006a080001f87983 */ /* 0x000ee80000300a00 */
[----:B----4-:R-:W-:Y:S04]  /*221a0*/  STL [R1+0x6818], R250 ;  /* 0x006818fa01007387 */ /* 0x010fe80000100800 */
[----:B------:R1:W-:Y:S02]  /*221b0*/  STL [R1+0x6814], R0 ;  /* 0x0068140001007387 */ /* 0x0003e40000100800 */
[----:B-1----:R-:W-:-:S02]  /*221c0*/  IMAD.MOV.U32 R0, RZ, RZ, R251 ;  /* 0x000000ffff007224 */ /* 0x002fc400078e00fb */
[----:B------:R-:W4:Y:S04]  /*221d0*/  LDL.LU.64 R250, [R1+0x6a00] ;  /* 0x006a000001fa7983 */ /* 0x000f280000300a00 */
[----:B------:R-:W-:Y:S04]  /*221e0*/  STL [R1+0x680c], R2 ;  /* 0x00680c0201007387 */ /* 0x000fe80000100800 */
[----:B------:R1:W-:Y:S02]  /*221f0*/  STL [R1+0x6810], R0 ;  /* 0x0068100001007387 */ /* 0x0003e40000100800 */
[----:B-1----:R-:W-:-:S02]  /*22200*/  IMAD.MOV.U32 R0, RZ, RZ, R3 ;  /* 0x000000ffff007224 */ /* 0x002fc400078e0003 */
[----:B--2---:R-:W-:Y:S04]  /*22210*/  STL [R1+0x6808], R244 ;  /* 0x006808f401007387 */ /* 0x004fe80000100800 */
[----:B------:R-:W-:Y:S04]  /*22220*/  STL [R1+0x6804], R0 ;  /* 0x0068040001007387 */ /* 0x000fe80000100800 */
[----:B------:R-:W-:Y:S04]  /*22230*/  STL [R1+0x67fc], R245 ;  /* 0x0067fcf501007387 */ /* 0x000fe80000100800 */
[----:B------:R-:W-:Y:S04]  /*22240*/  STL [R1+0x6800], R30 ;  /* 0x0068001e01007387 */ /* 0x000fe80000100800 */
[----:B------:R-:W-:Y:S04]  /*22250*/  STL [R1+0x67f4], R31 ;  /* 0x0067f41f01007387 */ /* 0x000fe80000100800 */
[----:B------:R-:W-:Y:S04]  /*22260*/  STL [R1+0x67f8], R32 ;  /* 0x0067f82001007387 */ /* 0x000fe80000100800 */
[----:B------:R-:W-:Y:S04]  /*22270*/  STL [R1+0x67ec], R33 ;  /* 0x0067ec2101007387 */ /* 0x000fe80000100800 */
[----:B------:R-:W-:Y:S04]  /*22280*/  STL [R1+0x67f0], R36 ;  /* 0x0067f02401007387 */ /* 0x000fe80000100800 */
[----:B------:R1:W-:Y:S04]  /*22290*/  STL [R1+0x67e4], R37 ;  /* 0x0067e42501007387 */ /* 0x0003e80000100800 */
[----:B------:R-:W-:Y:S04]  /*222a0*/  STL [R1+0x67e8], R38 ;  /* 0x0067e82601007387 */ /* 0x000fe80000100800 */
[----:B------:R-:W-:Y:S04]  /*222b0*/  STL [R1+0x67dc], R39 ;  /* 0x0067dc2701007387 */ /* 0x000fe80000100800 */
[----:B-1----:R-:W2:Y:S04]  /*222c0*/  LDL.LU.64 R36, [R1+0x398] ;  /* 0x0003980001247983 */ /* 0x002ea80000300a00 */
[----:B------:R-:W-:Y:S04]  /*222d0*/  STL [R1+0x67e0], R40 ;  /* 0x0067e02801007387 */ /* 0x000fe80000100800 */
[----:B------:R-:W-:Y:S04]  /*222e0*/  STL [R1+0x67d4], R41 ;  /* 0x0067d42901007387 */ /* 0x000fe80000100800 */
[----:B------:R-:W3:Y:S04]  /*222f0*/  LDL.LU.64 R32, [R1+0x390] ;  /* 0x0003900001207983 */ /* 0x000ee80000300a00 */
[----:B------:R-:W-:Y:S04]  /*22300*/  STL [R1+0x67d8], R42 ;  /* 0x0067d82a01007387 */ /* 0x000fe80000100800 */
[----:B------:R1:W-:Y:S04]  /*22310*/  STL [R1+0x67d0], R43 ;  /* 0x0067d02b01007387 */ /* 0x0003e80000100800 */
[----:B------:R-:W4:Y:S04]  /*22320*/  LDL.LU.64 R30, [R1+0x388] ;  /* 0x00038800011e7983 */ /* 0x000f280000300a00 */
[----:B------:R-:W-:Y:S04]  /*22330*/  STL [R1+0x67cc], R102 ;  /* 0x0067cc6601007387 */ /* 0x000fe80000100800 */
[----:B------:R-:W-:Y:S04]  /*22340*/  STL [R1+0x67c4], R103 ;  /* 0x0067c46701007387 */ /* 0x000fe80000100800 */
[----:B------:R-:W4:Y:S04]  /*22350*/  LDL.LU.64 R244, [R1+0x380] ;  /* 0x0003800001f47983 */ /* 0x000f280000300a00 */
[----:B------:R-:W-:Y:S04]  /*22360*/  STL [R1+0x67c8], R118 ;  /* 0x0067c87601007387 */ /* 0x000fe80000100800 */
[----:B------:R-:W-:Y:S04]  /*22370*/  STL [R1+0x67bc], R119 ;  /* 0x0067bc7701007387 */ /* 0x000fe80000100800 */
[----:B-1----:R-:W4:Y:S04]  /*22380*/  LDL.LU.64 R42, [R1+0x378] ;  /* 0x00037800012a7983 */ /* 0x002f280000300a00 */
[----:B------:R-:W-:Y:S04]  /*22390*/  STL [R1+0x67c0], R134 ;  /* 0x0067c08601007387 */ /* 0x000fe80000100800 */
[----:B------:R1:W-:Y:S04]  /*223a0*/  STL [R1+0x67b4], R135 ;  /* 0x0067b48701007387 */ /* 0x0003e80000100800 */
[----:B------:R-:W4:Y:S04]  /*223b0*/  LDL.LU.64 R2, [R1+0x370] ;  /* 0x0003700001027983 */ /* 0x000f280000300a00 */
[----:B------:R-:W-:Y:S04]  /*223c0*/  STL [R1+0x67b8], R150 ;  /* 0x0067b89601007387 */ /* 0x000fe80000100800 */
[----:B------:R-:W-:Y:S04]  /*223d0*/  STL [R1+0x67ac], R151 ;  /* 0x0067ac9701007387 */ /* 0x000fe80000100800 */
[----:B-1----:R-:W4:Y:S04]  /*223e0*/  LDL.LU.64 R134, [R1+0x368] ;  /* 0x0003680001867983 */ /* 0x002f280000300a00 */
[----:B------:R-:W-:Y:S04]  /*223f0*/  STL [R1+0x67b0], R166 ;  /* 0x0067b0a601007387 */ /* 0x000fe80000100800 */
[----:B------:R-:W-:Y:S04]  /*22400*/  STL [R1+0x67a4], R167 ;  /* 0x0067a4a701007387 */ /* 0x000fe80000100800 */
[----:B------:R-:W4:Y:S04]  /*22410*/  LDL.LU.64 R40, [R1+0x318] ;  /* 0x0003180001287983 */ /* 0x000f280000300a00 */
        /* <DEDUP_REMOVED lines=9> */
[----:B--2---:R1:W-:Y:S01]  /*224b0*/  STL [R1+0x678c], R36 ;  /* 0x00678c2401007387 */ /* 0x0043e20000100800 */
[----:B------:R-:W-:-:S03]  /*224c0*/  IMAD.MOV.U32 R0, RZ, RZ, R37 ;  /* 0x000000ffff007224 */ /* 0x000fc600078e0025 */
[----:B-1----:R-:W2:Y:S04]  /*224d0*/  LDL.LU.64 R36, [R1+0x2f8] ;  /* 0x0002f80001247983 */ /* 0x002ea80000300a00 */
[----:B------:R1:W-:Y:S04]  /*224e0*/  STL [R1+0x6784], R0 ;  /* 0x0067840001007387 */ /* 0x0003e80000100800 */
[----:B---3--:R3:W-:Y:S01]  /*224f0*/  STL [R1+0x6788], R32 ;  /* 0x0067882001007387 */ /* 0x0087e20000100800 */
[----:B-1----:R-:W-:-:S03]  /*22500*/  IMAD.MOV.U32 R0, RZ, RZ, R33 ;  /* 0x000000ffff007224 */ /* 0x002fc600078e0021 */
[----:B---3--:R-:W3:Y:S04]  /*22510*/  LDL.LU.64 R32, [R1+0x2f0] ;  /* 0x0002f00001207983 */ /* 0x008ee80000300a00 */
[----:B------:R1:W-:Y:S04]  /*22520*/  STL [R1+0x677c], R0 ;  /* 0x00677c0001007387 */ /* 0x0003e80000100800 */
[----:B----4-:R4:W-:Y:S01]  /*22530*/  STL [R1+0x6780], R30 ;  /* 0x0067801e01007387 */ /* 0x0109e20000100800 */
[----:B-1----:R-:W-:-:S03]  /*22540*/  IMAD.MOV.U32 R0, RZ, RZ, R31 ;  /* 0x000000ffff007224 */ /* 0x002fc600078e001f */
[----:B----4-:R-:W4:Y:S04]  /*22550*/  LDL.LU.64 R30, [R1+0x2e8] ;  /* 0x0002e800011e7983 */ /* 0x010f280000300a00 */
[----:B------:R1:W-:Y:S04]  /*22560*/  STL [R1+0x6774], R0 ;  /* 0x0067740001007387 */ /* 0x0003e80000100800 */
[----:B------:R1:W-:Y:S02]  /*22570*/  STL [R1+0x6778], R244 ;  /* 0x006778f401007387 */ /* 0x0003e40000100800 */
[----:B-1----:R-:W-:-:S02]  /*22580*/  IMAD.MOV.U32 R0, RZ, RZ, R245 ;  /* 0x000000ffff007224 */ /* 0x002fc400078e00f5 */
[----:B------:R-:W4:Y:S04]  /*22590*/  LDL.LU.64 R244, [R1+0x298] ;  /* 0x0002980001f47983 */ /* 0x000f280000300a00 */
        /* <DEDUP_REMOVED lines=29> */
[----:B--2---:R2:W-:Y:S01]  /*22770*/  STL [R1+0x6738], R36 ;  /* 0x0067382401007387 */ /* 0x0045e20000100800 */
[----:B-1----:R-:W-:-:S03]  /*22780*/  IMAD.MOV.U32 R0, RZ, RZ, R37 ;  /* 0x000000ffff007224 */ /* 0x002fc600078e0025 */
[----:B--2---:R-:W2:Y:S04]  /*22790*/  LDL.LU.64 R36, [R1+0x210] ;  /* 0x0002100001247983 */ /* 0x004ea80000300a00 */
        /* <DEDUP_REMOVED lines=125> */
[----:B------:R-:W-:Y:S04]  /*22f70*/  STL [R1+0x6638], R102 ;  /* 0x0066386601007387 */ /* 0x000fe80000100800 */
[----:B------:R-:W4:Y:S01]  /*22f80*/  LDL.LU.64 R150, [R1+0x3b0] ;  /* 0x0003b00001967983 */ /* 0x000f220000300a00 */
[----:B-1----:R-:W-:-:S05]  /*22f90*/  IMAD.MOV.U32 R0, RZ, RZ, R103 ;  /* 0x000000ffff007224 */ /* 0x002fca00078e0067 */
        /* <DEDUP_REMOVED lines=20> */
[----:B------:R1:W-:Y:S02]  /*230e0*/  STL [R1+0x6608], R0 ;  /* 0x0066080001007387 */ /* 0x0003e40000100800 */
[----:B-1----:R-:W-:Y:S02]  /*230f0*/  IMAD.MOV.U32 R0, RZ, RZ, R3 ;  /* 0x000000ffff007224 */ /* 0x002fe400078e0003 */
[----:B------:R1:W-:Y:S04]  /*23100*/  STL [R1+0x6604], R2 ;  /* 0x0066040201007387 */ /* 0x0003e80000100800 */
[----:B-1----:R-:W4:Y:S04]  /*23110*/  LDL.LU.64 R2, [R1+0x338] ;  /* 0x0003380001027983 */ /* 0x002f280000300a00 */
[----:B------:R1:W-:Y:S04]  /*23120*/  STL [R1+0x65fc], R0 ;  /* 0x0065fc0001007387 */ /* 0x0003e80000100800 */
[----:B------:R1:W-:Y:S04]  /*23130*/  STL [R1+0x6600], R134 ;  /* 0x0066008601007387 */ /* 0x0003e80000100800 */
[----:B------:R-:W4:Y:S01]  /*23140*/  LDL.LU.64 R42, [R1+0x330] ;  /* 0x00033000012a7983 */ /* 0x000f220000300a00 */
[----:B-1----:R-:W-:-:S03]  /*23150*/  IMAD.MOV.U32 R0, RZ, RZ, R135 ;  /* 0x000000ffff007224 */ /* 0x002fc600078e0087 */
[----:B------:R-:W-:Y:S04]  /*23160*/  STL [R1+0x65f8], R40 ;  /* 0x0065f82801007387 */ /* 0x000fe80000100800 */
        /* <DEDUP_REMOVED lines=15> */
[----:B--2---:R-:W-:Y:S04]  /*23260*/  STL [R1+0x65d8], R36 ;  /* 0x0065d82401007387 */ /* 0x004fe80000100800 */
[----:B------:R1:W-:Y:S02]  /*23270*/  STL [R1+0x65d4], R0 ;  /* 0x0065d40001007387 */ /* 0x0003e40000100800 */
[----:B-1----:R-:W-:Y:S02]  /*23280*/  IMAD.MOV.U32 R0, RZ, RZ, R37 ;  /* 0x000000ffff007224 */ /* 0x002fe400078e0025 */
[----:B------:R-:W2:Y:S04]  /*23290*/  LDL.LU.64 R36, [R1+0x2c0] ;  /* 0x0002c00001247983 */ /* 0x000ea80000300a00 */
        /* <DEDUP_REMOVED lines=37> */
[----:B------:R-:W4:Y:S04]  /*234f0*/  LDL.LU.64 R38, [R1+0x230] ;  /* 0x0002300001267983 */ /* 0x000f280000300a00 */
        /* <DEDUP_REMOVED lines=11> */
[----:B----4-:R4:W-:Y:S04]  /*235b0*/  STL [R1+0x6570], R30 ;  /* 0x0065701e01007387 */ /* 0x0109e80000100800 */
[----:B------:R-:W3:Y:S01]  /*235c0*/  LDL.LU.64 R134, [R1+0x1c8] ;  /* 0x0001c80001867983 */ /* 0x000ee20000300a00 */
[----:B-1----:R-:W-:-:S03]  /*235d0*/  IMAD.MOV.U32 R0, RZ, RZ, R31 ;  /* 0x000000ffff007224 */ /* 0x002fc600078e001f */
[----:B------:R-:W-:Y:S04]  /*235e0*/  STL [R1+0x6568], R244 ;  /* 0x006568f401007387 */ /* 0x000fe80000100800 */
[----:B------:R1:W-:Y:S04]  /*235f0*/  STL [R1+0x6564], R0 ;  /* 0x0065640001007387 */ /* 0x0003e80000100800 */
[----:B----4-:R-:W4:Y:S01]  /*23600*/  LDL.LU.64 R30, [R1+0x1c0] ;  /* 0x0001c000011e7983 */ /* 0x010f220000300a00 */
[----:B-1----:R-:W-:-:S03]  /*23610*/  IMAD.MOV.U32 R0, RZ, RZ, R245 ;  /* 0x000000ffff007224 */ /* 0x002fc600078e00f5 */
[----:B------:R-:W-:Y:S04]  /*23620*/  STL [R1+0x6560], R102 ;  /* 0x0065606601007387 */ /* 0x000fe80000100800 */
[----:B------:R1:W-:Y:S04]  /*23630*/  STL [R1+0x655c], R0 ;  /* 0x00655c0001007387 */ /* 0x0003e80000100800 */
[----:B------:R-:W4:Y:S04]  /*23640*/  LDL.LU.64 R244, [R1+0x1b8] ;  /* 0x0001b80001f47983 */ /* 0x000f280000300a00 */
[----:B------:R-:W4:Y:S01]  /*23650*/  LDL.LU.64 R118, [R1+0x1b0] ;  /* 0x0001b00001767983 */ /* 0x000f220000300a00 */
[----:B-1----:R-:W-:-:S05]  /*23660*/  IMAD.MOV.U32 R0, RZ, RZ, R103 ;  /* 0x000000ffff007224 */ /* 0x002fca00078e0067 */
[----:B------:R1:W-:Y:S04]  /*23670*/  STL [R1+0x6554], R0 ;  /* 0x0065540001007387 */ /* 0x0003e80000100800 */
[----:B------:R1:W-:Y:S02]  /*23680*/  STL [R1+0x6558], R2 ;  /* 0x0065580201007387 */ /* 0x0003e40000100800 */
[----:B-1----:R-:W-:Y:S02]  /*23690*/  IMAD.MOV.U32 R0, RZ, RZ, R3 ;  /* 0x000000ffff007224 */ /* 0x002fe400078e0003 */
        /* <DEDUP_REMOVED lines=8> */
[----:B-1----:R-:W-:-:S03]  /*23720*/  IMAD.MOV.U32 R0, RZ, RZ, R167 ;  /* 0x000000ffff007224 */ /* 0x002fc600078e00a7 */
[----:B------:R-:W-:Y:S04]  /*23730*/  STL [R1+0x6540], R40 ;  /* 0x0065402801007387 */ /* 0x000fe80000100800 */
[----:B------:R1:W-:Y:S02]  /*23740*/  STL [R1+0x653c], R0 ;  /* 0x00653c0001007387 */ /* 0x0003e40000100800 */
[----:B-1----:R-:W-:Y:S02]  /*23750*/  IMAD.MOV.U32 R0, RZ, RZ, R41 ;  /* 0x000000ffff007224 */ /* 0x002fe400078e0029 */
        /* <DEDUP_REMOVED lines=15> */
[----:B------:R-:W-:Y:S04]  /*23850*/  STL [R1+0x6518], R134 ;  /* 0x0065188601007387 */ /* 0x000fe80000100800 */
[----:B------:R1:W-:Y:S04]  /*23860*/  STL [R1+0x6514], R0 ;  /* 0x0065140001007387 */ /* 0x0003e80000100800 */
[----:B---3--:R-:W3:Y:S01]  /*23870*/  LDL.LU.64 R32, [R1+0x130] ;  /* 0x0001300001207983 */ /* 0x008ee20000300a00 */
[----:B-1----:R-:W-:-:S03]  /*23880*/  IMAD.MOV.U32 R0, RZ, RZ, R135 ;  /* 0x000000ffff007224 */ /* 0x002fc600078e0087 */
[----:B----4-:R-:W-:Y:S04]  /*23890*/  STL [R1+0x6510], R30 ;  /* 0x0065101e01007387 */ /* 0x010fe80000100800 */
        /* <DEDUP_REMOVED lines=11> */
[----:B------:R1:W-:Y:S02]  /*23950*/  STL [R1+0x64f4], R0 ;  /* 0x0064f40001007387 */ /* 0x0003e40000100800 */
[----:B-1----:R-:W-:Y:S02]  /*23960*/  IMAD.MOV.U32 R0, RZ, RZ, R3 ;  /* 0x000000ffff007224 */ /* 0x002fe400078e0003 */
[----:B------:R-:W4:Y:S04]  /*23970*/  LDL.LU.64 R2, [R1+0xd0] ;  /* 0x0000d00001027983 */ /* 0x000f280000300a00 */
[----:B------:R1:W-:Y:S04]  /*23980*/  STL [R1+0x64ec], R0 ;  /* 0x0064ec0001007387 */ /* 0x0003e80000100800 */
[----:B------:R-:W-:Y:S01]  /*23990*/  STL [R1+0x64f0], R102 ;  /* 0x0064f06601007387 */ /* 0x000fe20000100800 */
[----:B-1----:R-:W-:-:S03]  /*239a0*/  IMAD.MOV.U32 R0, RZ, RZ, R103 ;  /* 0x000000ffff007224 */ /* 0x002fc600078e0067 */
[----:B------:R-:W-:Y:S04]  /*239b0*/  STL [R1+0x64e8], R42 ;  /* 0x0064e82a01007387 */ /* 0x000fe80000100800 */
[----:B------:R1:W-:Y:S04]  /*239c0*/  STL [R1+0x64e4], R0 ;  /* 0x0064e40001007387 */ /* 0x0003e80000100800 */
[----:B------:R-:W4:Y:S04]  /*239d0*/  LDL.LU.64 R200, [R1+0xc8] ;  /* 0x0000c80001c87983 */ /* 0x000f280000300a00 */
[----:B------:R-:W4:Y:S01]  /*239e0*/  LDL.LU.64 R198, [R1+0xc0] ;  /* 0x0000c00001c67983 */ /* 0x000f220000300a00 */
[----:B-1----:R-:W-:-:S05]  /*239f0*/  IMAD.MOV.U32 R0, RZ, RZ, R43 ;  /* 0x000000ffff007224 */ /* 0x002fca00078e002b */
[----:B------:R1:W-:Y:S04]  /*23a00*/  STL [R1+0x64dc], R0 ;  /* 0x0064dc0001007387 */ /* 0x0003e80000100800 */
[----:B------:R-:W-:Y:S04]  /*23a10*/  STL [R1+0x64e0], R40 ;  /* 0x0064e02801007387 */ /* 0x000fe80000100800 */
[----:B------:R-:W4:Y:S01]  /*23a20*/  LDL.LU.64 R182, [R1+0xb8] ;  /* 0x0000b80001b67983 */ /* 0x000f220000300a00 */
[----:B-1----:R-:W-:-:S03]  /*23a30*/  IMAD.MOV.U32 R0, RZ, RZ, R41 ;  /* 0x000000ffff007224 */ /* 0x002fc600078e0029 */
[----:B------:R-:W4:Y:S04]  /*23a40*/  LDL.LU.64 R166, [R1+0xb0] ;  /* 0x0000b00001a67983 */ /* 0x000f280000300a00 */
[----:B------:R1:W-:Y:S04]  /*23a50*/  STL [R1+0x64d4], R0 ;  /* 0x0064d40001007387 */ /* 0x0003e80000100800 */
[----:B------:R-:W-:Y:S04]  /*23a60*/  STL [R1+0x64d8], R38 ;  /* 0x0064d82601007387 */ /* 0x000fe80000100800 */
[----:B------:R-:W4:Y:S01]  /*23a70*/  LDL.LU.64 R150, [R1+0xa8] ;  /* 0x0000a80001967983 */ /* 0x000f220000300a00 */
[----:B-1----:R-:W-:-:S03]  /*23a80*/  IMAD.MOV.U32 R0, RZ, RZ, R39 ;  /* 0x000000ffff007224 */ /* 0x002fc600078e0027 */
[----:B------:R-:W4:Y:S04]  /*23a90*/  LDL.LU.64 R134, [R1+0x58] ;  /* 0x0000580001867983 */ /* 0x000f280000300a00 */
[----:B------:R1:W-:Y:S04]  /*23aa0*/  STL [R1+0x64cc], R0 ;  /* 0x0064cc0001007387 */ /* 0x0003e80000100800 */
[----:B--2---:R-:W-:Y:S04]  /*23ab0*/  STL [R1+0x64d0], R36 ;  /* 0x0064d02401007387 */ /* 0x004fe80000100800 */
[----:B------:R-:W2:Y:S01]  /*23ac0*/  LDL.LU.64 R118, [R1+0x50] ;  /* 0x0000500001767983 */ /* 0x000ea20000300a00 */
[----:B-1----:R-:W-:-:S03]  /*23ad0*/  IMAD.MOV.U32 R0, RZ, RZ, R37 ;  /* 0x000000ffff007224 */ /* 0x002fc600078e0025 */
[----:B------:R-:W2:Y:S04]  /*23ae0*/  LDL.LU.64 R102, [R1+0x48] ;  /* 0x0000480001667983 */ /* 0x000ea80000300a00 */
[----:B------:R1:W-:Y:S04]  /*23af0*/  STL [R1+0x64c4], R0 ;  /* 0x0064c40001007387 */ /* 0x0003e80000100800 */
[----:B---3--:R-:W-:Y:S04]  /*23b00*/  STL [R1+0x64c8], R32 ;  /* 0x0064c82001007387 */ /* 0x008fe80000100800 */
[----:B------:R-:W3:Y:S01]  /*23b10*/  LDL.LU.64 R42, [R1+0x40] ;  /* 0x00004000012a7983 */ /* 0x000ee20000300a00 */
[----:B-1----:R-:W-:-:S03]  /*23b20*/  IMAD.MOV.U32 R0, RZ, RZ, R33 ;  /* 0x000000ffff007224 */ /* 0x002fc600078e0021 */
[----:B------:R-:W3:Y:S04]  /*23b30*/  LDL.LU.64 R40, [R1+0x38] ;  /* 0x0000380001287983 */ /* 0x000ee80000300a00 */
[----:B------:R1:W-:Y:S04]  /*23b40*/  STL [R1+0x64bc], R0 ;  /* 0x0064bc0001007387 */ /* 0x0003e80000100800 */
[----:B----4-:R-:W-:Y:S04]  /*23b50*/  STL [R1+0x64c0], R30 ;  /* 0x0064c01e01007387 */ /* 0x010fe80000100800 */
[----:B------:R-:W4:Y:S01]  /*23b60*/  LDL.LU.64 R38, [R1+0x30] ;  /* 0x0000300001267983 */ /* 0x000f220000300a00 */
[----:B-1----:R-:W-:-:S03]  /*23b70*/  IMAD.MOV.U32 R0, RZ, RZ, R31 ;  /* 0x000000ffff007224 */ /* 0x002fc600078e001f */
[----:B------:R-:W4:Y:S04]  /*23b80*/  LDL.LU.64 R36, [R1+0x28] ;  /* 0x0000280001247983 */ /* 0x000f280000300a00 */
[----:B------:R1:W-:Y:S04]  /*23b90*/  STL [R1+0x64b4], R0 ;  /* 0x0064b40001007387 */ /* 0x0003e80000100800 */
[----:B------:R1:W-:Y:S04]  /*23ba0*/  STL [R1+0x64b8], R244 ;  /* 0x0064b8f401007387 */ /* 0x0003e80000100800 */
[----:B------:R-:W4:Y:S01]  /*23bb0*/  LDL.LU.64 R32, [R1+0x18] ;  /* 0x0000180001207983 */ /* 0x000f220000300a00 */
[----:B-1----:R-:W-:-:S03]  /*23bc0*/  IMAD.MOV.U32 R0, RZ, RZ, R245 ;  /* 0x000000ffff007224 */ /* 0x002fc600078e00f5 */
[----:B------:R-:W4:Y:S04]  /*23bd0*/  LDL.LU.64 R30, [R1+0x10] ;  /* 0x00001000011e7983 */ /* 0x000f280000300a00 */
[----:B------:R1:W-:Y:S04]  /*23be0*/  STL [R1+0x64ac], R0 ;  /* 0x0064ac0001007387 */ /* 0x0003e80000100800 */
[----:B------:R1:W-:Y:S04]  /*23bf0*/  STL [R1+0x64b0], R2 ;  /* 0x0064b00201007387 */ /* 0x0003e80000100800 */
[----:B------:R-:W4:Y:S01]  /*23c00*/  LDL.LU.64 R244, [R1+0x8] ;  /* 0x0000080001f47983 */ /* 0x000f220000300a00 */
[----:B-1----:R-:W-:-:S03]  /*23c10*/  IMAD.MOV.U32 R0, RZ, RZ, R3 ;  /* 0x000000ffff007224 */ /* 0x002fc600078e0003 */
[----:B------:R-:W4:Y:S04]  /*23c20*/  LDL.LU.64 R2, [R1] ;  /* 0x0000000001027983 */ /* 0x000f280000300a00 */
[----:B------:R1:W-:Y:S02]  /*23c30*/  STL [R1+0x64a4], R0 ;  /* 0x0064a40001007387 */ /* 0x0003e40000100800 */
[----:B-1----:R-:W-:Y:S02]  /*23c40*/  IMAD.MOV.U32 R0, RZ, RZ, R201 ;  /* 0x000000ffff007224 */ /* 0x002fe400078e00c9 */
[----:B------:R-:W-:Y:S04]  /*23c50*/  STL [R1+0x64a8], R200 ;  /* 0x0064a8c801007387 */ /* 0x000fe80000100800 */
[----:B------:R-:W-:Y:S04]  /*23c60*/  STL [R1+0x64a0], R198 ;  /* 0x0064a0c601007387 */ /* 0x000fe80000100800 */
[----:B------:R1:W-:Y:S02]  /*23c70*/  STL [R1+0x649c], R0 ;  /* 0x00649c0001007387 */ /* 0x0003e40000100800 */
[----:B-1----:R-:W-:-:S02]  /*23c80*/  IMAD.MOV.U32 R0, RZ, RZ, R199 ;  /* 0x000000ffff007224 */ /* 0x002fc400078e00c7 */
[----:B------:R-:W-:Y:S04]  /*23c90*/  STL [R1+0x6498], R182 ;  /* 0x006498b601007387 */ /* 0x000fe80000100800 */
[----:B------:R1:W-:Y:S04]  /*23ca0*/  STL [R1+0x6494], R0 ;  /* 0x0064940001007387 */ /* 0x0003e80000100800 */
[----:B------:R-:W-:Y:S01]  /*23cb0*/  STL [R1+0x6490], R166 ;  /* 0x006490a601007387 */ /* 0x000fe20000100800 */
[----:B-1----:R-:W-:-:S05]  /*23cc0*/  IMAD.MOV.U32 R0, RZ, RZ, R183 ;  /* 0x000000ffff007224 */ /* 0x002fca00078e00b7 */
[----:B------:R1:W-:Y:S04]  /*23cd0*/  STL [R1+0x648c], R0 ;  /* 0x00648c0001007387 */ /* 0x0003e80000100800 */
[----:B------:R-:W-:Y:S01]  /*23ce0*/  STL [R1+0x6488], R150 ;  /* 0x0064889601007387 */ /* 0x000fe20000100800 */
[----:B-1----:R-:W-:-:S05]  /*23cf0*/  IMAD.MOV.U32 R0, RZ, RZ, R167 ;  /* 0x000000ffff007224 */ /* 0x002fca00078e00a7 */
[----:B------:R1:W-:Y:S04]  /*23d00*/  STL [R1+0x6484], R0 ;  /* 0x0064840001007387 */ /* 0x0003e80000100800 */
[----:B------:R-:W-:Y:S01]  /*23d10*/  STL [R1+0x6480], R134 ;  /* 0x0064808601007387 */ /* 0x000fe20000100800 */
[----:B-1----:R-:W-:-:S05]  /*23d20*/  IMAD.MOV.U32 R0, RZ, RZ, R151 ;  /* 0x000000ffff007224 */ /* 0x002fca00078e0097 */
[----:B------:R1:W-:Y:S02]  /*23d30*/  STL [R1+0x647c], R0 ;  /* 0x00647c0001007387 */ /* 0x0003e40000100800 */
[----:B-1----:R-:W-:Y:S02]  /*23d40*/  IMAD.MOV.U32 R0, RZ, RZ, R135 ;  /* 0x000000ffff007224 */ /* 0x002fe400078e0087 */
[----:B--2---:R-:W-:Y:S04]  /*23d50*/  STL [R1+0x6478], R118 ;  /* 0x0064787601007387 */ /* 0x004fe80000100800 */
[----:B------:R1:W-:Y:S04]  /*23d60*/  STL [R1+0x6474], R0 ;  /* 0x0064740001007387 */ /* 0x0003e80000100800 */
[----:B------:R-:W-:Y:S01]  /*23d70*/  STL [R1+0x6470], R102 ;  /* 0x0064706601007387 */ /* 0x000fe20000100800 */
[----:B-1----:R-:W-:-:S05]  /*23d80*/  IMAD.MOV.U32 R0, RZ, RZ, R119 ;  /* 0x000000ffff007224 */ /* 0x002fca00078e0077 */
[----:B------:R1:W-:Y:S04]  /*23d90*/  STL [R1+0x646c], R0 ;  /* 0x00646c0001007387 */ /* 0x0003e80000100800 */
[----:B---3--:R-:W-:Y:S01]  /*23da0*/  STL [R1+0x6468], R42 ;  /* 0x0064682a01007387 */ /* 0x008fe20000100800 */
[----:B-1----:R-:W-:-:S05]  /*23db0*/  IMAD.MOV.U32 R0, RZ, RZ, R103 ;  /* 0x000000ffff007224 */ /* 0x002fca00078e0067 */
[----:B------:R1:W-:Y:S04]  /*23dc0*/  STL [R1+0x6464], R0 ;  /* 0x0064640001007387 */ /* 0x0003e80000100800 */
[----:B------:R-:W-:Y:S01]  /*23dd0*/  STL [R1+0x6460], R40 ;  /* 0x0064602801007387 */ /* 0x000fe20000100800 */
[----:B-1----:R-:W-:-:S05]  /*23de0*/  IMAD.MOV.U32 R0, RZ, RZ, R43 ;  /* 0x000000ffff007224 */ /* 0x002fca00078e002b */
[----:B------:R1:W-:Y:S02]  /*23df0*/  STL [R1+0x645c], R0 ;  /* 0x00645c0001007387 */ /* 0x0003e40000100800 */
[----:B-1----:R-:W-:Y:S02]  /*23e00*/  IMAD.MOV.U32 R0, RZ, RZ, R41 ;  /* 0x000000ffff007224 */ /* 0x002fe400078e0029 */
[----:B----4-:R-:W-:Y:S04]  /*23e10*/  STL [R1+0x6458], R38 ;  /* 0x0064582601007387 */ /* 0x010fe80000100800 */
        /* <DEDUP_REMOVED lines=18> */
[----:B------:R-:W-:Y:S04]  /*23f40*/  STL [R1+0x6424], R0 ;  /* 0x0064240001007387 */ /* 0x000fe80000100800 */
        /* <DEDUP_REMOVED lines=199> */
[----:B-1----:R-:W4:Y:S04]  /*24bc0*/  LDL.64 R232, [R1+0x60a8] ;  /* 0x0060a80001e87983 */ /* 0x002f280000100a00 */
        /* <DEDUP_REMOVED lines=24> */
[----:B------:R1:W-:Y:S04]  /*24d50*/  STL [R1+0x6108], R214 ;  /* 0x006108d601007387 */ /* 0x0003e80000100800 */
[----:B------:R1:W-:Y:S04]  /*24d60*/  STL [R1+0x60fc], R215 ;  /* 0x0060fcd701007387 */ /* 0x0003e80000100800 */
[----:B------:R1:W-:Y:S04]  /*24d70*/  STL [R1+0x6100], R216 ;  /* 0x006100d801007387 */ /* 0x0003e80000100800 */
[----:B------:R1:W-:Y:S04]  /*24d80*/  STL [R1+0x60f4], R217 ;  /* 0x0060f4d901007387 */ /* 0x0003e80000100800 */
[----:B------:R1:W-:Y:S04]  /*24d90*/  STL [R1+0x60f8], R218 ;  /* 0x0060f8da01007387 */ /* 0x0003e80000100800 */
[----:B------:R1:W-:Y:S04]  /*24da0*/  STL [R1+0x60f0], R219 ;  /* 0x0060f0db01007387 */ /* 0x0003e80000100800 */
[----:B--2---:R-:W2:Y:S04]  /*24db0*/  LDL.64 R52, [R1+0x5d88] ;  /* 0x005d880001347983 */ /* 0x004ea80000100a00 */
[----:B------:R-:W2:Y:S04]  /*24dc0*/  LDL.64 R50, [R1+0x5d68] ;  /* 0x005d680001327983 */ /* 0x000ea80000100a00 */
[----:B------:R-:W2:Y:S04]  /*24dd0*/  LDL.64 R48, [R1+0x5d48] ;  /* 0x005d480001307983 */ /* 0x000ea80000100a00 */
[----:B------:R-:W2:Y:S04]  /*24de0*/  LDL.64 R46, [R1+0x5d28] ;  /* 0x005d2800012e7983 */ /* 0x000ea80000100a00 */
[----:B------:R-:W2:Y:S04]  /*24df0*/  LDL.64 R44, [R1+0x5d08] ;  /* 0x005d0800012c7983 */ /* 0x000ea80000100a00 */
[----:B------:R-:W2:Y:S04]  /*24e00*/  LDL.64 R230, [R1+0x5ce8] ;  /* 0x005ce80001e67983 */ /* 0x000ea80000100a00 */
[----:B----4-:R-:W-:Y:S04]  /*24e10*/  LDGSTS.E [R4+0x32300], desc[UR40][R232.64], P0 ;  /* 0x32300000e8047fae */ /* 0x010fe800081a1028 */
[----:B---3--:R-:W-:Y:S04]  /*24e20*/  LDGSTS.E [R4+0x32700], desc[UR40][R234.64], P0 ;  /* 0x32700000ea047fae */ /* 0x008fe800081a1028 */
[----:B------:R-:W-:Y:S04]  /*24e30*/  LDGSTS.E [R4+0x32b00], desc[UR40][R236.64], P0 ;  /* 0x32b00000ec047fae */ /* 0x000fe800081a1028 */
[----:B------:R-:W3:Y:S04]  /*24e40*/  LDL.64 R232, [R1+0x5cc8] ;  /* 0x005cc80001e87983 */ /* 0x000ee80000100a00 */
[----:B------:R-:W4:Y:S04]  /*24e50*/  LDL.64 R234, [R1+0x5ca8] ;  /* 0x005ca80001ea7983 */ /* 0x000f280000100a00 */
[----:B------:R-:W-:Y:S04]  /*24e60*/  LDGSTS.E [R4+0x32f00], desc[UR40][R238.64], P0 ;  /* 0x32f00000ee047fae */ /* 0x000fe800081a1028 */
        /* <DEDUP_REMOVED lines=43> */
[----:B--2---:R-:W-:Y:S04]  /*25120*/  LDGSTS.E [R4+0x38700], desc[UR40][R52.64], P0 ;  /* 0x3870000034047fae */ /* 0x004fe800081a1028 */
[----:B------:R-:W2:Y:S04]  /*25130*/  LDL.64 R2, [R1+0x2f48] ;  /* 0x002f480001027983 */ /* 0x000ea80000100a00 */
[----:B------:R-:W-:Y:S04]  /*25140*/  LDGSTS.E [R4+0x38b00], desc[UR40][R50.64], P0 ;  /* 0x38b0000032047fae */ /* 0x000fe800081a1028 */
[----:B------:R-:W-:Y:S04]  /*25150*/  LDGSTS.E [R4+0x38f00], desc[UR40][R48.64], P0 ;  /* 0x38f0000030047fae */ /* 0x000fe800081a1028 */
[----:B------:R-:W-:Y:S04]  /*25160*/  LDGSTS.E [R4+0x39300], desc[UR40][R46.64], P0 ;  /* 0x393000002e047fae */ /* 0x000fe800081a1028 */
[----:B------:R-:W-:Y:S04]  /*25170*/  LDGSTS.E [R4+0x39700], desc[UR40][R44.64], P0 ;  /* 0x397000002c047fae */ /* 0x000fe800081a1028 */
[----:B------:R-:W-:Y:S04]  /*25180*/  LDGSTS.E [R4+0x39b00], desc[UR40][R230.64], P0 ;  /* 0x39b00000e6047fae */ /* 0x000fe800081a1028 */
        /* <DEDUP_REMOVED lines=10> */
[----:B---3--:R-:W-:Y:S04]  /*25230*/  LDGSTS.E [R4+0x39f00], desc[UR40][R232.64], P0 ;  /* 0x39f00000e8047fae */ /* 0x008fe800081a1028 */
[----:B----4-:R-:W-:Y:S04]  /*25240*/  LDGSTS.E [R4+0x3a300], desc[UR40][R234.64], P0 ;  /* 0x3a300000ea047fae */ /* 0x010fe800081a1028 */
        /* <DEDUP_REMOVED lines=22> */
[----:B--2---:R2:W-:Y:S04]  /*253b0*/  LDGSTS.E [R4+0x3ff00], desc[UR40][R2.64], P0 ;  /* 0x3ff0000002047fae */ /* 0x0045e800081a1028 */
[----:B------:R-:W0:Y:S01]  /*253c0*/  LDGDEPBAR ;  /* 0x00000000000079af */ /* 0x000e220000000000 */
[----:B--2---:R-:W2:Y:S02]  /*253d0*/  S2R R3, SR_TID.X ;  /* 0x0000000000037919 */ /* 0x004ea40000002100 */
[----:B--2---:R-:W-:-:S04]  /*253e0*/  LOP3.LUT R0, R3, 0x20, RZ, 0xc0, !PT ;  /* 0x0000002003007812 */ /* 0x004fc800078ec0ff */
[----:B------:R-:W-:Y:S01]  /*253f0*/  R2UR UR5, R0 ;  /* 0x00000000000572ca */ /* 0x000fe200000e0000 */
[----:B-1----:R-:W-:-:S14]  /*25400*/  BRA.U UP0, `(.L_x_0) ;  /* 0x000000fd00d87547 */ /* 0x002fdc000b800000 */
[----:B------:R1:W-:Y:S01]  /*25410*/  STL [R1+0xc00], RZ ;  /* 0x000c00ff01007387 */ /* 0x0003e20000100800 */
[----:B------:R-:W-:Y:S02]  /*25420*/  CS2R R132, SRZ ;  /* 0x0000000000847805 */ /* 0x000fe4000001ff00 */
[----:B------:R-:W-:Y:S02]  /*25430*/  CS2R R134, SRZ ;  /* 0x0000000000867805 */ /* 0x000fe4000001ff00 */
[----:B------:R-:W-:Y:S01]  /*25440*/  CS2R R136, SRZ ;  /* 0x0000000000887805 */ /* 0x000fe2000001ff00 */
[----:B------:R1:W-:Y:S01]  /*25450*/  STL [R1+0xc04], RZ ;  /* 0x000c04ff01007387 */ /* 0x0003e20000100800 */
[----:B------:R-:W-:Y:S02]  /*25460*/  CS2R R138, SRZ ;  /* 0x00000000008a7805 */ /* 0x000fe4000001ff00 */
[----:B------:R-:W-:Y:S02]  /*25470*/  CS2R R140, SRZ ;  /* 0x00000000008c7805 */ /* 0x000fe4000001ff00 */
[----:B------:R-:W-:Y:S01]  /*25480*/  CS2R R142, SRZ ;  /* 0x00000000008e7805 */ /* 0x000fe2000001ff00 */
[----:B------:R1:W-:Y:S01]  /*25490*/  STL [R1+0xc08], RZ ;  /* 0x000c08ff01007387 */ /* 0x0003e20000100800 */
[----:B------:R-:W-:-:S02]  /*254a0*/  CS2R R144, SRZ ;  /* 0x0000000000907805 */ /* 0x000fc4000001ff00 */
[----:B------:R-:W-:Y:S02]  /*254b0*/  CS2R R146, SRZ ;  /* 0x0000000000927805 */ /* 0x000fe4000001ff00 */
[----:B------:R-:W-:Y:S01]  /*254c0*/  CS2R R148, SRZ ;  /* 0x0000000000947805 */ /* 0x000fe2000001ff00 */
[----:B------:R1:W-:Y:S01]  /*254d0*/  STL [R1+0xc0c], RZ ;  /* 0x000c0cff01007387 */ /* 0x0003e20000100800 */
[----:B------:R-:W-:Y:S02]  /*254e0*/  CS2R R150, SRZ ;  /* 0x0000000000967805 */ /* 0x000fe4000001ff00 */
[----:B------:R-:W-:Y:S02]  /*254f0*/  CS2R R152, SRZ ;  /* 0x0000000000987805 */ /* 0x000fe4000001ff00 */
[----:B------:R-:W-:Y:S01]  /*25500*/  CS2R R154, SRZ ;  /* 0x00000000009a7805 */ /* 0x000fe2000001ff00 */
[----:B------:R1:W-:Y:S01]  /*25510*/  STL [R1+0xc10], RZ ;  /* 0x000c10ff01007387 */ /* 0x0003e20000100800 */
[----:B------:R-:W-:-:S03]  /*25520*/  USHF.L.U32 UR5, UR5, 0x5, URZ ;  /* 0x0000000505057899 */ /* 0x000fc600080006ff */
[----:B------:R1:W-:Y:S04]  /*25530*/  STL [R1+0xc14], RZ ;  /* 0x000c14ff01007387 */ /* 0x0003e80000100800 */
        /* <DEDUP_REMOVED lines=4065> */
[----:B------:R1:W-:Y:S01]  /*35350*/  STL [R1+0x44cc], RZ ;  /* 0x0044ccff01007387 */ /* 0x0003e20000100800 */
[----:B------:R-:W-:Y:S05]  /*35360*/  BRA `(.L_x_1) ;  /* 0x0000090c009c7947 */ /* 0x000fea0003800000 */
.L_x_0:
[----:B------:R-:W-:Y:S01]  /*35370*/  STL [R1+0xc00], RZ ;  /* 0x000c00ff01007387 */ /* 0x000fe20000100800 */
[C---:B------:R-:W-:Y:S01]  /*35380*/  LOP3.LUT R2, R3.reuse, 0x7, RZ, 0xc0, !PT ;  /* 0x0000000703027812 */ /* 0x040fe200078ec0ff */
[----:B------:R-:W-:Y:S01]  /*35390*/  USHF.R.S32.HI UR12, URZ, 0x1f, UR6 ;  /* 0x0000001fff0c7899 */ /* 0x000fe20008011406 */
[C---:B------:R-:W-:Y:S01]  /*353a0*/  LOP3.LUT R4, R3.reuse, 0x3, RZ, 0xc0, !PT ;  /* 0x0000000303047812 */ /* 0x040fe200078ec0ff */
[----:B------:R-:W-:Y:S01]  /*353b0*/  STL [R1+0xc04], RZ ;  /* 0x000c04ff01007387 */ /* 0x000fe20000100800 */
[C---:B------:R-:W-:Y:S01]  /*353c0*/  LOP3.LUT R0, R3.reuse, 0x1c, RZ, 0xc0, !PT ;  /* 0x0000001c03007812 */ /* 0x040fe200078ec0ff */
[----:B------:R-:W-:Y:S01]  /*353d0*/  IMAD R2, R2, 0x90, RZ ;  /* 0x0000009002027824 */ /* 0x000fe200078e02ff */
[----:B------:R-:W-:Y:S01]  /*353e0*/  USHF.R.S32.HI UR13, URZ, 0x1f, UR10 ;  /* 0x0000001fff0d7899 */ /* 0x000fe2000801140a */
[----:B------:R-:W-:Y:S01]  /*353f0*/  STL [R1+0xc08], RZ ;  /* 0x000c08ff01007387 */ /* 0x000fe20000100800 */
[----:B------:R-:W-:Y:S01]  /*35400*/  IMAD.SHL.U32 R3, R3, 0x2, RZ ;  /* 0x0000000203037824 */ /* 0x000fe200078e00ff */
[----:B------:R-:W-:Y:S01]  /*35410*/  USHF.R.S32.HI UR16, URZ, 0x1f, UR11 ;  /* 0x0000001fff107899 */ /* 0x000fe2000801140b */
[----:B------:R-:W-:Y:S01]  /*35420*/  IMAD R0, R4, 0x820, R0 ;  /* 0x0000082004007824 */ /* 0x000fe200078e0200 */
[----:B------:R-:W-:Y:S01]  /*35430*/  STL [R1+0xc0c], RZ ;  /* 0x000c0cff01007387 */ /* 0x000fe20000100800 */
[----:B------:R-:W-:Y:S01]  /*35440*/  ULEA.HI UR12, UR12, UR6, URZ, 0x5 ;  /* 0x000000060c0c7291 */ /* 0x000fe2000f8f28ff */
[----:B------:R-:W-:-:S02]  /*35450*/  LOP3.LUT R2, R2, 0x30, R3, 0x78, !PT ;  /* 0x0000003002027812 */ /* 0x000fc400078e7803 */
[----:B------:R-:W-:Y:S01]  /*35460*/  CS2R R132, SRZ ;  /* 0x0000000000847805 */ /* 0x000fe2000001ff00 */
[----:B------:R-:W-:Y:S01]  /*35470*/  STL [R1+0xc10], RZ ;  /* 0x000c10ff01007387 */ /* 0x000fe20000100800 */
[----:B------:R-:W-:Y:S02]  /*35480*/  CS2R R134, SRZ ;  /* 0x0000000000867805 */ /* 0x000fe4000001ff00 */
[----:B------:R-:W-:Y:S02]  /*35490*/  CS2R R136, SRZ ;  /* 0x0000000000887805 */ /* 0x000fe4000001ff00 */
[----:B------:R-:W-:Y:S01]  /*354a0*/  CS2R R138, SRZ ;  /* 0x00000000008a7805 */ /* 0x000fe2000001ff00 */
[----:B------:R-:W-:Y:S01]  /*354b0*/  STL [R1+0xc14], RZ ;  /* 0x000c14ff01007387 */ /* 0x000fe20000100800 */
[----:B------:R-:W-:Y:S02]  /*354c0*/  CS2R R140, SRZ ;  /* 0x00000000008c7805 */ /* 0x000fe4000001ff00 */
[----:B------:R-:W-:-:S02]  /*354d0*/  CS2R R142, SRZ ;  /* 0x00000000008e7805 */ /* 0x000fc4000001ff00 */
[----:B------:R-:W-:Y:S01]  /*354e0*/  CS2R R144, SRZ ;  /* 0x0000000000907805 */ /* 0x000fe2000001ff00 */
[----:B------:R-:W-:Y:S01]  /*354f0*/  STL [R1+0xc18], RZ ;  /* 0x000c18ff01007387 */ /* 0x000fe20000100800 */
[----:B------:R-:W-:Y:S02]  /*35500*/  CS2R R146, SRZ ;  /* 0x0000000000927805 */ /* 0x000fe4000001ff00 */
[----:B------:R-:W-:Y:S02]  /*35510*/  CS2R R148, SRZ ;  /* 0x0000000000947805 */ /* 0x000fe4000001ff00 */
[----:B------:R-:W-:Y:S01]  /*35520*/  CS2R R150, SRZ ;  /* 0x0000000000967805 */ /* 0x000fe2000001ff00 */
[----:B------:R-:W-:Y:S01]  /*35530*/  STL [R1+0xc1c], RZ ;  /* 0x000c1cff01007387 */ /* 0x000fe20000100800 */
[----:B------:R-:W-:Y:S02]  /*35540*/  CS2R R152, SRZ ;  /* 0x0000000000987805 */ /* 0x000fe4000001ff00 */
[----:B------:R-:W-:Y:S01]  /*35550*/  CS2R R154, SRZ ;  /* 0x00000000009a7805 */ /* 0x000fe2000001ff00 */
[----:B------:R-:W-:Y:S01]  /*35560*/  USHF.L.U32 UR14, UR10, 0x2, URZ ;  /* 0x000000020a0e7899 */ /* 0x000fe200080006ff */
[----:B------:R-:W-:Y:S01]  /*35570*/  STL [R1+0x1380], RZ ;  /* 0x001380ff01007387 */ /* 0x000fe20000100800 */
[----:B------:R-:W-:-:S02]  /*35580*/  USHF.L.U32 UR15, UR11, 0x2, URZ ;  /* 0x000000020b0f7899 */ /* 0x000fc400080006ff */
[----:B------:R-:W-:Y:S01]  /*35590*/  USHF.L.U64.HI UR6, UR10, 0x2, UR13 ;  /* 0x000000020a067899 */ /* 0x000fe2000801020d */
[----:B------:R-:W-:Y:S01]  /*355a0*/  STL [R1+0x1384], RZ ;  /* 0x001384ff01007387 */ /* 0x000fe20000100800 */
[----:B------:R-:W-:Y:S01]  /*355b0*/  USHF.L.U32 UR5, UR5, 0x5, URZ ;  /* 0x0000000505057899 */ /* 0x000fe200080006ff */
[----:B------:R-:W-:Y:S02]  /*355c0*/  UMOV UR7, URZ ;  /* 0x000000ff00077c82 */ /* 0x000fe40008000000 */
[----:B------:R-:W-:Y:S01]  /*355d0*/  STL [R1+0x1388], RZ ;  /* 0x001388ff01007387 */ /* 0x000fe20000100800 */
[----:B------:R-:W-:Y:S01]  /*355e0*/  UMOV UR9, 0x1 ;  /* 0x0000000100097882 */ /* 0x000fe20000000000 */
[----:B------:R-:W-:Y:S02]  /*355f0*/  USHF.R.S32.HI UR10, URZ, 0x5, UR12 ;  /* 0x00000005ff0a7899 */ /* 0x000fe4000801140c */
[----:B------:R-:W-:Y:S01]  /*35600*/  STL [R1+0x138c], RZ ;  /* 0x00138cff01007387 */ /* 0x000fe20000100800 */
[----:B------:R-:W-:-:S03]  /*35610*/  USHF.L.U64.HI UR11, UR11, 0x2, UR16 ;  /* 0x000000020b0b7899 */ /* 0x000fc60008010210 */
[----:B------:R-:W-:Y:S04]  /*35620*/  STL [R1+0x1370], RZ ;  /* 0x001370ff01007387 */ /* 0x000fe80000100800 */
        /* <DEDUP_REMOVED lines=3746> */
[----:B------:R-:W-:Y:S01]  /*44050*/  STL [R1+0x442c], RZ ;  /* 0x00442cff01007387 */ /* 0x000fe20000100800 */
[----:B------:R-:W-:-:S03]  /*44060*/  LOP3.LUT R2, R2, UR5, RZ, 0xfc, !PT ;  /* 0x0000000502027c12 */ /* 0x000fc6000f8efcff */
[----:B------:R-:W-:Y:S01]  /*44070*/  STL [R1+0x4410], RZ ;  /* 0x004410ff01007387 */ /* 0x000fe20000100800 */
[C---:B------:R-:W-:Y:S01]  /*44080*/  LOP3.LUT R5, R0.reuse, 0x20, RZ, 0x3c, !PT ;  /* 0x0000002000057812 */ /* 0x040fe200078e3cff */
[----:B------:R-:W-:Y:S01]  /*44090*/  UIADD3 UR16, UPT, UPT, UR10, -0x2, URZ ;  /* 0xfffffffe0a107890 */ /* 0x000fe2000fffe0ff */
[C---:B------:R-:W-:Y:S01]  /*440a0*/  LOP3.LUT R4, R0.reuse, 0x40, RZ, 0x3c, !PT ;  /* 0x0000004000047812 */ /* 0x040fe200078e3cff */
[----:B------:R-:W-:Y:S01]  /*440b0*/  STL [R1+0x4414], RZ ;  /* 0x004414ff01007387 */ /* 0x000fe20000100800 */
[----:B------:R-:W-:Y:S01]  /*440c0*/  LOP3.LUT R3, R0, 0x60, RZ, 0x3c, !PT ;  /* 0x0000006000037812 */ /* 0x000fe200078e3cff */
[----:B------:R-:W-:Y:S02]  /*440d0*/  UMOV UR12, 0xffffffff ;  /* 0xffffffff000c7882 */ /* 0x000fe40000000000 */
[----:B------:R-:W-:Y:S04]  /*440e0*/  STL [R1+0x4418], RZ ;  /* 0x004418ff01007387 */ /* 0x000fe80000100800 */
[----:B------:R1:W-:Y:S04]  /*440f0*/  STL [R1+0x2c14], R2 ;  /* 0x002c140201007387 */ /* 0x0003e80000100800 */
[----:B------:R2:W-:Y:S04]  /*44100*/  STL [R1+0x441c], RZ ;  /* 0x00441cff01007387 */ /* 0x0005e80000100800 */
[----:B------:R2:W-:Y:S01]  /*44110*/  STL [R1+0x4400], RZ ;  /* 0x004400ff01007387 */ /* 0x0005e20000100800 */
[----:B-1----:R-:W-:-:S03]  /*44120*/  LOP3.LUT R2, R2, 0x40, RZ, 0x3c, !PT ;  /* 0x0000004002027812 */ /* 0x002fc600078e3cff */
        /* <DEDUP_REMOVED lines=307> */
[----:B------:R2:W-:Y:S02]  /*45460*/  STL [R1+0x2c18], R2 ;  /* 0x002c180201007387 */ /* 0x0005e40000100800 */
.L_x_2:
[----:B------:R-:W3:Y:S01]  /*45470*/  LDL R28, [R1+0x2c14] ;  /* 0x002c1400011c7983 */ /* 0x000ee20000100800 */
[----:B------:R-:W-:-:S04]  /*45480*/  DEPBAR.LE SB0, 0x2 ;  /* 0x000080800000791a */ /* 0x000fc80000000000 */
[----:B------:R-:W-:Y:S01]  /*45490*/  UIADD3 UR12, UPT, UPT, UR12, 0x1, URZ ;  /* 0x000000010c0c7890 */ /* 0x000fe2000fffe0ff */
[C---:B--2---:R-:W-:Y:S01]  /*454a0*/  LOP3.LUT R2, R0.reuse, 0x20, RZ, 0x3c, !PT ;  /* 0x0000002000027812 */ /* 0x044fe200078e3cff */
[----:B-----5:R-:W-:Y:S01]  /*454b0*/  STL [R1+0x6b70], R252 ;  /* 0x006b70fc01007387 */ /* 0x020fe20000100800 */
[C---:B------:R-:W-:Y:S01]  /*454c0*/  LOP3.LUT R3, R0.reuse, 0x60, RZ, 0x3c, !PT ;  /* 0x0000006000037812 */ /* 0x040fe200078e3cff */
[----:B------:R-:W-:Y:S01]  /*454d0*/  UISETP.GT.AND UP0, UPT, UR12, 0x1, UPT ;  /* 0x000000010c00788c */ /* 0x000fe2000bf04270 */
[----:B------:R-:W-:-:S03]  /*454e0*/  LOP3.LUT R168, R0, 0x40, RZ, 0x3c, !PT ;  /* 0x0000004000a87812 */ /* 0x000fc600078e3cff */
[----:B------:R-:W-:-:S04]  /*454f0*/  USEL UR12, UR12, URZ, !UP0 ;  /* 0x000000ff0c0c7287 */ /* 0x000fc8000c000000 */
[----:B------:R-:W-:Y:S01]  /*45500*/  ULEA UR13, UR12, UR4, 0x10 ;  /* 0x000000040c0d7291 */ /* 0x000fe2000f8e80ff */
[----:B------:R-:W-:Y:S08]  /*45510*/  BAR.SYNC.DEFER_BLOCKING 0x0 ;  /* 0x0000000000007b1d */ /* 0x000ff00000010000 */
[----:B------:R-:W-:Y:S04]  /*45520*/  LDS R156, [R0+UR13] ;  /* 0x0000000d009c7984 */ /* 0x000fe80008000800 */
[----:B------:R-:W-:Y:S04]  /*45530*/  LDS R158, [R0+UR13+0x2000] ;  /* 0x0020000d009e7984 */ /* 0x000fe80008000800 */
[----:B------:R-:W-:Y:S04]  /*45540*/  LDS R157, [R2+UR13] ;  /* 0x0000000d029d7984 */ /* 0x000fe80008000800 */
[----:B------:R-:W-:Y:S04]  /*45550*/  LDS R159, [R2+UR13+0x2000] ;  /* 0x0020000d029f7984 */ /* 0x000fe80008000800 */
        /* <DEDUP_REMOVED lines=8> */
[----:B---3--:R-:W1:Y:S04]  /*455e0*/  LDSM.16.M88.4 R24, [R28+UR13+0x20000] ;  /* 0x0200000d1c18783b */ /* 0x008e680008000200 */
[----:B------:R-:W2:Y:S04]  /*455f0*/  LDSM.16.M88.4 R20, [R28+UR13+0x20800] ;  /* 0x0208000d1c14783b */ /* 0x000ea80008000200 */
[----:B------:R-:W3:Y:S04]  /*45600*/  LDSM.16.M88.4 R16, [R28+UR13+0x21000] ;  /* 0x0210000d1c10783b */ /* 0x000ee80008000200 */
[----:B------:R-:W4:Y:S04]  /*45610*/  LDSM.16.M88.4 R12, [R28+UR13+0x21800] ;  /* 0x0218000d1c0c783b */ /* 0x000f280008000200 */
[----:B------:R-:W3:Y:S04]  /*45620*/  LDSM.16.M88.4 R8, [R28+UR13+0x22000] ;  /* 0x0220000d1c08783b */ /* 0x000ee80008000200 */
[----:B------:R-:W4:Y:S04]  /*45630*/  LDSM.16.M88.4 R4, [R28+UR13+0x22800] ;  /* 0x0228000d1c04783b */ /* 0x000f280008000200 */
[----:B------:R-:W4:Y:S04]  /*45640*/  LDSM.16.M88.4 R88, [R28+UR13+0x23000] ;  /* 0x0230000d1c58783b */ /* 0x000f280008000200 */
[----:B------:R-:W4:Y:S04]  /*45650*/  LDSM.16.M88.4 R92, [R28+UR13+0x23800] ;  /* 0x0238000d1c5c783b */ /* 0x000f280008000200 */
[----:B------:R-:W4:Y:S04]  /*45660*/  LDSM.16.M88.4 R128, [R28+UR13+0x24000] ;  /* 0x0240000d1c80783b */ /* 0x000f280008000200 */
[----:B------:R-:W4:Y:S01]  /*45670*/  LDSM.16.M88.4 R124, [R28+UR13+0x24800] ;  /* 0x0248000d1c7c783b */ /* 0x000f220008000200 */
[C---:B-1----:R-:W-:Y:S03]  /*45680*/  HMMA.1688.F32.TF32 R32, R156.reuse, R24, R132 ;  /* 0x000000189c20723c */ /* 0x042fe60000081084 */
[----:B------:R-:W-:Y:S04]  /*45690*/  STL [R1+0x77e8], R26 ;  /* 0x0077e81a01007387 */ /* 0x000fe80000100800 */
[----:B------:R-:W-:Y:S01]  /*456a0*/  STL [R1+0x77e4], R27 ;  /* 0x0077e41b01007387 */ /* 0x000fe20000100800 */
[C---:B--2---:R-:W-:Y:S03]  /*456b0*/  HMMA.1688.F32.TF32 R40, R156.reuse, R20, R136 ;  /* 0x000000149c28723c */ /* 0x044fe60000081088 */
[----:B------:R-:W-:Y:S04]  /*456c0*/  STL [R1+0x77d4], R22 ;  /* 0x0077d41601007387 */ /* 0x000fe80000100800 */
[----:B------:R-:W-:Y:S01]  /*456d0*/  STL [R1+0x77d0], R23 ;  /* 0x0077d01701007387 */ /* 0x000fe20000100800 */
[C---:B---3--:R-:W-:Y:S03]  /*456e0*/  HMMA.1688.F32.TF32 R36, R156.reuse, R16, R140 ;  /* 0x000000109c24723c */ /* 0x048fe6000008108c */
[----:B------:R-:W-:Y:S04]  /*456f0*/  STL [R1+0x77dc], R18 ;  /* 0x0077dc1201007387 */ /* 0x000fe80000100800 */
[----:B------:R-:W-:Y:S04]  /*45700*/  STL [R1+0x77d8], R19 ;  /* 0x0077d81301007387 */ /* 0x000fe80000100800 */
[----:B----4-:R-:W-:Y:S04]  /*45710*/  STL [R1+0x77ec], R14 ;  /* 0x0077ec0e01007387 */ /* 0x010fe80000100800 */
[----:B------:R-:W-:Y:S04]  /*45720*/  STL [R1+0x77e0], R15 ;  /* 0x0077e00f01007387 */ /* 0x000fe80000100800 */
[----:B------:R-:W-:Y:S04]  /*45730*/  STL [R1+0x77f4], R10 ;  /* 0x0077f40a01007387 */ /* 0x000fe80000100800 */
[----:B------:R-:W-:Y:S04]  /*45740*/  STL [R1+0x77f0], R11 ;  /* 0x0077f00b01007387 */ /* 0x000fe80000100800 */
[----:B------:R-:W-:Y:S04]  /*45750*/  STL [R1+0x77fc], R6 ;  /* 0x0077fc0601007387 */ /* 0x000fe80000100800 */
[----:B------:R-:W-:Y:S04]  /*45760*/  STL [R1+0x77f8], R7 ;  /* 0x0077f80701007387 */ /* 0x000fe80000100800 */
[----:B------:R-:W-:Y:S04]  /*45770*/  STL.64 [R1+0x4b60], R32 ;  /* 0x004b602001007387 */ /* 0x000fe80000100a00 */
[----:B------:R1:W-:Y:S04]  /*45780*/  STL.64 [R1+0x4b68], R34 ;  /* 0x004b682201007387 */ /* 0x0003e80000100a00 */
[----:B------:R-:W-:Y:S04]  /*45790*/  STL.64 [R1+0x4bc0], R40 ;  /* 0x004bc02801007387 */ /* 0x000fe80000100a00 */
[----:B------:R-:W-:Y:S01]  /*457a0*/  STL.64 [R1+0x4bc8], R42 ;  /* 0x004bc82a01007387 */ /* 0x000fe20000100a00 */
[----:B-1----:R-:W-:Y:S03]  /*457b0*/  HMMA.1688.F32.TF32 R32, R156, R12, R144 ;  /* 0x0000000c9c20723c */ /* 0x002fe60000081090 */
[----:B------:R-:W-:Y:S04]  /*457c0*/  STL.64 [R1+0x4bb0], R36 ;  /* 0x004bb02401007387 */ /* 0x000fe80000100a00 */
[----:B------:R-:W-:Y:S04]  /*457d0*/  STL.64 [R1+0x4bb8], R38 ;  /* 0x004bb82601007387 */ /* 0x000fe80000100a00 */
[----:B------:R-:W1:Y:S04]  /*457e0*/  LDSM.16.M88.4 R120, [R28+UR13+0x25000] ;  /* 0x0250000d1c78783b */ /* 0x000e680008000200 */
[----:B------:R-:W2:Y:S04]  /*457f0*/  LDSM.16.M88.4 R116, [R28+UR13+0x25800] ;  /* 0x0258000d1c74783b */ /* 0x000ea80008000200 */
[----:B------:R-:W3:Y:S01]  /*45800*/  LDSM.16.M88.4 R112, [R28+UR13+0x26000] ;  /* 0x0260000d1c70783b */ /* 0x000ee20008000200 */
[----:B------:R-:W-:-:S02]  /*45810*/  IMAD.MOV.U32 R6, RZ, RZ, R32 ;  /* 0x000000ffff067224 */ /* 0x000fc400078e0020 */
[----:B------:R-:W-:Y:S01]  /*45820*/  IMAD.MOV.U32 R7, RZ, RZ, R33 ;  /* 0x000000ffff077224 */ /* 0x000fe200078e0021 */
[----:B------:R-:W4:Y:S01]  /*45830*/  LDSM.16.M88.4 R108, [R28+UR13+0x26800] ;  /* 0x0268000d1c6c783b */ /* 0x000f220008000200 */
[----:B------:R-:W-:Y:S02]  /*45840*/  IMAD.MOV.U32 R10, RZ, RZ, R34 ;  /* 0x000000ffff0a7224 */ /* 0x000fe400078e0022 */
[----:B------:R-:W-:Y:S01]  /*45850*/  IMAD.MOV.U32 R11, RZ, RZ, R35 ;  /* 0x000000ffff0b7224 */ /* 0x000fe200078e0023 */
[----:B------:R-:W1:Y:S01]  /*45860*/  LDSM.16.M88.4 R104, [R28+UR13+0x27000] ;  /* 0x0270000d1c68783b */ /* 0x000e620008000200 */
[----:B------:R-:W-:Y:S03]  /*45870*/  HMMA.1688.F32.TF32 R32, R156, R8, R148 ;  /* 0x000000089c20723c */ /* 0x000fe60000081094 */
[----:B------:R-:W4:Y:S04]  /*45880*/  LDL.LU.64 R148, [R1+0xc00] ;  /* 0x000c000001947983 */ /* 0x000f280000300a00 */
[----:B------:R-:W4:Y:S04]  /*45890*/  LDL.LU.64 R150, [R1+0xc08] ;  /* 0x000c080001967983 */ /* 0x000f280000300a00 */
[----:B------:R-:W4:Y:S04]  /*458a0*/  LDL.LU.64 R140, [R1+0xc10] ;  /* 0x000c1000018c7983 */ /* 0x000f280000300a00 */
[----:B------:R-:W4:Y:S04]  /*458b0*/  LDL.LU.64 R142, [R1+0xc18] ;  /* 0x000c1800018e7983 */ /* 0x000f280000300a00 */
[----:B------:R-:W4:Y:S01]  /*458c0*/  LDL.LU.64 R136, [R1+0x1380] ;  /* 0x0013800001887983 */ /* 0x000f220000300a00 */
[----:B------:R-:W-:-:S02]  /*458d0*/  IMAD.MOV.U32 R14, RZ, RZ, R32 ;  /* 0x000000ffff0e7224 */ /* 0x000fc400078e0020 */
[----:B------:R-:W-:Y:S01]  /*458e0*/  IMAD.MOV.U32 R26, RZ, RZ, R33 ;  /* 0x000000ffff1a7224 */ /* 0x000fe200078e0021 */
[----:B------:R-:W4:Y:S01]  /*458f0*/  LDL.LU.64 R138, [R1+0x1388] ;  /* 0x00138800018a7983 */ /* 0x000f220000300a00 */
[----:B------:R-:W-:Y:S02]  /*45900*/  IMAD.MOV.U32 R27, RZ, RZ, R34 ;  /* 0x000000ffff1b7224 */ /* 0x000fe400078e0022 */
[----:B------:R-:W-:Y:S01]  /*45910*/  IMAD.MOV.U32 R15, RZ, RZ, R35 ;  /* 0x000000ffff0f7224 */ /* 0x000fe200078e0023 */
[----:B------:R-:W1:Y:S01]  /*45920*/  LDSM.16.M88.4 R100, [R28+UR13+0x27800] ;  /* 0x0278000d1c64783b */ /* 0x000e620008000200 */
[----:B------:R-:W-:Y:S03]  /*45930*/  HMMA.1688.F32.TF32 R32, R156, R4, R152 ;  /* 0x000000049c20723c */ /* 0x000fe60000081098 */
[----:B------:R-:W1:Y:S04]  /*45940*/  LDSM.16.M88.4 R96, [R28+UR13+0x28000] ;  /* 0x0280000d1c60783b */ /* 0x000e680008000200 */
[----:B------:R-:W1:Y:S04]  /*45950*/  LDSM.16.M88.4 R84, [R28+UR13+0x28800] ;  /* 0x0288000d1c54783b */ /* 0x000e680008000200 */
[----:B------:R-:W1:Y:S04]  /*45960*/  LDSM.16.M88.4 R80, [R28+UR13+0x29000] ;  /* 0x0290000d1c50783b */ /* 0x000e680008000200 */
[----:B------:R-:W1:Y:S04]  /*45970*/  LDSM.16.M88.4 R76, [R28+UR13+0x29800] ;  /* 0x0298000d1c4c783b */ /* 0x000e680008000200 */
[----:B------:R-:W1:Y:S01]  /*45980*/  LDSM.16.M88.4 R72, [R28+UR13+0x2a000] ;  /* 0x02a0000d1c48783b */ /* 0x000e620008000200 */
[----:B------:R-:W-:-:S02]  /*45990*/  IMAD.MOV.U32 R18, RZ, RZ, R32 ;  /* 0x000000ffff127224 */ /* 0x000fc400078e0020 */
[----:B------:R-:W-:Y:S01]  /*459a0*/  IMAD.MOV.U32 R19, RZ, RZ, R33 ;  /* 0x000000ffff137224 */ /* 0x000fe200078e0021 */
[----:B------:R-:W1:Y:S01]  /*459b0*/  LDSM.16.M88.4 R68, [R28+UR13+0x2a800] ;  /* 0x02a8000d1c44783b */ /* 0x000e620008000200 */
[----:B------:R-:W-:Y:S02]  /*459c0*/  IMAD.MOV.U32 R22, RZ, RZ, R34 ;  /* 0x000000ffff167224 */ /* 0x000fe400078e0022 */
[----:B------:R-:W-:Y:S01]  /*459d0*/  IMAD.MOV.U32 R23, RZ, RZ, R35 ;  /* 0x000000ffff177224 */ /* 0x000fe200078e0023 */
[----:B------:R-:W1:Y:S04]  /*459e0*/  LDSM.16.M88.4 R64, [R28+UR13+0x2b000] ;  /* 0x02b0000d1c40783b */ /* 0x000e680008000200 */
[----:B------:R-:W1:Y:S04]  /*459f0*/  LDSM.16.M88.4 R60, [R28+UR13+0x2b800] ;  /* 0x02b8000d1c3c783b */ /* 0x000e680008000200 */
[----:B------:R-:W1:Y:S04]  /*45a00*/  LDSM.16.M88.4 R56, [R28+UR13+0x2c000] ;  /* 0x02c0000d1c38783b */ /* 0x000e680008000200 */
[----:B------:R-:W4:Y:S04]  /*45a10*/  LDL.LU.64 R144, [R1+0x1370] ;  /* 0x0013700001907983 */ /* 0x000f280000300a00 */
[----:B------:R-:W1:Y:S04]  /*45a20*/  LDSM.16.M88.4 R52, [R28+UR13+0x2c800] ;  /* 0x02c8000d1c34783b */ /* 0x000e680008000200 */
[----:B------:R-:W4:Y:S04]  /*45a30*/  LDL.LU.64 R146, [R1+0x1378] ;  /* 0x0013780001927983 */ /* 0x000f280000300a00 */
[----:B------:R-:W-:Y:S04]  /*45a40*/  STL [R1+0x76f8], R90 ;  /* 0x0076f85a01007387 */ /* 0x000fe80000100800 */
[----:B------:R-:W1:Y:S04]  /*45a50*/  LDSM.16.M88.4 R48, [R28+UR13+0x2d000] ;  /* 0x02d0000d1c30783b */ /* 0x000e680008000200 */
[----:B------:R-:W-:Y:S04]  /*45a60*/  STL [R1+0x76f4], R91 ;  /* 0x0076f45b01007387 */ /* 0x000fe80000100800 */
[----:B------:R-:W-:Y:S04]  /*45a70*/  STL [R1+0x76f0], R94 ;  /* 0x0076f05e01007387 */ /* 0x000fe80000100800 */
[----:B------:R-:W2:Y:S04]  /*45a80*/  LDSM.16.M88.4 R44, [R28+UR13+0x2d800] ;  /* 0x02d8000d1c2c783b */ /* 0x000ea80008000200 */
[----:B------:R-:W-:Y:S04]  /*45a90*/  STL [R1+0x76ec], R95 ;  /* 0x0076ec5f01007387 */ /* 0x000fe80000100800 */
[----:B------:R-:W-:Y:S04]  /*45aa0*/  STL [R1+0x76e4], R130 ;  /* 0x0076e48201007387 */ /* 0x000fe80000100800 */
[----:B------:R-:W3:Y:S04]  /*45ab0*/  LDSM.16.M88.4 R40, [R28+UR13+0x2e000] ;  /* 0x02e0000d1c28783b */ /* 0x000ee80008000200 */
[----:B------:R-:W-:Y:S04]  /*45ac0*/  STL [R1+0x76e0], R131 ;  /* 0x0076e08301007387 */ /* 0x000fe80000100800 */
[----:B------:R-:W-:Y:S04]  /*45ad0*/  STL [R1+0x76fc], R126 ;  /* 0x0076fc7e01007387 */ /* 0x000fe80000100800 */
[----:B------:R-:W4:Y:S04]  /*45ae0*/  LDSM.16.M88.4 R36, [R28+UR13+0x2e800] ;  /* 0x02e8000d1c24783b */ /* 0x000f280008000200 */
[----:B------:R-:W-:Y:S04]  /*45af0*/  STL [R1+0x76e8], R127 ;  /* 0x0076e87f01007387 */ /* 0x000fe80000100800 */
[----:B-1----:R-:W-:Y:S04]  /*45b00*/  STL [R1+0x7704], R122 ;  /* 0x0077047a01007387 */ /* 0x002fe80000100800 */
[----:B------:R-:W1:Y:S04]  /*45b10*/  LDSM.16.M88.4 R32, [R28+UR13+0x2f000] ;  /* 0x02f0000d1c20783b */ /* 0x000e680008000200 */
[----:B------:R-:W-:Y:S04]  /*45b20*/  STL [R1+0x7700], R123 ;  /* 0x0077007b01007387 */ /* 0x000fe80000100800 */
[----:B--2---:R-:W-:Y:S04]  /*45b30*/  STL [R1+0x770c], R118 ;  /* 0x00770c7601007387 */ /* 0x004fe80000100800 */
[----:B------:R-:W2:Y:S04]  /*45b40*/  LDSM.16.M88.4 R28, [R28+UR13+0x2f800] ;  /* 0x02f8000d1c1c783b */ /* 0x000ea80008000200 */
[----:B------:R-:W-:Y:S04]  /*45b50*/  STL [R1+0x7708], R119 ;  /* 0x0077087701007387 */ /* 0x000fe80000100800 */
[----:B---3--:R-:W-:Y:S04]  /*45b60*/  STL [R1+0x7714], R114 ;  /* 0x0077147201007387 */ /* 0x008fe80000100800 */
[----:B------:R-:W-:Y:S04]  /*45b70*/  STL [R1+0x7710], R115 ;  /* 0x0077107301007387 */ /* 0x000fe80000100800 */
[----:B----4-:R-:W-:Y:S04]  /*45b80*/  STL [R1+0x771c], R110 ;  /* 0x00771c6e01007387 */ /* 0x010fe80000100800 */
        /* <DEDUP_REMOVED lines=33> */
[----:B------:R-:W-:Y:S04]  /*45da0*/  LDS R132, [R168+UR13] ;  /* 0x0000000da8847984 */ /* 0x000fe80008000800 */
[----:B------:R-:W-:Y:S04]  /*45db0*/  LDS R134, [R168+UR13+0x2000] ;  /* 0x0020000da8867984 */ /* 0x000fe80008000800 */
[----:B------:R-:W-:Y:S01]  /*45dc0*/  LDS R133, [R3+UR13] ;  /* 0x0000000d03857984 */ /* 0x000fe20008000800 */
[C---:B------:R-:W-:Y:S03]  /*45dd0*/  HMMA.1688.F32.TF32 R148, R156.reuse, R88, R148 ;  /* 0x000000589c94723c */ /* 0x040fe60000081094 */
[----:B------:R-:W4:Y:S05]  /*45de0*/  LDS R135, [R3+UR13+0x2000] ;  /* 0x0020000d03877984 */ /* 0x000f2a0008000800 */
[----:B------:R-:W-:Y:S01]  /*45df0*/  HMMA.1688.F32.TF32 R140, R156, R92, R140 ;  /* 0x0000005c9c8c723c */ /* 0x000fe2000008108c */
[----:B-1----:R-:W-:Y:S04]  /*45e00*/  STL [R1+0x763c], R34 ;  /* 0x00763c2201007387 */ /* 0x002fe80000100800 */
[----:B------:R-:W-:Y:S04]  /*45e10*/  STL [R1+0x7638], R35 ;  /* 0x0076382301007387 */ /* 0x000fe80000100800 */
[----:B--2---:R-:W-:Y:S04]  /*45e20*/  STL [R1+0x7644], R30 ;  /* 0x0076441e01007387 */ /* 0x004fe80000100800 */
[----:B------:R-:W-:Y:S04]  /*45e30*/  STL [R1+0x7640], R31 ;  /* 0x0076401f01007387 */ /* 0x000fe80000100800 */
[----:B------:R1:W-:Y:S02]  /*45e40*/  STL.64 [R1+0x4b70], R148 ;  /* 0x004b709401007387 */ /* 0x0003e40000100a00 */
[----:B---3--:R-:W-:-:S02]  /*45e50*/  IMAD.MOV.U32 R70, RZ, RZ, R140 ;  /* 0x000000ffff467224 */ /* 0x008fc400078e008c */
[----:B------:R2:W-:Y:S01]  /*45e60*/  STL.64 [R1+0x4b78], R150 ;  /* 0x004b789601007387 */ /* 0x0005e20000100a00 */
[----:B----4-:R-:W-:Y:S02]  /*45e70*/  IMAD.MOV.U32 R71, RZ, RZ, R141 ;  /* 0x000000ffff477224 */ /* 0x010fe400078e008d */
[----:B------:R-:W-:Y:S01]  /*45e80*/  IMAD.MOV.U32 R74, RZ, RZ, R142 ;  /* 0x000000ffff4a7224 */ /* 0x000fe200078e008e */
[----:B------:R-:W3:Y:S01]  /*45e90*/  LDL.LU.64 R140, [R1+0x1360] ;  /* 0x00136000018c7983 */ /* 0x000ee20000300a00 */
[----:B------:R-:W-:-:S03]  /*45ea0*/  IMAD.MOV.U32 R75, RZ, RZ, R143 ;  /* 0x000000ffff4b7224 */ /* 0x000fc600078e008f */
[----:B------:R-:W3:Y:S01]  /*45eb0*/  LDL.LU.64 R142, [R1+0x1368] ;  /* 0x00136800018e7983 */ /* 0x000ee20000300a00 */
[----:B------:R-:W-:Y:S03]  /*45ec0*/  HMMA.1688.F32.TF32 R136, R156, R128, R136 ;  /* 0x000000809c88723c */ /* 0x000fe60000081088 */
[----:B------:R4:W-:Y:S04]  /*45ed0*/  STL [R1+0x776c], R75 ;  /* 0x00776c4b01007387 */ /* 0x0009e80000100800 */
[----:B------:R1:W-:Y:S04]  /*45ee0*/  STL [R1+0x7768], R74 ;  /* 0x0077684a01007387 */ /* 0x0003e80000100800 */
[----:B------:R1:W-:Y:S04]  /*45ef0*/  STL [R1+0x7764], R70 ;  /* 0x0077644601007387 */ /* 0x0003e80000100800 */
[----:B------:R1:W-:Y:S04]  /*45f00*/  STL [R1+0x7760], R71 ;  /* 0x0077604701007387 */ /* 0x0003e80000100800 */
[----:B------:R-:W-:-:S02]  /*45f10*/  IMAD.MOV.U32 R86, RZ, RZ, R136 ;  /* 0x000000ffff567224 */ /* 0x000fc400078e0088 */
[----:B------:R-:W-:Y:S02]  /*45f20*/  IMAD.MOV.U32 R87, RZ, RZ, R137 ;  /* 0x000000ffff577224 */ /* 0x000fe400078e0089 */
[----:B------:R-:W-:Y:S01]  /*45f30*/  IMAD.MOV.U32 R98, RZ, RZ, R138 ;  /* 0x000000ffff627224 */ /* 0x000fe200078e008a */
[----:B------:R-:W2:Y:S01]  /*45f40*/  LDL.LU.64 R136, [R1+0x1350] ;  /* 0x0013500001887983 */ /* 0x000ea20000300a00 */
[----:B------:R-:W-:-:S03]  /*45f50*/  IMAD.MOV.U32 R99, RZ, RZ, R139 ;  /* 0x000000ffff637224 */ /* 0x000fc600078e008b */
[----:B------:R-:W2:Y:S01]  /*45f60*/  LDL.LU.64 R138, [R1+0x1358] ;  /* 0x00135800018a7983 */ /* 0x000ea20000300a00 */
        /* <DEDUP_REMOVED lines=8> */
[----:B------:R-:W4:Y:S01]  /*45ff0*/  LDL.LU.64 R144, [R1+0x1340] ;  /* 0x0013400001907983 */ /* 0x000f220000300a00 */
[----:B------:R-:W-:-:S03]  /*46000*/  IMAD.MOV.U32 R107, RZ, RZ, R147 ;  /* 0x000000ffff6b7224 */ /* 0x000fc600078e0093 */
[----:B------:R-:W4:Y:S04]  /*46010*/  LDL.LU.64 R146, [R1+0x1348] ;  /* 0x0013480001927983 */ /* 0x000f280000300a00 */
[----:B------:R1:W-:Y:S04]  /*46020*/  STL [R1+0x778c], R107 ;  /* 0x00778c6b01007387 */ /* 0x0003e80000100800 */
[----:B------:R1:W-:Y:S04]  /*46030*/  STL [R1+0x7788], R106 ;  /* 0x0077886a01007387 */ /* 0x0003e80000100800 */
[----:B------:R1:W-:Y:S04]  /*46040*/  STL [R1+0x7784], R103 ;  /* 0x0077846701007387 */ /* 0x0003e80000100800 */
[----:B------:R1:W-:Y:S01]  /*46050*/  STL [R1+0x7780], R102 ;  /* 0x0077806601007387 */ /* 0x0003e20000100800 */
[----:B---3--:R-:W-:-:S15]  /*46060*/  HMMA.1688.F32.TF32 R140, R156, R120, R140 ;  /* 0x000000789c8c723c */ /* 0x008fde000008108c */
[----:B------:R-:W-:-:S04]  /*46070*/  NOP ;  /* 0x0000000000007918 */ /* 0x000fc80000000000 */
[----:B------:R-:W-:Y:S02]  /*46080*/  IMAD.MOV.U32 R110, RZ, RZ, R140 ;  /* 0x000000ffff6e7224 */ /* 0x000fe400078e008c */
[----:B------:R-:W-:Y:S02]  /*46090*/  IMAD.MOV.U32 R111, RZ, RZ, R141 ;  /* 0x000000ffff6f7224 */ /* 0x000fe400078e008d */
[----:B------:R-:W-:Y:S01]  /*460a0*/  IMAD.MOV.U32 R114, RZ, RZ, R142 ;  /* 0x000000ffff727224 */ /* 0x000fe200078e008e */
[----:B------:R-:W3:Y:S01]  /*460b0*/  LDL.LU.64 R140, [R1+0x1330] ;  /* 0x00133000018c7983 */ /* 0x000ee20000300a00 */
[----:B------:R-:W-:-:S03]  /*460c0*/  IMAD.MOV.U32 R115, RZ, RZ, R143 ;  /* 0x000000ffff737224 */ /* 0x000fc600078e008f */
[----:B------:R-:W3:Y:S01]  /*460d0*/  LDL.LU.64 R142, [R1+0x1338] ;  /* 0x00133800018e7983 */ /* 0x000ee20000300a00 */
[----:B--2---:R-:W-:Y:S03]  /*460e0*/  HMMA.1688.F32.TF32 R136, R156, R116, R136 ;  /* 0x000000749c88723c */ /* 0x004fe60000081088 */
        /* <DEDUP_REMOVED lines=10> */
[----:B----4-:R-:W-:Y:S03]  /*46190*/  HMMA.1688.F32.TF32 R144, R156, R112, R144 ;  /* 0x000000709c90723c */ /* 0x010fe60000081090 */
[----:B------:R4:W-:Y:S04]  /*461a0*/  STL [R1+0x77ac], R83 ;  /* 0x0077ac5301007387 */ /* 0x0009e80000100800 */
[----:B------:R1:W-:Y:S04]  /*461b0*/  STL [R1+0x77a8], R82 ;  /* 0x0077a85201007387 */ /* 0x0003e80000100800 */
[----:B------:R1:W-:Y:S04]  /*461c0*/  STL [R1+0x77a4], R79 ;  /* 0x0077a44f01007387 */ /* 0x0003e80000100800 */
[----:B------:R1:W-:Y:S04]  /*461d0*/  STL [R1+0x77a0], R78 ;  /* 0x0077a04e01007387 */ /* 0x0003e80000100800 */
[----:B------:R-:W4:Y:S01]  /*461e0*/  LDL.LU.64 R152, [R1+0x1310] ;  /* 0x0013100001987983 */ /* 0x000f220000300a00 */
[----:B------:R-:W-:-:S03]  /*461f0*/  IMAD.MOV.U32 R118, RZ, RZ, R144 ;  /* 0x000000ffff767224 */ /* 0x000fc600078e0090 */
[----:B------:R-:W4:Y:S01]  /*46200*/  LDL.LU.64 R154, [R1+0x1318] ;  /* 0x00131800019a7983 */ /* 0x000f220000300a00 */
[----:B------:R-:W-:-:S03]  /*46210*/  IMAD.MOV.U32 R119, RZ, RZ, R145 ;  /* 0x000000ffff777224 */ /* 0x000fc600078e0091 */
[----:B-1----:R-:W4:Y:S01]  /*46220*/  LDL.LU.64 R148, [R1+0x1300] ;  /* 0x0013000001947983 */ /* 0x002f220000300a00 */
[----:B------:R-:W-:Y:S02]  /*46230*/  IMAD.MOV.U32 R122, RZ, RZ, R146 ;  /* 0x000000ffff7a7224 */ /* 0x000fe400078e0092 */
[----:B------:R-:W-:Y:S01]  /*46240*/  IMAD.MOV.U32 R123, RZ, RZ, R147 ;  /* 0x000000ffff7b7224 */ /* 0x000fe200078e0093 */
[----:B------:R-:W4:Y:S04]  /*46250*/  LDL.LU.64 R150, [R1+0x1308] ;  /* 0x0013080001967983 */ /* 0x000f280000300a00 */
[----:B------:R-:W4:Y:S04]  /*46260*/  LDL.LU.64 R144, [R1+0x12f0] ;  /* 0x0012f00001907983 */ /* 0x000f280000300a00 */
        /* <DEDUP_REMOVED lines=24> */
[C---:B----4-:R-:W-:Y:S08]  /*463f0*/  HMMA.1688.F32.TF32 R152, R156.reuse, R100, R152 ;  /* 0x000000649c98723c */ /* 0x050ff00000081098 */
[----:B------:R-:W-:Y:S11]  /*46400*/  HMMA.1688.F32.TF32 R144, R156, R84, R144 ;  /* 0x000000549c90723c */ /* 0x000ff60000081090 */
[----:B------:R-:W-:-:S02]  /*46410*/  IMAD.MOV.U32 R107, RZ, RZ, R152 ;  /* 0x000000ffff6b7224 */ /* 0x000fc400078e0098 */
[----:B------:R-:W-:Y:S02]  /*46420*/  IMAD.MOV.U32 R106, RZ, RZ, R153 ;  /* 0x000000ffff6a7224 */ /* 0x000fe400078e0099 */
[----:B------:R-:W-:Y:S01]  /*46430*/  IMAD.MOV.U32 R103, RZ, RZ, R154 ;  /* 0x000000ffff677224 */ /* 0x000fe200078e009a */
[----:B------:R-:W4:Y:S01]  /*46440*/  LDL.LU.64 R152, [R1+0x12c0] ;  /* 0x0012c00001987983 */ /* 0x000f220000300a00 */
[----:B------:R-:W-:-:S03]  /*46450*/  IMAD.MOV.U32 R102, RZ, RZ, R155 ;  /* 0x000000ffff667224 */ /* 0x000fc600078e009b */
[----:B------:R-:W4:Y:S01]  /*46460*/  LDL.LU.64 R154, [R1+0x12c8] ;  /* 0x0012c800019a7983 */ /* 0x000f220000300a00 */
[----:B------:R-:W-:Y:S02]  /*46470*/  IMAD.MOV.U32 R115, RZ, RZ, R144 ;  /* 0x000000ffff737224 */ /* 0x000fe400078e0090 */
[----:B------:R-:W-:Y:S02]  /*46480*/  IMAD.MOV.U32 R114, RZ, RZ, R145 ;  /* 0x000000ffff727224 */ /* 0x000fe400078e0091 */
[----:B------:R-:W-:Y:S01]  /*46490*/  IMAD.MOV.U32 R111, RZ, RZ, R146 ;  /* 0x000000ffff6f7224 */ /* 0x000fe200078e0092 */
[----:B------:R-:W4:Y:S01]  /*464a0*/  LDL.LU.64 R144, [R1+0x12b0] ;  /* 0x0012b00001907983 */ /* 0x000f220000300a00 */
[----:B------:R-:W-:-:S03]  /*464b0*/  IMAD.MOV.U32 R110, RZ, RZ, R147 ;  /* 0x000000ffff6e7224 */ /* 0x000fc600078e0093 */
[----:B------:R-:W4:Y:S01]  /*464c0*/  LDL.LU.64 R146, [R1+0x12b8] ;  /* 0x0012b80001927983 */ /* 0x000f220000300a00 */
[----:B------:R-:W-:-:S15]  /*464d0*/  HMMA.1688.F32.TF32 R148, R156, R96, R148 ;  /* 0x000000609c94723c */ /* 0x000fde0000081094 */
[----:B------:R-:W-:-:S04]  /*464e0*/  NOP ;  /* 0x0000000000007918 */ /* 0x000fc80000000000 */
[----:B------:R-:W-:Y:S02]  /*464f0*/  IMAD.MOV.U32 R126, RZ, RZ, R148 ;  /* 0x000000ffff7e7224 */ /* 0x000fe400078e0094 */
[----:B------:R-:W-:Y:S02]  /*46500*/  IMAD.MOV.U32 R90, RZ, RZ, R149 ;  /* 0x000000ffff5a7224 */ /* 0x000fe400078e0095 */
[----:B------:R-:W-:Y:S02]  /*46510*/  IMAD.MOV.U32 R91, RZ, RZ, R150 ;  /* 0x000000ffff5b7224 */ /* 0x000fe400078e0096 */
[----:B------:R-:W-:Y:S01]  /*46520*/  IMAD.MOV.U32 R94, RZ, RZ, R151 ;  /* 0x000000ffff5e7224 */ /* 0x000fe200078e0097 */
        /* <DEDUP_REMOVED lines=8> */
[----:B--2---:R-:W-:-:S15]  /*465b0*/  HMMA.1688.F32.TF32 R136, R156, R76, R136 ;  /* 0x0000004c9c88723c */ /* 0x004fde0000081088 */
[----:B------:R-:W-:-:S04]  /*465c0*/  NOP ;  /* 0x0000000000007918 */ /* 0x000fc80000000000 */
[----:B-1----:R-:W-:Y:S02]  /*465d0*/  IMAD.MOV.U32 R123, RZ, RZ, R136 ;  /* 0x000000ffff7b7224 */ /* 0x002fe400078e0088 */
[----:B------:R-:W-:Y:S02]  /*465e0*/  IMAD.MOV.U32 R122, RZ, RZ, R137 ;  /* 0x000000ffff7a7224 */ /* 0x000fe400078e0089 */
[----:B------:R-:W-:Y:S01]  /*465f0*/  IMAD.MOV.U32 R119, RZ, RZ, R138 ;  /* 0x000000ffff777224 */ /* 0x000fe200078e008a */
[----:B------:R-:W2:Y:S01]  /*46600*/  LDL.LU.64 R136, [R1+0x1290] ;  /* 0x0012900001887983 */ /* 0x000ea20000300a00 */
[----:B------:R-:W-:-:S03]  /*46610*/  IMAD.MOV.U32 R118, RZ, RZ, R139 ;  /* 0x000000ffff767224 */ /* 0x000fc600078e008b */
[----:B------:R-:W2:Y:S04]  /*46620*/  LDL.LU.64 R138, [R1+0x1298] ;  /* 0x00129800018a7983 */ /* 0x000ea80000300a00 */
[----:B------:R-:W2:Y:S04]  /*46630*/  LDL.LU.64 R176, [R1+0x1280] ;  /* 0x0012800001b07983 */ /* 0x000ea80000300a00 */
[----:B------:R-:W2:Y:S04]  /*46640*/  LDL.LU.64 R178, [R1+0x1288] ;  /* 0x0012880001b27983 */ /* 0x000ea80000300a00 */
[----:B------:R-:W2:Y:S04]  /*46650*/  LDL.LU.64 R172, [R1+0x1270] ;  /* 0x0012700001ac7983 */ /* 0x000ea80000300a00 */
[----:B------:R-:W2:Y:S04]  /*46660*/  LDL.LU.64 R174, [R1+0x1278] ;  /* 0x0012780001ae7983 */ /* 0x000ea80000300a00 */
[----:B------:R-:W2:Y:S04]  /*46670*/  LDL.LU.64 R148, [R1+0x13d0] ;  /* 0x0013d00001947983 */ /* 0x000ea80000300a00 */
[----:B------:R-:W2:Y:S01]  /*46680*/  LDL.LU.64 R150, [R1+0x13d8] ;  /* 0x0013d80001967983 */ /* 0x000ea20000300a00 */
[----:B----4-:R-:W-:Y:S03]  /*46690*/  HMMA.1688.F32.TF32 R144, R156, R68, R144 ;  /* 0x000000449c90723c */ /* 0x010fe60000081090 */
[----:B------:R-:W4:Y:S04]  /*466a0*/  LDL.LU.64 R164, [R1+0x13c0] ;  /* 0x0013c00001a47983 */ /* 0x000f280000300a00 */
[----:B------:R-:W4:Y:S04]  /*466b0*/  LDL.LU.64 R166, [R1+0x13c8] ;  /* 0x0013c80001a67983 */ /* 0x000f280000300a00 */
[----:B------:R-:W4:Y:S04]  /*466c0*/  LDL.LU.64 R160, [R1+0x13b0] ;  /* 0x0013b00001a07983 */ /* 0x000f280000300a00 */
[----:B------:R-:W4:Y:S04]  /*466d0*/  LDL.LU.64 R162, [R1+0x13b8] ;  /* 0x0013b80001a27983 */ /* 0x000f280000300a00 */
[----:B------:R-:W-:-:S02]  /*466e0*/  IMAD.MOV.U32 R71, RZ, RZ, R144 ;  /* 0x000000ffff477224 */ /* 0x000fc400078e0090 */
[----:B------:R-:W-:Y:S02]  /*466f0*/  IMAD.MOV.U32 R70, RZ, RZ, R145 ;  /* 0x000000ffff467224 */ /* 0x000fe400078e0091 */
[----:B------:R-:W-:Y:S02]  /*46700*/  IMAD.MOV.U32 R74, RZ, RZ, R146 ;  /* 0x000000ffff4a7224 */ /* 0x000fe400078e0092 */
[----:B------:R-:W-:Y:S01]  /*46710*/  IMAD.MOV.U32 R75, RZ, RZ, R147 ;  /* 0x000000ffff4b7224 */ /* 0x000fe200078e0093 */
[----:B------:R-:W-:-:S15]  /*46720*/  HMMA.1688.F32.TF32 R152, R156, R72, R152 ;  /* 0x000000489c98723c */ /* 0x000fde0000081098 */
[----:B------:R-:W-:-:S04]  /*46730*/  NOP ;  /* 0x0000000000007918 */ /* 0x000fc80000000000 */
[----:B------:R-:W-:Y:S02]  /*46740*/  IMAD.MOV.U32 R95, RZ, RZ, R152 ;  /* 0x000000ffff5f7224 */ /* 0x000fe400078e0098 */
[----:B------:R-:W-:Y:S02]  /*46750*/  IMAD.MOV.U32 R127, RZ, RZ, R153 ;  /* 0x000000ffff7f7224 */ /* 0x000fe400078e0099 */
[----:B------:R-:W-:Y:S02]  /*46760*/  IMAD.MOV.U32 R130, RZ, RZ, R154 ;  /* 0x000000ffff827224 */ /* 0x000fe400078e009a */
[----:B------:R-:W-:Y:S01]  /*46770*/  IMAD.MOV.U32 R131, RZ, RZ, R155 ;  /* 0x000000ffff837224 */ /* 0x000fe200078e009b */
[----:B---3--:R-:W-:Y:S01]  /*46780*/  HMMA.1688.F32.TF32 R144, R156, R64, R140 ;  /* 0x000000409c90723c */ /* 0x008fe2000008108c */
[----:B------:R-:W3:Y:S04]  /*46790*/  LDL.LU.64 R140, [R1+0x13a0] ;  /* 0x0013a000018c7983 */ /* 0x000ee80000300a00 */
[----:B------:R-:W3:-:S14]  /*467a0*/  LDL.LU.64 R142, [R1+0x13a8] ;  /* 0x0013a800018e7983 */ /* 0x000edc0000300a00 */
[----:B------:R1:W-:Y:S04]  /*467b0*/  STL.64 [R1+0x4a60], R144 ;  /* 0x004a609001007387 */ /* 0x0003e80000100a00 */
[----:B------:R1:W-:Y:S04]  /*467c0*/  STL.64 [R1+0x4a68], R146 ;  /* 0x004a689201007387 */ /* 0x0003e80000100a00 */
[----:B------:R-:W3:Y:S04]  /*467d0*/  LDL.LU.64 R152, [R1+0x1260] ;  /* 0x0012600001987983 */ /* 0x000ee80000300a00 */
[----:B------:R-:W3:Y:S04]  /*467e0*/  LDL.LU.64 R154, [R1+0x1268] ;  /* 0x00126800019a7983 */ /* 0x000ee80000300a00 */
[----:B-1----:R-:W3:Y:S04]  /*467f0*/  LDL.LU.64 R144, [R1+0x8f0] ;  /* 0x0008f00001907983 */ /* 0x002ee80000300a00 */
[----:B------:R-:W3:Y:S01]  /*46800*/  LDL.LU.64 R146, [R1+0x8f8] ;  /* 0x0008f80001927983 */ /* 0x000ee20000300a00 */
[----:B--2---:R-:W-:Y:S03]  /*46810*/  HMMA.1688.F32.TF32 R180, R156, R60, R136 ;  /* 0x0000003c9cb4723c */ /* 0x004fe60000081088 */
[----:B------:R-:W2:Y:S04]  /*46820*/  LDL.LU.64 R136, [R1+0x8e0] ;  /* 0x0008e00001887983 */ /* 0x000ea80000300a00 */
[----:B------:R-:W2:-:S12]  /*46830*/  LDL.LU.64 R138, [R1+0x8e8] ;  /* 0x0008e800018a7983 */ /* 0x000e980000300a00 */
[----:B------:R-:W-:Y:S04]  /*46840*/  STL.64 [R1+0x4a50], R180 ;  /* 0x004a50b401007387 */ /* 0x000fe80000100a00 */
[----:B------:R1:W-:Y:S02]  /*46850*/  STL.64 [R1+0x4a58], R182 ;  /* 0x004a58b601007387 */ /* 0x0003e40000100a00 */
[C---:B-1----:R-:W-:Y:S08]  /*46860*/  HMMA.1688.F32.TF32 R180, R156.reuse, R56, R176 ;  /* 0x000000389cb4723c */ /* 0x042ff000000810b0 */
[C---:B------:R-:W-:Y:S08]  /*46870*/  HMMA.1688.F32.TF32 R176, R156.reuse, R52, R172 ;  /* 0x000000349cb0723c */ /* 0x040ff000000810ac */
[C---:B------:R-:W-:Y:S03]  /*46880*/  HMMA.1688.F32.TF32 R172, R156.reuse, R48, R148 ;  /* 0x000000309cac723c */ /* 0x040fe60000081094 */
[----:B------:R-:W-:Y:S04]  /*46890*/  STL.64 [R1+0x4a40], R180 ;  /* 0x004a40b401007387 */ /* 0x000fe80000100a00 */
[----:B------:R-:W-:Y:S04]  /*468a0*/  STL.64 [R1+0x4a48], R182 ;  /* 0x004a48b601007387 */ /* 0x000fe80000100a00 */
[----:B------:R-:W2:Y:S04]  /*468b0*/  LDL.LU.64 R148, [R1+0xbf0] ;  /* 0x000bf00001947983 */ /* 0x000ea80000300a00 */
[----:B------:R-:W-:Y:S04]  /*468c0*/  STL.64 [R1+0x4a30], R176 ;  /* 0x004a30b001007387 */ /* 0x000fe80000100a00 */
[----:B------:R-:W-:Y:S04]  /*468d0*/  STL.64 [R1+0x4a38], R178 ;  /* 0x004a38b201007387 */ /* 0x000fe80000100a00 */
[----:B------:R-:W2:Y:S04]  /*468e0*/  LDL.LU.64 R150, [R1+0xbf8] ;  /* 0x000bf80001967983 */ /* 0x000ea80000300a00 */
[----:B------:R-:W-:Y:S04]  /*468f0*/  STL.64 [R1+0x4a20], R172 ;  /* 0x004a20ac01007387 */ /* 0x000fe80000100a00 */
[----:B------:R4:W-:Y:S02]  /*46900*/  STL.64 [R1+0x4a28], R174 ;  /* 0x004a28ae01007387 */ /* 0x0009e40000100a00 */
[C---:B----4-:R-:W-:Y:S08]  /*46910*/  HMMA.1688.F32.TF32 R172, R156.reuse, R44, R164 ;  /* 0x0000002c9cac723c */ /* 0x050ff000000810a4 */
[C---:B------:R-:W-:Y:S01]  /*46920*/  HMMA.1688.F32.TF32 R164, R156.reuse, R40, R160 ;  /* 0x000000289ca4723c */ /* 0x040fe200000810a0 */
[----:B------:R-:W4:Y:S10]  /*46930*/  LDL.LU.64 R160, [R1+0xbe0] ;  /* 0x000be00001a07983 */ /* 0x000f340000300a00 */
[----:B------:R-:W-:Y:S04]  /*46940*/  STL.64 [R1+0x4a10], R172 ;  /* 0x004a10ac01007387 */ /* 0x000fe80000100a00 */
[----:B------:R-:W-:Y:S04]  /*46950*/  STL.64 [R1+0x4a18], R174 ;  /* 0x004a18ae01007387 */ /* 0x000fe80000100a00 */
[----:B------:R-:W4:Y:S04]  /*46960*/  LDL.LU.64 R162, [R1+0xbe8] ;  /* 0x000be80001a27983 */ /* 0x000f280000300a00 */
[----:B------:R-:W-:Y:S04]  /*46970*/  STL.64 [R1+0x4a00], R164 ;  /* 0x004a00a401007387 */ /* 0x000fe80000100a00 */
[----:B------:R3:W-:Y:S02]  /*46980*/  STL.64 [R1+0x4a08], R166 ;  /* 0x004a08a601007387 */ /* 0x0007e40000100a00 */
[----:B---3--:R-:W-:Y:S02]  /*46990*/  HMMA.1688.F32.TF32 R164, R156, R36, R140 ;  /* 0x000000249ca4723c */ /* 0x008fe4000008108c */
[----:B------:R-:W3:Y:S04]  /*469a0*/  LDL.LU.64 R140, [R1+0xbd0] ;  /* 0x000bd000018c7983 */ /* 0x000ee80000300a00 */
[----:B------:R-:W3:-:S13]  /*469b0*/  LDL.LU.64 R142, [R1+0xbd8] ;  /* 0x000bd800018e7983 */ /* 0x000eda0000300a00 */
[----:B------:R-:W-:Y:S04]  /*469c0*/  STL.64 [R1+0x49f0], R164 ;  /* 0x0049f0a401007387 */ /* 0x000fe80000100a00 */
[----:B------:R1:W-:Y:S02]  /*469d0*/  STL.64 [R1+0x49f8], R166 ;  /* 0x0049f8a601007387 */ /* 0x0003e40000100a00 */
[C---:B-1----:R-:W-:Y:S08]  /*469e0*/  HMMA.1688.F32.TF32 R164, R156.reuse, R32, R152 ;  /* 0x000000209ca4723c */ /* 0x042ff00000081098 */
[----:B------:R-:W-:Y:S01]  /*469f0*/  HMMA.1688.F32.TF32 R152, R156, R28, R144 ;  /* 0x0000001c9c98723c */ /* 0x000fe20000081090 */
[----:B------:R-:W3:Y:S10]  /*46a00*/  LDL.LU.64 R144, [R1+0xbc0] ;  /* 0x000bc00001907983 */ /* 0x000ef40000300a00 */
[----:B------:R-:W-:Y:S04]  /*46a10*/  STL.64 [R1+0x49e0], R164 ;  /* 0x0049e0a401007387 */ /* 0x000fe80000100a00 */
[----:B------:R-:W-:Y:S04]  /*46a20*/  STL.64 [R1+0x49e8], R166 ;  /* 0x0049e8a601007387 */ /* 0x000fe80000100a00 */
[----:B------:R-:W3:Y:S04]  /*46a30*/  LDL.LU.64 R146, [R1+0xbc8] ;  /* 0x000bc80001927983 */ /* 0x000ee80000300a00 */
[----:B------:R-:W-:Y:S04]  /*46a40*/  STL.64 [R1+0x49d0], R152 ;  /* 0x0049d09801007387 */ /* 0x000fe80000100a00 */
[----:B------:R2:W-:Y:S02]  /*46a50*/  STL.64 [R1+0x49d8], R154 ;  /* 0x0049d89a01007387 */ /* 0x0005e40000100a00 */
[C---:B--2---:R-:W-:Y:S02]  /*46a60*/  HMMA.1688.F32.TF32 R152, R132.reuse, R24, R136 ;  /* 0x000000188498723c */ /* 0x044fe40000081088 */
[----:B------:R-:W-:Y:S04]  /*46a70*/  LDS R136, [R0+UR13+0x80] ;  /* 0x0000800d00887984 */ /* 0x000fe80008000800 */
[----:B------:R-:W-:Y:S04]  /*46a80*/  LDS R138, [R0+UR13+0x2080] ;  /* 0x0020800d008a7984 */ /* 0x000fe80008000800 */
[----:B------:R-:W-:Y:S04]  /*46a90*/  LDS R137, [R2+UR13+0x80] ;  /* 0x0000800d02897984 */ /* 0x000fe80008000800 */
[----:B------:R-:W1:Y:S01]  /*46aa0*/  LDS R139, [R2+UR13+0x2080] ;  /* 0x0020800d028b7984 */ /* 0x000e620008000800 */
[----:B------:R-:W-:Y:S04]  /*46ab0*/  HMMA.1688.F32.TF32 R148, R132, R20, R148 ;  /* 0x000000148494723c */ /* 0x000fe80000081094 */
[----:B------:R2:W-:Y:S04]  /*46ac0*/  STL.64 [R1+0x49c0], R152 ;  /* 0x0049c09801007387 */ /* 0x0005e80000100a00 */
[----:B------:R2:W-:Y:S04]  /*46ad0*/  STL.64 [R1+0x49c8], R154 ;  /* 0x0049c89a01007387 */ /* 0x0005e80000100a00 */
[----:B--2---:R-:W2:Y:S04]  /*46ae0*/  LDL.LU.64 R152, [R1+0xbb0] ;  /* 0x000bb00001987983 */ /* 0x004ea80000300a00 */
[----:B------:R-:W2:Y:S03]  /*46af0*/  LDL.LU.64 R154, [R1+0xbb8] ;  /* 0x000bb800019a7983 */ /* 0x000ea60000300a00 */
[----:B------:R-:W-:-:S02]  /*46b00*/  IMAD.MOV.U32 R30, RZ, RZ, R148 ;  /* 0x000000ffff1e7224 */ /* 0x000fc400078e0094 */
[----:B------:R-:W-:Y:S02]  /*46b10*/  IMAD.MOV.U32 R31, RZ, RZ, R149 ;  /* 0x000000ffff1f7224 */ /* 0x000fe400078e0095 */
[----:B------:R-:W-:Y:S01]  /*46b20*/  IMAD.MOV.U32 R34, RZ, RZ, R150 ;  /* 0x000000ffff227224 */ /* 0x000fe200078e0096 */
[----:B------:R-:W2:Y:S01]  /*46b30*/  LDL.LU.64 R148, [R1+0xba0] ;  /* 0x000ba00001947983 */ /* 0x000ea20000300a00 */
[----:B------:R-:W-:-:S03]  /*46b40*/  IMAD.MOV.U32 R35, RZ, RZ, R151 ;  /* 0x000000ffff237224 */ /* 0x000fc600078e0097 */
[----:B------:R-:W2:Y:S04]  /*46b50*/  LDL.LU.64 R150, [R1+0xba8] ;  /* 0x000ba80001967983 */ /* 0x000ea80000300a00 */
[----:B------:R1:W-:Y:S01]  /*46b60*/  STL [R1+0x7654], R35 ;  /* 0x0076542301007387 */ /* 0x0003e20000100800 */
[C---:B----4-:R-:W-:Y:S03]  /*46b70*/  HMMA.1688.F32.TF32 R156, R132.reuse, R16, R160 ;  /* 0x00000010849c723c */ /* 0x050fe600000810a0 */
[----:B------:R4:W-:Y:S04]  /*46b80*/  STL [R1+0x7650], R34 ;  /* 0x0076502201007387 */ /* 0x0009e80000100800 */
[----:B------:R1:W-:Y:S04]  /*46b90*/  STL [R1+0x764c], R31 ;  /* 0x00764c1f01007387 */ /* 0x0003e80000100800 */
[----:B------:R1:W-:Y:S08]  /*46ba0*/  STL [R1+0x7648], R30 ;  /* 0x0076481e01007387 */ /* 0x0003f00000100800 */
[----:B------:R-:W-:Y:S04]  /*46bb0*/  STL.64 [R1+0x49a0], R156 ;  /* 0x0049a09c01007387 */ /* 0x000fe80000100a00 */
[----:B------:R-:W-:Y:S01]  /*46bc0*/  STL.64 [R1+0x49a8], R158 ;  /* 0x0049a89e01007387 */ /* 0x000fe20000100a00 */
[----:B---3--:R-:W-:-:S15]  /*46bd0*/  HMMA.1688.F32.TF32 R140, R132, R12, R140 ;  /* 0x0000000c848c723c */ /* 0x008fde000008108c */
[----:B------:R-:W-:-:S04]  /*46be0*/  NOP ;  /* 0x0000000000007918 */ /* 0x000fc80000000000 */
[----:B-1----:R-:W-:Y:S02]  /*46bf0*/  IMAD.MOV.U32 R35, RZ, RZ, R140 ;  /* 0x000000ffff237224 */ /* 0x002fe400078e008c */
[----:B----4-:R-:W-:Y:S02]  /*46c00*/  IMAD.MOV.U32 R34, RZ, RZ, R141 ;  /* 0x000000ffff227224 */ /* 0x010fe400078e008d */
[----:B------:R-:W-:Y:S01]  /*46c10*/  IMAD.MOV.U32 R31, RZ, RZ, R142 ;  /* 0x000000ffff1f7224 */ /* 0x000fe200078e008e */
[----:B------:R-:W3:Y:S01]  /*46c20*/  LDL.LU.64 R140, [R1+0xb90] ;  /* 0x000b9000018c7983 */ /* 0x000ee20000300a00 */
[----:B------:R-:W-:-:S03]  /*46c30*/  IMAD.MOV.U32 R30, RZ, RZ, R143 ;  /* 0x000000ffff1e7224 */ /* 0x000fc600078e008f */
[----:B------:R-:W3:Y:S04]  /*46c40*/  LDL.LU.64 R142, [R1+0xb98] ;  /* 0x000b9800018e7983 */ /* 0x000ee80000300a00 */
[----:B------:R-:W-:Y:S04]  /*46c50*/  STL [R1+0x7664], R35 ;  /* 0x0076642301007387 */ /* 0x000fe80000100800 */
[----:B------:R-:W-:Y:S01]  /*46c60*/  STL [R1+0x7660], R34 ;  /* 0x0076602201007387 */ /* 0x000fe20000100800 */
[----:B------:R-:W-:Y:S03]  /*46c70*/  HMMA.1688.F32.TF32 R144, R132, R8, R144 ;  /* 0x000000088490723c */ /* 0x000fe60000081090 */
[----:B------:R-:W-:Y:S04]  /*46c80*/  STL [R1+0x765c], R31 ;  /* 0x00765c1f01007387 */ /* 0x000fe80000100800 */
[----:B------:R1:W-:-:S12]  /*46c90*/  STL [R1+0x7658], R30 ;  /* 0x0076581e01007387 */ /* 0x0003d80000100800 */
[----:B------:R-:W-:Y:S02]  /*46ca0*/  IMAD.MOV.U32 R38, RZ, RZ, R144 ;  /* 0x000000ffff267224 */ /* 0x000fe400078e0090 */
[----:B------:R-:W-:Y:S02]  /*46cb0*/  IMAD.MOV.U32 R39, RZ, RZ, R145 ;  /* 0x000000ffff277224 */ /* 0x000fe400078e0091 */
[----:B------:R-:W-:Y:S01]  /*46cc0*/  IMAD.MOV.U32 R42, RZ, RZ, R146 ;  /* 0x000000ffff2a7224 */ /* 0x000fe200078e0092 */
[----:B------:R-:W4:Y:S01]  /*46cd0*/  LDL.LU.64 R144, [R1+0x1250] ;  /* 0x0012500001907983 */ /* 0x000f220000300a00 */
[----:B------:R-:W-:-:S03]  /*46ce0*/  IMAD.MOV.U32 R43, RZ, RZ, R147 ;  /* 0x000000ffff2b7224 */ /* 0x000fc600078e0093 */
[----:B------:R-:W4:Y:S04]  /*46cf0*/  LDL.LU.64 R146, [R1+0x1258] ;  /* 0x0012580001927983 */ /* 0x000f280000300a00 */
[----:B------:R-:W-:Y:S04]  /*46d00*/  STL [R1+0x7674], R43 ;  /* 0x0076742b01007387 */ /* 0x000fe80000100800 */
[----:B------:R-:W-:Y:S04]  /*46d10*/  STL [R1+0x7670], R42 ;  /* 0x0076702a01007387 */ /* 0x000fe80000100800 */
[----:B------:R1:W-:Y:S01]  /*46d20*/  STL [R1+0x766c], R39 ;  /* 0x00766c2701007387 */ /* 0x0003e20000100800 */
[C---:B--2---:R-:W-:Y:S08]  /*46d30*/  HMMA.1688.F32.TF32 R152, R132.reuse, R4, R152 ;  /* 0x000000048498723c */ /* 0x044ff00000081098 */
[----:B------:R-:W-:Y:S01]  /*46d40*/  HMMA.1688.F32.TF32 R148, R132, R88, R148 ;  /* 0x000000588494723c */ /* 0x000fe20000081094 */
[----:B------:R2:W-:Y:S10]  /*46d50*/  STL [R1+0x7668], R38 ;  /* 0x0076682601007387 */ /* 0x0005f40000100800 */
[----:B-1----:R-:W-:-:S02]  /*46d60*/  IMAD.MOV.U32 R30, RZ, RZ, R153 ;  /* 0x000000ffff1e7224 */ /* 0x002fc400078e0099 */
[----:B------:R-:W-:Y:S01]  /*46d70*/  IMAD.MOV.U32 R31, RZ, RZ, R152 ;  /* 0x000000ffff1f7224 */ /* 0x000fe200078e0098 */
[----:B------:R-:W-:Y:S04]  /*46d80*/  STL.64 [R1+0x4938], R154 ;  /* 0x0049389a01007387 */ /* 0x000fe80000100a00 */
[----:B------:R1:W-:Y:S04]  /*46d90*/  STL [R1+0x767c], R30 ;  /* 0x00767c1e01007387 */ /* 0x0003e80000100800 */
[----:B------:R1:W-:Y:S01]  /*46da0*/  STL [R1+0x7678], R31 ;  /* 0x0076781f01007387 */ /* 0x0003e20000100800 */
[----:B------:R-:W-:-:S02]  /*46db0*/  IMAD.MOV.U32 R39, RZ, RZ, R148 ;  /* 0x000000ffff277224 */ /* 0x000fc400078e0094 */
[----:B--2---:R-:W-:Y:S02]  /*46dc0*/  IMAD.MOV.U32 R38, RZ, RZ, R149 ;  /* 0x000000ffff267224 */ /* 0x004fe400078e0095 */
[----:B------:R-:W-:Y:S01]  /*46dd0*/  IMAD.MOV.U32 R35, RZ, RZ, R150 ;  /* 0x000000ffff237224 */ /* 0x000fe200078e0096 */
[----:B------:R-:W2:Y:S01]  /*46de0*/  LDL.LU.64 R148, [R1+0x1240] ;  /* 0x0012400001947983 */ /* 0x000ea20000300a00 */
[----:B------:R-:W-:-:S03]  /*46df0*/  IMAD.MOV.U32 R34, RZ, RZ, R151 ;  /* 0x000000ffff227224 */ /* 0x000fc600078e0097 */
[----:B------:R-:W2:Y:S04]  /*46e00*/  LDL.LU.64 R150, [R1+0x1248] ;  /* 0x0012480001967983 */ /* 0x000ea80000300a00 */
[----:B------:R1:W-:Y:S04]  /*46e10*/  STL [R1+0x768c], R34 ;  /* 0x00768c2201007387 */ /* 0x0003e80000100800 */
[----:B------:R1:W-:Y:S04]  /*46e20*/  STL [R1+0x7688], R35 ;  /* 0x0076882301007387 */ /* 0x0003e80000100800 */
[----:B------:R1:W-:Y:S04]  /*46e30*/  STL [R1+0x7684], R39 ;  /* 0x0076842701007387 */ /* 0x0003e80000100800 */
[----:B------:R1:W-:Y:S01]  /*46e40*/  STL [R1+0x7680], R38 ;  /* 0x0076802601007387 */ /* 0x0003e20000100800 */
[----:B---3--:R-:W-:-:S15]  /*46e50*/  HMMA.1688.F32.TF32 R140, R132, R92, R140 ;  /* 0x0000005c848c723c */ /* 0x008fde000008108c */
[----:B------:R-:W-:-:S04]  /*46e60*/  NOP ;  /* 0x0000000000007918 */ /* 0x000fc80000000000 */
[----:B-1----:R-:W-:Y:S02]  /*46e70*/  IMAD.MOV.U32 R30, RZ, RZ, R140 ;  /* 0x000000ffff1e7224 */ /* 0x002fe400078e008c */
[----:B------:R-:W-:Y:S02]  /*46e80*/  IMAD.MOV.U32 R31, RZ, RZ, R141 ;  /* 0x000000ffff1f7224 */ /* 0x000fe400078e008d */
[----:B------:R-:W-:Y:S01]  /*46e90*/  IMAD.MOV.U32 R43, RZ, RZ, R142 ;  /* 0x000000ffff2b7224 */ /* 0x000fe200078e008e */
[----:B------:R-:W3:Y:S01]  /*46ea0*/  LDL.LU.64 R140, [R1+0x1230] ;  /* 0x00123000018c7983 */ /* 0x000ee20000300a00 */
[----:B------:R-:W-:-:S03]  /*46eb0*/  IMAD.MOV.U32 R42, RZ, RZ, R143 ;  /* 0x000000ffff2a7224 */ /* 0x000fc600078e008f */
[----:B------:R-:W3:Y:S04]  /*46ec0*/  LDL.LU.64 R142, [R1+0x1238] ;  /* 0x00123800018e7983 */ /* 0x000ee80000300a00 */
[----:B------:R1:W-:Y:S04]  /*46ed0*/  STL [R1+0x769c], R42 ;  /* 0x00769c2a01007387 */ /* 0x0003e80000100800 */
[----:B------:R1:W-:Y:S01]  /*46ee0*/  STL [R1+0x7698], R43 ;  /* 0x0076982b01007387 */ /* 0x0003e20000100800 */
[----:B----4-:R-:W-:Y:S03]  /*46ef0*/  HMMA.1688.F32.TF32 R144, R132, R128, R144 ;  /* 0x000000808490723c */ /* 0x010fe60000081090 */
[----:B------:R4:W-:Y:S04]  /*46f00*/  STL [R1+0x7694], R30 ;  /* 0x0076941e01007387 */ /* 0x0009e80000100800 */
[----:B------:R1:W-:-:S12]  /*46f10*/  STL [R1+0x7690], R31 ;  /* 0x0076901f01007387 */ /* 0x0003d80000100800 */
[----:B------:R-:W-:Y:S02]  /*46f20*/  IMAD.MOV.U32 R46, RZ, RZ, R144 ;  /* 0x000000ffff2e7224 */ /* 0x000fe400078e0090 */
        /* <DEDUP_REMOVED lines=9> */
[----:B--2---:R-:W-:-:S15]  /*46fc0*/  HMMA.1688.F32.TF32 R148, R132, R124, R148 ;  /* 0x0000007c8494723c */ /* 0x004fde0000081094 */
[----:B------:R-:W-:-:S04]  /*46fd0*/  NOP ;  /* 0x0000000000007918 */ /* 0x000fc80000000000 */
[----:B------:R-:W-:Y:S02]  /*46fe0*/  IMAD.MOV.U32 R34, RZ, RZ, R148 ;  /* 0x000000ffff227224 */ /* 0x000fe400078e0094 */
[----:B------:R-:W-:Y:S02]  /*46ff0*/  IMAD.MOV.U32 R35, RZ, RZ, R149 ;  /* 0x000000ffff237224 */ /* 0x000fe400078e0095 */
        /* <DEDUP_REMOVED lines=12> */
[----:B----4-:R-:W-:Y:S01]  /*470c0*/  IMAD.MOV.U32 R30, RZ, RZ, R142 ;  /* 0x000000ffff1e7224 */ /* 0x010fe200078e008e */
[----:B------:R-:W3:Y:S01]  /*470d0*/  LDL.LU.64 R140, [R1+0x1200] ;  /* 0x00120000018c7983 */ /* 0x000ee20000300a00 */
[----:B------:R-:W-:-:S03]  /*470e0*/  IMAD.MOV.U32 R31, RZ, RZ, R143 ;  /* 0x000000ffff1f7224 */ /* 0x000fc600078e008f */
[----:B------:R-:W3:Y:S04]  /*470f0*/  LDL.LU.64 R142, [R1+0x1208] ;  /* 0x00120800018e7983 */ /* 0x000ee80000300a00 */
[----:B------:R1:W-:Y:S04]  /*47100*/  STL [R1+0x76cc], R31 ;  /* 0x0076cc1f01007387 */ /* 0x0003e80000100800 */
[----:B------:R4:W-:Y:S01]  /*47110*/  STL [R1+0x76c8], R30 ;  /* 0x0076c81e01007387 */ /* 0x0009e20000100800 */
[----:B------:R-:W-:Y:S03]  /*47120*/  HMMA.1688.F32.TF32 R144, R132, R116, R144 ;  /* 0x000000748490723c */ /* 0x000fe60000081090 */
        /* <DEDUP_REMOVED lines=8> */
[----:B------:R-:W4:Y:S04]  /*471b0*/  LDL.LU.64 R172, [R1+0x11e0] ;  /* 0x0011e00001ac7983 */ /* 0x000f280000300a00 */
[----:B------:R-:W4:Y:S04]  /*471c0*/  LDL.LU.64 R174, [R1+0x11e8] ;  /* 0x0011e80001ae7983 */ /* 0x000f280000300a00 */
[----:B------:R-:W-:Y:S04]  /*471d0*/  STL [R1+0x76dc], R46 ;  /* 0x0076dc2e01007387 */ /* 0x000fe80000100800 */
[----:B------:R-:W-:Y:S04]  /*471e0*/  STL [R1+0x76d8], R47 ;  /* 0x0076d82f01007387 */ /* 0x000fe80000100800 */
[----:B------:R-:W-:Y:S04]  /*471f0*/  STL [R1+0x76d4], R50 ;  /* 0x0076d43201007387 */ /* 0x000fe80000100800 */
[----:B------:R-:W-:Y:S04]  /*47200*/  STL [R1+0x76d0], R54 ;  /* 0x0076d03601007387 */ /* 0x000fe80000100800 */
[----:B------:R-:W4:Y:S04]  /*47210*/  LDL.LU.64 R164, [R1+0x11d0] ;  /* 0x0011d00001a47983 */ /* 0x000f280000300a00 */
[----:B------:R-:W4:Y:S01]  /*47220*/  LDL.LU.64 R166, [R1+0x11d8] ;  /* 0x0011d80001a67983 */ /* 0x000f220000300a00 */
        /* <DEDUP_REMOVED lines=8> */
[----:B------:R-:W2:Y:S04]  /*472b0*/  LDL.LU.64 R152, [R1+0x11b0] ;  /* 0x0011b00001987983 */ /* 0x000ea80000300a00 */
[----:B------:R-:W2:Y:S01]  /*472c0*/  LDL.LU.64 R154, [R1+0x11b8] ;  /* 0x0011b800019a7983 */ /* 0x000ea20000300a00 */
[----:B---3--:R-:W-:-:S15]  /*472d0*/  HMMA.1688.F32.TF32 R140, R132, R108, R140 ;  /* 0x0000006c848c723c */ /* 0x008fde000008108c */
[----:B------:R-:W-:-:S04]  /*472e0*/  NOP ;  /* 0x0000000000007918 */ /* 0x000fc80000000000 */
[----:B------:R-:W-:Y:S02]  /*472f0*/  IMAD.MOV.U32 R38, RZ, RZ, R140 ;  /* 0x000000ffff267224 */ /* 0x000fe400078e008c */
[----:B------:R-:W-:Y:S02]  /*47300*/  IMAD.MOV.U32 R39, RZ, RZ, R141 ;  /* 0x000000ffff277224 */ /* 0x000fe400078e008d */
[----:B------:R-:W-:Y:S01]  /*47310*/  IMAD.MOV.U32 R35, RZ, RZ, R142 ;  /* 0x000000ffff237224 */ /* 0x000fe200078e008e */
[----:B------:R-:W3:Y:S01]  /*47320*/  LDL.LU.64 R140, [R1+0x11a0] ;  /* 0x0011a000018c7983 */ /* 0x000ee20000300a00 */
[----:B------:R-:W-:-:S03]  /*47330*/  IMAD.MOV.U32 R34, RZ, RZ, R143 ;  /* 0x000000ffff227224 */ /* 0x000fc600078e008f */
[----:B------:R-:W3:Y:S04]  /*47340*/  LDL.LU.64 R142, [R1+0x11a8] ;  /* 0x0011a800018e7983 */ /* 0x000ee80000300a00 */
[----:B------:R-:W3:Y:S04]  /*47350*/  LDL.LU.64 R156, [R1+0x1190] ;  /* 0x00119000019c7983 */ /* 0x000ee80000300a00 */
[----:B------:R-:W3:Y:S04]  /*47360*/  LDL.LU.64 R158, [R1+0x1198] ;  /* 0x00119800019e7983 */ /* 0x000ee80000300a00 */
[----:B------:R-:W3:Y:S04]  /*47370*/  LDL.LU.64 R160, [R1+0x1180] ;  /* 0x0011800001a07983 */ /* 0x000ee80000300a00 */
[----:B------:R-:W3:Y:S01]  /*47380*/  LDL.LU.64 R162, [R1+0x1188] ;  /* 0x0011880001a27983 */ /* 0x000ee20000300a00 */
[----:B----4-:R-:W-:-:S15]  /*47390*/  HMMA.1688.F32.TF32 R144, R132, R104, R144 ;  /* 0x000000688490723c */ /* 0x010fde0000081090 */
[----:B------:R-:W-:-:S04]  /*473a0*/  NOP ;  /* 0x0000000000007918 */ /* 0x000fc80000000000 */
[----:B-1----:R-:W-:Y:S02]  /*473b0*/  IMAD.MOV.U32 R31, RZ, RZ, R144 ;  /* 0x000000ffff1f7224 */ /* 0x002fe400078e0090 */
        /* <DEDUP_REMOVED lines=10> */
[----:B------:R-:W-:Y:S02]  /*47460*/  IMAD.MOV.U32 R51, RZ, RZ, R167 ;  /* 0x000000ffff337224 */ /* 0x000fe400078e00a7 */
[----:B--2---:R-:W-:Y:S01]  /*47470*/  HMMA.1688.F32.TF32 R164, R132, R84, R148 ;  /* 0x0000005484a4723c */ /* 0x004fe20000081094 */
[----:B------:R-:W2:Y:S04]  /*47480*/  LDL.LU.64 R148, [R1+0x1160] ;  /* 0x0011600001947983 */ /* 0x000ea80000300a00 */
[----:B------:R-:W2:-:S14]  /*47490*/  LDL.LU.64 R150, [R1+0x1168] ;  /* 0x0011680001967983 */ /* 0x000e9c0000300a00 */
[----:B------:R-:W-:Y:S04]  /*474a0*/  STL.64 [R1+0x4540], R164 ;  /* 0x004540a401007387 */ /* 0x000fe80000100a00 */
[----:B------:R1:W-:Y:S02]  /*474b0*/  STL.64 [R1+0x4548], R166 ;  /* 0x004548a601007387 */ /* 0x0003e40000100a00 */
[----:B-1----:R-:W-:Y:S02]  /*474c0*/  HMMA.1688.F32.TF32 R164, R132, R80, R152 ;  /* 0x0000005084a4723c */ /* 0x002fe40000081098 */
[----:B------:R-:W2:Y:S04]  /*474d0*/  LDL.LU.64 R152, [R1+0x1150] ;  /* 0x0011500001987983 */ /* 0x000ea80000300a00 */
[----:B------:R-:W2:-:S13]  /*474e0*/  LDL.LU.64 R154, [R1+0x1158] ;  /* 0x00115800019a7983 */ /* 0x000e9a0000300a00 */
[----:B------:R-:W-:Y:S04]  /*474f0*/  STL.64 [R1+0x43b0], R164 ;  /* 0x0043b0a401007387 */ /* 0x000fe80000100a00 */
[----:B------:R3:W-:Y:S01]  /*47500*/  STL.64 [R1+0x43b8], R166 ;  /* 0x0043b8a601007387 */ /* 0x0007e20000100a00 */
[----:B------:R-:W-:-:S15]  /*47510*/  HMMA.1688.F32.TF32 R172, R132, R100, R172 ;  /* 0x0000006484ac723c */ /* 0x000fde00000810ac */
[----:B------:R-:W-:-:S04]  /*47520*/  NOP ;  /* 0x0000000000007918 */ /* 0x000fc80000000000 */
[----:B------:R-:W-:Y:S02]  /*47530*/  IMAD.MOV.U32 R46, RZ, RZ, R172 ;  /* 0x000000ffff2e7224 */ /* 0x000fe400078e00ac */
[----:B------:R-:W-:Y:S02]  /*47540*/  IMAD.MOV.U32 R47, RZ, RZ, R173 ;  /* 0x000000ffff2f7224 */ /* 0x000fe400078e00ad */
[----:B------:R-:W-:Y:S02]  /*47550*/  IMAD.MOV.U32 R50, RZ, RZ, R174 ;  /* 0x000000ffff327224 */ /* 0x000fe400078e00ae */
[----:B------:R-:W-:Y:S01]  /*47560*/  IMAD.MOV.U32 R54, RZ, RZ, R175 ;  /* 0x000000ffff367224 */ /* 0x000fe200078e00af */
[C---:B---3--:R-:W-:Y:S01]  /*47570*/  HMMA.1688.F32.TF32 R164, R132.reuse, R76, R140 ;  /* 0x0000004c84a4723c */ /* 0x048fe2000008108c */
[----:B------:R-:W3:Y:S04]  /*47580*/  LDL.LU.64 R140, [R1+0x1140] ;  /* 0x00114000018c7983 */ /* 0x000ee80000300a00 */
[----:B------:R-:W3:Y:S03]  /*47590*/  LDL.LU.64 R142, [R1+0x1148] ;  /* 0x00114800018e7983 */ /* 0x000ee60000300a00 */
[C---:B------:R-:W-:Y:S11]  /*475a0*/  HMMA.1688.F32.TF32 R156, R132.reuse, R72, R156 ;  /* 0x00000048849c723c */ /* 0x040ff6000008109c */
[----:B------:R1:W-:Y:S04]  /*475b0*/  STL.64 [R1+0x43a0], R164 ;  /* 0x0043a0a401007387 */ /* 0x0003e80000100a00 */
[----:B------:R1:W-:Y:S04]  /*475c0*/  STL.64 [R1+0x43a8], R166 ;  /* 0x0043a8a601007387 */ /* 0x0003e80000100a00 */
[----:B-1----:R-:W3:Y:S04]  /*475d0*/  LDL.LU.64 R164, [R1+0x1130] ;  /* 0x0011300001a47983 */ /* 0x002ee80000300a00 */
[----:B------:R-:W3:Y:S04]  /*475e0*/  LDL.LU.64 R166, [R1+0x1138] ;  /* 0x0011380001a67983 */ /* 0x000ee80000300a00 */
[----:B------:R1:W-:Y:S04]  /*475f0*/  STL.64 [R1+0x4390], R156 ;  /* 0x0043909c01007387 */ /* 0x0003e80000100a00 */
[----:B------:R4:W-:Y:S04]  /*47600*/  STL.64 [R1+0x4398], R158 ;  /* 0x0043989e01007387 */ /* 0x0009e80000100a00 */
[----:B-1----:R-:W3:Y:S04]  /*47610*/  LDL.LU.64 R156, [R1+0x1120] ;  /* 0x00112000019c7983 */ /* 0x002ee80000300a00 */
[----:B----4-:R-:W4:Y:S01]  /*47620*/  LDL.LU.64 R158, [R1+0x1128] ;  /* 0x00112800019e7983 */ /* 0x010f220000300a00 */
[----:B------:R-:W-:Y:S03]  /*47630*/  HMMA.1688.F32.TF32 R172, R132, R68, R160 ;  /* 0x0000004484ac723c */ /* 0x000fe600000810a0 */
[----:B------:R-:W4:Y:S04]  /*47640*/  LDL.LU.64 R160, [R1+0x1110] ;  /* 0x0011100001a07983 */ /* 0x000f280000300a00 */
[----:B------:R-:W4:-:S12]  /*47650*/  LDL.LU.64 R162, [R1+0x1118] ;  /* 0x0011180001a27983 */ /* 0x000f180000300a00 */
[----:B------:R-:W-:Y:S04]  /*47660*/  STL.64 [R1+0x4380], R172 ;  /* 0x004380ac01007387 */ /* 0x000fe80000100a00 */
[----:B------:R1:W-:Y:S02]  /*47670*/  STL.64 [R1+0x4388], R174 ;  /* 0x004388ae01007387 */ /* 0x0003e40000100a00 */
[----:B-1----:R-:W-:Y:S02]  /*47680*/  HMMA.1688.F32.TF32 R172, R132, R64, R144 ;  /* 0x0000004084ac723c */ /* 0x002fe40000081090 */
[----:B------:R-:W4:Y:S04]  /*47690*/  LDL.LU.64 R144, [R1+0x1100] ;  /* 0x0011000001907983 */ /* 0x000f280000300a00 */
[----:B------:R-:W4:-:S13]  /*476a0*/  LDL.LU.64 R146, [R1+0x1108] ;  /* 0x0011080001927983 */ /* 0x000f1a0000300a00 */
[----:B------:R-:W-:Y:S04]  /*476b0*/  STL.64 [R1+0x4370], R172 ;  /* 0x004370ac01007387 */ /* 0x000fe80000100a00 */
[----:B------:R2:W-:Y:S02]  /*476c0*/  STL.64 [R1+0x4378], R174 ;  /* 0x004378ae01007387 */ /* 0x0005e40000100a00 */
[----:B--2---:R-:W-:Y:S02]  /*476d0*/  HMMA.1688.F32.TF32 R172, R132, R60, R148 ;  /* 0x0000003c84ac723c */ /* 0x004fe40000081094 */
[----:B------:R-:W2:Y:S04]  /*476e0*/  LDL.LU.64 R148, [R1+0x10f0] ;  /* 0x0010f00001947983 */ /* 0x000ea80000300a00 */
[----:B------:R-:W2:-:S13]  /*476f0*/  LDL.LU.64 R150, [R1+0x10f8] ;  /* 0x0010f80001967983 */ /* 0x000e9a0000300a00 */
[----:B------:R-:W-:Y:S04]  /*47700*/  STL.64 [R1+0x4360], R172 ;  /* 0x004360ac01007387 */ /* 0x000fe80000100a00 */
[----:B------:R1:W-:Y:S02]  /*47710*/  STL.64 [R1+0x4368], R174 ;  /* 0x004368ae01007387 */ /* 0x0003e40000100a00 */
[----:B-1----:R-:W-:Y:S02]  /*47720*/  HMMA.1688.F32.TF32 R172, R132, R56, R152 ;  /* 0x0000003884ac723c */ /* 0x002fe40000081098 */
[----:B------:R-:W2:Y:S04]  /*47730*/  LDL.LU.64 R152, [R1+0x8d0] ;  /* 0x0008d00001987983 */ /* 0x000ea80000300a00 */
[----:B------:R-:W2:-:S13]  /*47740*/  LDL.LU.64 R154, [R1+0x8d8] ;  /* 0x0008d800019a7983 */ /* 0x000e9a0000300a00 */
        /* <DEDUP_REMOVED lines=8> */
[C---:B----4-:R-:W-:Y:S01]  /*477d0*/  HMMA.1688.F32.TF32 R164, R132.reuse, R44, R156 ;  /* 0x0000002c84a4723c */ /* 0x050fe2000008109c */
[----:B------:R-:W4:Y:S10]  /*477e0*/  LDL.LU.64 R156, [R1+0xb80] ;  /* 0x000b8000019c7983 */ /* 0x000f340000300a00 */
[----:B------:R-:W-:Y:S04]  /*477f0*/  STL.64 [R1+0x4330], R172 ;  /* 0x004330ac01007387 */ /* 0x000fe80000100a00 */
[----:B------:R-:W-:Y:S04]  /*47800*/  STL.64 [R1+0x4338], R174 ;  /* 0x004338ae01007387 */ /* 0x000fe80000100a00 */
[----:B------:R-:W4:Y:S01]  /*47810*/  LDL.LU.64 R158, [R1+0xb88] ;  /* 0x000b8800019e7983 */ /* 0x000f220000300a00 */
[C---:B------:R-:W-:Y:S03]  /*47820*/  HMMA.1688.F32.TF32 R160, R132.reuse, R40, R160 ;  /* 0x0000002884a0723c */ /* 0x040fe600000810a0 */
[----:B------:R1:W-:Y:S04]  /*47830*/  STL.64 [R1+0x4320], R164 ;  /* 0x004320a401007387 */ /* 0x0003e80000100a00 */
[----:B------:R1:W-:Y:S04]  /*47840*/  STL.64 [R1+0x4328], R166 ;  /* 0x004328a601007387 */ /* 0x0003e80000100a00 */
[----:B-1----:R-:W4:Y:S04]  /*47850*/  LDL.LU.64 R164, [R1+0xb70] ;  /* 0x000b700001a47983 */ /* 0x002f280000300a00 */
[----:B------:R-:W4:Y:S04]  /*47860*/  LDL.LU.64 R166, [R1+0xb78] ;  /* 0x000b780001a67983 */ /* 0x000f280000300a00 */
        /* <DEDUP_REMOVED lines=10> */
[----:B------:R-:W-:Y:S01]  /*47910*/  STL.64 [R1+0x42c0], R160 ;  /* 0x0042c0a001007387 */ /* 0x000fe20000100a00 */
[----:B------:R-:W-:Y:S03]  /*47920*/  HMMA.1688.F32.TF32 R132, R132, R28, R152 ;  /* 0x0000001c8484723c */ /* 0x000fe60000081098 */
[----:B------:R-:W-:Y:S04]  /*47930*/  STL.64 [R1+0x42c8], R162 ;  /* 0x0042c8a201007387 */ /* 0x000fe80000100a00 */
[----:B------:R-:W2:Y:S04]  /*47940*/  LDL.LU.64 R152, [R1+0xb40] ;  /* 0x000b400001987983 */ /* 0x000ea80000300a00 */
[----:B------:R-:W2:Y:S08]  /*47950*/  LDL.LU.64 R154, [R1+0xb48] ;  /* 0x000b4800019a7983 */ /* 0x000eb00000300a00 */
[----:B------:R-:W-:Y:S04]  /*47960*/  STL.64 [R1+0x42a0], R132 ;  /* 0x0042a08401007387 */ /* 0x000fe80000100a00 */
[----:B------:R3:W-:Y:S02]  /*47970*/  STL.64 [R1+0x42a8], R134 ;  /* 0x0042a88601007387 */ /* 0x0007e40000100a00 */
[----:B---3--:R-:W-:Y:S02]  /*47980*/  HMMA.1688.F32.TF32 R132, R136, R24, R140 ;  /* 0x000000188884723c */ /* 0x008fe4000008108c */
[----:B------:R-:W3:Y:S04]  /*47990*/  LDL.LU.64 R140, [R1+0xb30] ;  /* 0x000b3000018c7983 */ /* 0x000ee80000300a00 */
[----:B------:R-:W3:-:S13]  /*479a0*/  LDL.LU.64 R142, [R1+0xb38] ;  /* 0x000b3800018e7983 */ /* 0x000eda0000300a00 */
[----:B------:R-:W-:Y:S04]  /*479b0*/  STL.64 [R1+0x4280], R132 ;  /* 0x0042808401007387 */ /* 0x000fe80000100a00 */
[----:B------:R-:W-:Y:S04]  /*479c0*/  STL.64 [R1+0x4288], R134 ;  /* 0x0042888601007387 */ /* 0x000fe80000100a00 */
[----:B------:R-:W3:Y:S04]  /*479d0*/  LDL.LU.64 R160, [R1+0xb20] ;  /* 0x000b200001a07983 */ /* 0x000ee80000300a00 */
[----:B------:R-:W3:Y:S04]  /*479e0*/  LDL.LU.64 R162, [R1+0xb28] ;  /* 0x000b280001a27983 */ /* 0x000ee80000300a00 */
[----:B------:R-:W-:Y:S04]  /*479f0*/  LDS R132, [R168+UR13+0x80] ;  /* 0x0000800da8847984 */ /* 0x000fe80008000800 */
[----:B------:R-:W-:Y:S04]  /*47a00*/  LDS R134, [R168+UR13+0x2080] ;  /* 0x0020800da8867984 */ /* 0x000fe80008000800 */
[----:B------:R-:W-:Y:S04]  /*47a10*/  LDS R133, [R3+UR13+0x80] ;  /* 0x0000800d03857984 */ /* 0x000fe80008000800 */
[----:B------:R-:W1:Y:S01]  /*47a20*/  LDS R135, [R3+UR13+0x2080] ;  /* 0x0020800d03877984 */ /* 0x000e620008000800 */
[----:B----4-:R-:W-:Y:S03]  /*47a30*/  HMMA.1688.F32.TF32 R172, R136, R20, R156 ;  /* 0x0000001488ac723c */ /* 0x010fe6000008109c */
[----:B------:R-:W4:Y:S04]  /*47a40*/  LDL.LU.64 R156, [R1+0x10e0] ;  /* 0x0010e000019c7983 */ /* 0x000f280000300a00 */
[----:B------:R-:W4:-:S12]  /*47a50*/  LDL.LU.64 R158, [R1+0x10e8] ;  /* 0x0010e800019e7983 */ /* 0x000f180000300a00 */
[----:B------:R-:W-:Y:S04]  /*47a60*/  STL.64 [R1+0x4260], R172 ;  /* 0x004260ac01007387 */ /* 0x000fe80000100a00 */
[----:B------:R1:W-:Y:S02]  /*47a70*/  STL.64 [R1+0x4268], R174 ;  /* 0x004268ae01007387 */ /* 0x0003e40000100a00 */
[C---:B-1----:R-:W-:Y:S08]  /*47a80*/  HMMA.1688.F32.TF32 R172, R136.reuse, R16, R164 ;  /* 0x0000001088ac723c */ /* 0x042ff000000810a4 */
[C---:B------:R-:W-:Y:S01]  /*47a90*/  HMMA.1688.F32.TF32 R164, R136.reuse, R12, R144 ;  /* 0x0000000c88a4723c */ /* 0x040fe20000081090 */
[----:B------:R-:W4:Y:S10]  /*47aa0*/  LDL.LU.64 R144, [R1+0x10d0] ;  /* 0x0010d00001907983 */ /* 0x000f340000300a00 */
[----:B------:R-:W-:Y:S04]  /*47ab0*/  STL.64 [R1+0x4230], R172 ;  /* 0x004230ac01007387 */ /* 0x000fe80000100a00 */
[----:B------:R-:W-:Y:S04]  /*47ac0*/  STL.64 [R1+0x4238], R174 ;  /* 0x004238ae01007387 */ /* 0x000fe80000100a00 */
[----:B------:R-:W4:Y:S04]  /*47ad0*/  LDL.LU.64 R146, [R1+0x10d8] ;  /* 0x0010d80001927983 */ /* 0x000f280000300a00 */
        /* <DEDUP_REMOVED lines=17> */
[----:B-1----:R-:W-:Y:S02]  /*47bf0*/  HMMA.1688.F32.TF32 R164, R136, R92, R160 ;  /* 0x0000005c88a4723c */ /* 0x002fe400000810a0 */
[----:B------:R-:W3:Y:S04]  /*47c00*/  LDL.LU.64 R160, [R1+0x1090] ;  /* 0x0010900001a07983 */ /* 0x000ee80000300a00 */
[----:B------:R-:W3:-:S13]  /*47c10*/  LDL.LU.64 R162, [R1+0x1098] ;  /* 0x0010980001a27983 */ /* 0x000eda0000300a00 */
[----:B------:R1:W-:Y:S01]  /*47c20*/  STL.64 [R1+0x3e90], R164 ;  /* 0x003e90a401007387 */ /* 0x0003e20000100a00 */
[C---:B----4-:R-:W-:Y:S03]  /*47c30*/  HMMA.1688.F32.TF32 R156, R136.reuse, R128, R156 ;  /* 0x00000080889c723c */ /* 0x050fe6000008109c */
[----:B------:R4:W-:Y:S04]  /*47c40*/  STL.64 [R1+0x3e98], R166 ;  /* 0x003e98a601007387 */ /* 0x0009e80000100a00 */
[----:B-1----:R-:W3:Y:S04]  /*47c50*/  LDL.LU.64 R164, [R1+0x1080] ;  /* 0x0010800001a47983 */ /* 0x002ee80000300a00 */
[----:B----4-:R-:W4:Y:S08]  /*47c60*/  LDL.LU.64 R166, [R1+0x1088] ;  /* 0x0010880001a67983 */ /* 0x010f300000300a00 */
[----:B------:R1:W-:Y:S04]  /*47c70*/  STL.64 [R1+0x3e70], R156 ;  /* 0x003e709c01007387 */ /* 0x0003e80000100a00 */
[----:B------:R1:W-:Y:S04]  /*47c80*/  STL.64 [R1+0x3e78], R158 ;  /* 0x003e789e01007387 */ /* 0x0003e80000100a00 */
[----:B-1----:R-:W4:Y:S04]  /*47c90*/  LDL.LU.64 R156, [R1+0x1070] ;  /* 0x00107000019c7983 */ /* 0x002f280000300a00 */
[----:B------:R-:W4:Y:S01]  /*47ca0*/  LDL.LU.64 R158, [R1+0x1078] ;  /* 0x00107800019e7983 */ /* 0x000f220000300a00 */
[----:B------:R-:W-:Y:S03]  /*47cb0*/  HMMA.1688.F32.TF32 R172, R136, R124, R144 ;  /* 0x0000007c88ac723c */ /* 0x000fe60000081090 */
[----:B------:R-:W4:Y:S04]  /*47cc0*/  LDL.LU.64 R144, [R1+0x1060] ;  /* 0x0010600001907983 */ /* 0x000f280000300a00 */
[----:B------:R-:W4:-:S12]  /*47cd0*/  LDL.LU.64 R146, [R1+0x1068] ;  /* 0x0010680001927983 */ /* 0x000f180000300a00 */
        /* <DEDUP_REMOVED lines=48> */
[----:B------:R1:W-:Y:S04]  /*47fe0*/  STL.64 [R1+0x3670], R164 ;  /* 0x003670a401007387 */ /* 0x0003e80000100a00 */
[----:B------:R1:W-:Y:S04]  /*47ff0*/  STL.64 [R1+0x3678], R166 ;  /* 0x003678a601007387 */ /* 0x0003e80000100a00 */
[----:B-1----:R-:W3:Y:S01]  /*48000*/  LDL.LU.64 R164, [R1+0xfc0] ;  /* 0x000fc00001a47983 */ /* 0x002ee20000300a00 */
[----:B------:R-:W-:Y:S03]  /*48010*/  HMMA.1688.F32.TF32 R160, R136, R72, R160 ;  /* 0x0000004888a0723c */ /* 0x000fe600000810a0 */
[----:B------:R-:W3:-:S15]  /*48020*/  LDL.LU.64 R166, [R1+0xfc8] ;  /* 0x000fc80001a67983 */ /* 0x000ede0000300a00 */
[----:B------:R-:W-:Y:S01]  /*48030*/  NOP ;  /* 0x0000000000007918 */ /* 0x000fe20000000000 */
[----:B------:R1:W-:Y:S04]  /*48040*/  STL.64 [R1+0x3660], R160 ;  /* 0x003660a001007387 */ /* 0x0003e80000100a00 */
[----:B------:R1:W-:Y:S04]  /*48050*/  STL.64 [R1+0x3668], R162 ;  /* 0x003668a201007387 */ /* 0x0003e80000100a00 */
[----:B-1----:R-:W3:Y:S04]  /*48060*/  LDL.LU.64 R160, [R1+0xfb0] ;  /* 0x000fb00001a07983 */ /* 0x002ee80000300a00 */
[----:B------:R-:W3:Y:S01]  /*48070*/  LDL.LU.64 R162, [R1+0xfb8] ;  /* 0x000fb80001a27983 */ /* 0x000ee20000300a00 */
[----:B----4-:R-:W-:Y:S03]  /*48080*/  HMMA.1688.F32.TF32 R172, R136, R68, R156 ;  /* 0x0000004488ac723c */ /* 0x010fe6000008109c */
        /* <DEDUP_REMOVED lines=25> */
[C---:B------:R-:W-:Y:S01]  /*48220*/  HMMA.1688.F32.TF32 R164, R136.reuse, R44, R160 ;  /* 0x0000002c88a4723c */ /* 0x040fe200000810a0 */
[----:B------:R-:W3:Y:S10]  /*48230*/  LDL.LU.64 R160, [R1+0xb10] ;  /* 0x000b100001a07983 */ /* 0x000ef40000300a00 */
[----:B------:R-:W-:Y:S04]  /*48240*/  STL.64 [R1+0x3540], R172 ;  /* 0x003540ac01007387 */ /* 0x000fe80000100a00 */
[----:B------:R-:W-:Y:S04]  /*48250*/  STL.64 [R1+0x3548], R174 ;  /* 0x003548ae01007387 */ /* 0x000fe80000100a00 */
[----:B------:R-:W3:Y:S04]  /*48260*/  LDL.LU.64 R162, [R1+0xb18] ;  /* 0x000b180001a27983 */ /* 0x000ee80000300a00 */
[----:B------:R1:W-:Y:S04]  /*48270*/  STL.64 [R1+0x3500], R164 ;  /* 0x003500a401007387 */ /* 0x0003e80000100a00 */
[----:B------:R4:W-:Y:S02]  /*48280*/  STL.64 [R1+0x3508], R166 ;  /* 0x003508a601007387 */ /* 0x0009e40000100a00 */
[----:B----4-:R-:W-:Y:S02]  /*48290*/  HMMA.1688.F32.TF32 R156, R136, R40, R156 ;  /* 0x00000028889c723c */ /* 0x010fe4000008109c */
[----:B-1----:R-:W4:Y:S04]  /*482a0*/  LDL.LU.64 R164, [R1+0xb00] ;  /* 0x000b000001a47983 */ /* 0x002f280000300a00 */
[----:B------:R-:W4:-:S13]  /*482b0*/  LDL.LU.64 R166, [R1+0xb08] ;  /* 0x000b080001a67983 */ /* 0x000f1a0000300a00 */
        /* <DEDUP_REMOVED lines=11> */
[----:B------:R-:W-:Y:S01]  /*48370*/  STL.64 [R1+0x3448], R158 ;  /* 0x0034489e01007387 */ /* 0x000fe20000100a00 */
[----:B------:R-:W-:Y:S03]  /*48380*/  HMMA.1688.F32.TF32 R136, R136, R28, R152 ;  /* 0x0000001c8888723c */ /* 0x000fe60000081098 */
[----:B------:R-:W2:Y:S04]  /*48390*/  LDL.LU.64 R152, [R1+0xad0] ;  /* 0x000ad00001987983 */ /* 0x000ea80000300a00 */
[----:B------:R-:W2:-:S12]  /*483a0*/  LDL.LU.64 R154, [R1+0xad8] ;  /* 0x000ad800019a7983 */ /* 0x000e980000300a00 */
        /* <DEDUP_REMOVED lines=13> */
[----:B------:R-:W-:Y:S03]  /*48480*/  HMMA.1688.F32.TF32 R172, R132, R20, R160 ;  /* 0x0000001484ac723c */ /* 0x000fe600000810a0 */
[----:B------:R-:W3:Y:S04]  /*48490*/  LDL.LU.64 R160, [R1+0xf70] ;  /* 0x000f700001a07983 */ /* 0x000ee80000300a00 */
[----:B------:R-:W3:-:S12]  /*484a0*/  LDL.LU.64 R162, [R1+0xf78] ;  /* 0x000f780001a27983 */ /* 0x000ed80000300a00 */
        /* <DEDUP_REMOVED lines=28> */
[----:B------:R1:W-:Y:S04]  /*48670*/  STL.64 [R1+0x3340], R164 ;  /* 0x003340a401007387 */ /* 0x0003e80000100a00 */
[----:B------:R1:W-:Y:S04]  /*48680*/  STL.64 [R1+0x3348], R166 ;  /* 0x003348a601007387 */ /* 0x0003e80000100a00 */
[----:B-1----:R-:W3:Y:S04]  /*48690*/  LDL.LU.64 R164, [R1+0xf10] ;  /* 0x000f100001a47983 */ /* 0x002ee80000300a00 */
[----:B------:R-:W3:Y:S01]  /*486a0*/  LDL.LU.64 R166, [R1+0xf18] ;  /* 0x000f180001a67983 */ /* 0x000ee20000300a00 */
[----:B------:R-:W-:-:S15]  /*486b0*/  HMMA.1688.F32.TF32 R160, R132, R128, R160 ;  /* 0x0000008084a0723c */ /* 0x000fde00000810a0 */
[----:B------:R-:W-:-:S04]  /*486c0*/  NOP ;  /* 0x0000000000007918 */ /* 0x000fc80000000000 */
        /* <DEDUP_REMOVED lines=35> */
[----:B------:R-:W-:Y:S04]  /*48900*/  STL.64 [R1+0x32c0], R164 ;  /* 0x0032c0a401007387 */ /* 0x000fe80000100a00 */
[----:B------:R4:W-:Y:S02]  /*48910*/  STL.64 [R1+0x32c8], R166 ;  /* 0x0032c8a601007387 */ /* 0x0009e40000100a00 */
[----:B----4-:R-:W-:Y:S02]  /*48920*/  HMMA.1688.F32.TF32 R164, R132, R96, R144 ;  /* 0x0000006084a4723c */ /* 0x010fe40000081090 */
        /* <DEDUP_REMOVED lines=27> */
[----:B------:R-:W-:Y:S03]  /*48ae0*/  HMMA.1688.F32.TF32 R172, R132, R68, R160 ;  /* 0x0000004484ac723c */ /* 0x000fe600000810a0 */
[----:B------:R-:W3:Y:S04]  /*48af0*/  LDL.LU.64 R160, [R1+0xe30] ;  /* 0x000e300001a07983 */ /* 0x000ee80000300a00 */
[----:B------:R-:W3:-:S12]  /*48b00*/  LDL.LU.64 R162, [R1+0xe38] ;  /* 0x000e380001a27983 */ /* 0x000ed80000300a00 */
        /* <DEDUP_REMOVED lines=29> */
[----:B------:R1:W-:Y:S04]  /*48ce0*/  STL.64 [R1+0x3208], R166 ;  /* 0x003208a601007387 */ /* 0x0003e80000100a00 */
[----:B-1----:R-:W3:Y:S04]  /*48cf0*/  LDL.LU.64 R164, [R1+0xa90] ;  /* 0x000a900001a47983 */ /* 0x002ee80000300a00 */
[----:B------:R-:W3:Y:S01]  /*48d00*/  LDL.LU.64 R166, [R1+0xa98] ;  /* 0x000a980001a67983 */ /* 0x000ee20000300a00 */
[----:B------:R-:W-:-:S15]  /*48d10*/  HMMA.1688.F32.TF32 R160, R132, R40, R160 ;  /* 0x0000002884a0723c */ /* 0x000fde00000810a0 */
[----:B------:R-:W-:-:S04]  /*48d20*/  NOP ;  /* 0x0000000000007918 */ /* 0x000fc80000000000 */
        /* <DEDUP_REMOVED lines=33> */
[C---:B-1----:R-:W-:Y:S08]  /*48f40*/  HMMA.1688.F32.TF32 R172, R136.reuse, R16, R164 ;  /* 0x0000001088ac723c */ /* 0x042ff000000810a4 */
[C---:B----4-:R-:W-:Y:S01]  /*48f50*/  HMMA.1688.F32.TF32 R164, R136.reuse, R12, R144 ;  /* 0x0000000c88a4723c */ /* 0x050fe20000081090 */
        /* <DEDUP_REMOVED lines=314> */
[----:B------:R1:W-:Y:S04]  /*4a300*/  STL.64 [R1+0x2bb0], R132 ;  /* 0x002bb08401007387 */ /* 0x0003e80000100a00 */
[----:B------:R1:W-:Y:S04]  /*4a310*/  STL.64 [R1+0x2bb8], R134 ;  /* 0x002bb88601007387 */ /* 0x0003e80000100a00 */
[----:B-1----:R-:W2:Y:S04]  /*4a320*/  LDL.LU.64 R132, [R1+0x7c0] ;  /* 0x0007c00001847983 */ /* 0x002ea80000300a00 */
[----:B------:R-:W2:Y:S01]  /*4a330*/  LDL.LU.64 R134, [R1+0x7c8] ;  /* 0x0007c80001867983 */ /* 0x000ea20000300a00 */
[----:B---3--:R-:W-:-:S15]  /*4a340*/  HMMA.1688.F32.TF32 R140, R136, R24, R140 ;  /* 0x00000018888c723c */ /* 0x008fde000008108c */
[----:B------:R-:W-:-:S04]  /*4a350*/  NOP ;  /* 0x0000000000007918 */ /* 0x000fc80000000000 */
        /* <DEDUP_REMOVED lines=100> */
[----:B------:R1:W-:Y:S04]  /*4a9a0*/  STL.64 [R1+0x1600], R164 ;  /* 0x001600a401007387 */ /* 0x0003e80000100a00 */
[----:B------:R1:W-:Y:S04]  /*4a9b0*/  STL.64 [R1+0x1608], R166 ;  /* 0x001608a601007387 */ /* 0x0003e80000100a00 */
[----:B-1----:R-:W2:Y:S04]  /*4a9c0*/  LDL.LU.64 R164, [R1+0x1460] ;  /* 0x0014600001a47983 */ /* 0x002ea80000300a00 */
[----:B------:R-:W2:Y:S01]  /*4a9d0*/  LDL.LU.64 R166, [R1+0x1468] ;  /* 0x0014680001a67983 */ /* 0x000ea20000300a00 */
[----:B---3--:R-:W-:-:S15]  /*4a9e0*/  HMMA.1688.F32.TF32 R160, R136, R72, R160 ;  /* 0x0000004888a0723c */ /* 0x008fde00000810a0 */
[----:B------:R-:W-:-:S04]  /*4a9f0*/  NOP ;  /* 0x0000000000007918 */ /* 0x000fc80000000000 */
[----:B------:R1:W-:Y:S04]  /*4aa00*/  STL.64 [R1+0x15f0], R160 ;  /* 0x0015f0a001007387 */ /* 0x0003e80000100a00 */
[----:B------:R3:W-:Y:S04]  /*4aa10*/  STL.64 [R1+0x15f8], R162 ;  /* 0x0015f8a201007387 */ /* 0x0007e80000100a00 */
[----:B-1----:R-:W2:Y:S04]  /*4aa20*/  LDL.LU.64 R160, [R1+0x1480] ;  /* 0x0014800001a07983 */ /* 0x002ea80000300a00 */
[----:B---3--:R-:W3:Y:S01]  /*4aa30*/  LDL.LU.64 R162, [R1+0x1488] ;  /* 0x0014880001a27983 */ /* 0x008ee20000300a00 */
        /* <DEDUP_REMOVED lines=26> */
[----:B------:R-:W2:-:S15]  /*4abe0*/  LDL.LU.64 R164, [R1+0x700] ;  /* 0x0007000001a47983 */ /* 0x000e9e0000300a00 */
[----:B------:R-:W-:Y:S02]  /*4abf0*/  NOP ;  /* 0x0000000000007918 */ /* 0x000fe40000000000 */
[----:B------:R-:W-:Y:S04]  /*4ac00*/  STL.64 [R1+0x1590], R172 ;  /* 0x001590ac01007387 */ /* 0x000fe80000100a00 */
[----:B------:R-:W-:Y:S04]  /*4ac10*/  STL.64 [R1+0x1598], R174 ;  /* 0x001598ae01007387 */ /* 0x000fe80000100a00 */
[----:B------:R-:W2:Y:S01]  /*4ac20*/  LDL.LU.64 R166, [R1+0x708] ;  /* 0x0007080001a67983 */ /* 0x000ea20000300a00 */
[----:B---3--:R-:W-:-:S15]  /*4ac30*/  HMMA.1688.F32.TF32 R160, R136, R44, R160 ;  /* 0x0000002c88a0723c */ /* 0x008fde00000810a0 */
[----:B------:R-:W-:-:S04]  /*4ac40*/  NOP ;  /* 0x0000000000007918 */ /* 0x000fc80000000000 */
[----:B------:R1:W-:Y:S04]  /*4ac50*/  STL.64 [R1+0x1580], R160 ;  /* 0x001580a001007387 */ /* 0x0003e80000100a00 */
[----:B------:R3:W-:Y:S04]  /*4ac60*/  STL.64 [R1+0x1588], R162 ;  /* 0x001588a201007387 */ /* 0x0007e80000100a00 */
[----:B-1----:R-:W2:Y:S04]  /*4ac70*/  LDL.LU.64 R160, [R1+0x6f0] ;  /* 0x0006f00001a07983 */ /* 0x002ea80000300a00 */
[----:B---3--:R-:W3:Y:S01]  /*4ac80*/  LDL.LU.64 R162, [R1+0x6f8] ;  /* 0x0006f80001a27983 */ /* 0x008ee20000300a00 */
        /* <DEDUP_REMOVED lines=19> */
[----:B-1----:R-:W2:Y:S01]  /*4adc0*/  LDL.LU.64 R136, [R1+0x6b0] ;  /* 0x0006b00001887983 */ /* 0x002ea20000300a00 */
[----:B------:R-:W-:Y:S03]  /*4add0*/  HMMA.1688.F32.TF32 R132, R140, R24, R132 ;  /* 0x000000188c84723c */ /* 0x000fe60000081084 */
[----:B------:R-:W2:-:S15]  /*4ade0*/  LDL.LU.64 R138, [R1+0x6b8] ;  /* 0x0006b800018a7983 */ /* 0x000e9e0000300a00 */
[----:B------:R-:W-:Y:S01]  /*4adf0*/  NOP ;  /* 0x0000000000007918 */ /* 0x000fe20000000000 */
[----:B------:R-:W-:Y:S04]  /*4ae00*/  STL.64 [R1+0x1510], R132 ;  /* 0x0015108401007387 */ /* 0x000fe80000100a00 */
[----:B------:R-:W-:Y:S04]  /*4ae10*/  STL.64 [R1+0x1518], R134 ;  /* 0x0015188601007387 */ /* 0x000fe80000100a00 */
[----:B------:R-:W2:Y:S04]  /*4ae20*/  LDL.LU.64 R156, [R1+0x1470] ;  /* 0x00147000019c7983 */ /* 0x000ea80000300a00 */
[----:B------:R-:W2:Y:S04]  /*4ae30*/  LDL.LU.64 R158, [R1+0x1478] ;  /* 0x00147800019e7983 */ /* 0x000ea80000300a00 */
[----:B------:R-:W-:Y:S04]  /*4ae40*/  LDS R132, [R0+UR13+0x200] ;  /* 0x0002000d00847984 */ /* 0x000fe80008000800 */
[----:B------:R-:W-:Y:S04]  /*4ae50*/  LDS R134, [R0+UR13+0x2200] ;  /* 0x0022000d00867984 */ /* 0x000fe80008000800 */
[----:B------:R-:W-:Y:S04]  /*4ae60*/  LDS R133, [R2+UR13+0x200] ;  /* 0x0002000d02857984 */ /* 0x000fe80008000800 */
[----:B------:R-:W1:Y:S01]  /*4ae70*/  LDS R135, [R2+UR13+0x2200] ;  /* 0x0022000d02877984 */ /* 0x000e620008000800 */
[C---:B------:R-:W-:Y:S08]  /*4ae80*/  HMMA.1688.F32.TF32 R172, R140.reuse, R20, R164 ;  /* 0x000000148cac723c */ /* 0x040ff000000810a4 */
[C---:B---3--:R-:W-:Y:S01]  /*4ae90*/  HMMA.1688.F32.TF32 R164, R140.reuse, R16, R160 ;  /* 0x000000108ca4723c */ /* 0x048fe200000810a0 */
        /* <DEDUP_REMOVED lines=25> */
[----:B------:R1:W-:Y:S01]  /*4b030*/  STL.64 [R1+0x1468], R166 ;  /* 0x001468a601007387 */ /* 0x0003e20000100a00 */
[----:B------:R-:W-:Y:S03]  /*4b040*/  HMMA.1688.F32.TF32 R156, R140, R92, R156 ;  /* 0x0000005c8c9c723c */ /* 0x000fe6000008109c */
[----:B-1----:R-:W2:Y:S04]  /*4b050*/  LDL.LU.64 R164, [R1+0x16c0] ;  /* 0x0016c00001a47983 */ /* 0x002ea80000300a00 */
[----:B------:R-:W2:-:S12]  /*4b060*/  LDL.LU.64 R166, [R1+0x16c8] ;  /* 0x0016c80001a67983 */ /* 0x000e980000300a00 */
[----:B------:R1:W-:Y:S04]  /*4b070*/  STL.64 [R1+0x1450], R156 ;  /* 0x0014509c01007387 */ /* 0x0003e80000100a00 */
[----:B------:R1:W-:Y:S04]  /*4b080*/  STL.64 [R1+0x1458], R158 ;  /* 0x0014589e01007387 */ /* 0x0003e80000100a00 */
[----:B-1----:R-:W2:Y:S04]  /*4b090*/  LDL.LU.64 R156, [R1+0x16d0] ;  /* 0x0016d000019c7983 */ /* 0x002ea80000300a00 */
[----:B------:R-:W2:Y:S01]  /*4b0a0*/  LDL.LU.64 R158, [R1+0x16d8] ;  /* 0x0016d800019e7983 */ /* 0x000ea20000300a00 */
[----:B---3--:R-:W-:Y:S03]  /*4b0b0*/  HMMA.1688.F32.TF32 R172, R140, R128, R160 ;  /* 0x000000808cac723c */ /* 0x008fe600000810a0 */
        /* <DEDUP_REMOVED lines=24> */
[C---:B-1----:R-:W-:Y:S08]  /*4b240*/  HMMA.1688.F32.TF32 R172, R140.reuse, R108, R164 ;  /* 0x0000006c8cac723c */ /* 0x042ff000000810a4 */
[C---:B------:R-:W-:Y:S01]  /*4b250*/  HMMA.1688.F32.TF32 R164, R140.reuse, R104, R156 ;  /* 0x000000688ca4723c */ /* 0x040fe2000008109c */
[----:B------:R-:W2:Y:S10]  /*4b260*/  LDL.LU.64 R156, [R1+0x1730] ;  /* 0x00173000019c7983 */ /* 0x000eb40000300a00 */
[----:B------:R-:W-:Y:S04]  /*4b270*/  STL.64 [R1+0x13f0], R172 ;  /* 0x0013f0ac01007387 */ /* 0x000fe80000100a00 */
[----:B------:R-:W-:Y:S04]  /*4b280*/  STL.64 [R1+0x13f8], R174 ;  /* 0x0013f8ae01007387 */ /* 0x000fe80000100a00 */
[----:B------:R-:W2:Y:S04]  /*4b290*/  LDL.LU.64 R158, [R1+0x1738] ;  /* 0x00173800019e7983 */ /* 0x000ea80000300a00 */
[----:B------:R-:W-:Y:S04]  /*4b2a0*/  STL.64 [R1+0x13e0], R164 ;  /* 0x0013e0a401007387 */ /* 0x000fe80000100a00 */
[----:B------:R3:W-:Y:S02]  /*4b2b0*/  STL.64 [R1+0x13e8], R166 ;  /* 0x0013e8a601007387 */ /* 0x0007e40000100a00 */
[----:B---3--:R-:W-:Y:S02]  /*4b2c0*/  HMMA.1688.F32.TF32 R164, R140, R100, R160 ;  /* 0x000000648ca4723c */ /* 0x008fe400000810a0 */
[----:B------:R-:W3:Y:S04]  /*4b2d0*/  LDL.LU.64 R160, [R1+0x1740] ;  /* 0x0017400001a07983 */ /* 0x000ee80000300a00 */
[----:B------:R-:W3:-:S13]  /*4b2e0*/  LDL.LU.64 R162, [R1+0x1748] ;  /* 0x0017480001a27983 */ /* 0x000eda0000300a00 */
        /* <DEDUP_REMOVED lines=17> */
[----:B-1----:R-:W2:Y:S01]  /*4b400*/  LDL.LU.64 R164, [R1+0x1780] ;  /* 0x0017800001a47983 */ /* 0x002ea20000300a00 */
[----:B------:R-:W-:Y:S03]  /*4b410*/  HMMA.1688.F32.TF32 R136, R140, R76, R136 ;  /* 0x0000004c8c88723c */ /* 0x000fe60000081088 */
[----:B------:R-:W2:-:S15]  /*4b420*/  LDL.LU.64 R166, [R1+0x1788] ;  /* 0x0017880001a67983 */ /* 0x000e9e0000300a00 */
[----:B------:R-:W-:Y:S01]  /*4b430*/  NOP ;  /* 0x0000000000007918 */ /* 0x000fe20000000000 */
[----:B------:R1:W-:Y:S04]  /*4b440*/  STL.64 [R1+0x1390], R136 ;  /* 0x0013908801007387 */ /* 0x0003e80000100a00 */
[----:B------:R1:W-:Y:S04]  /*4b450*/  STL.64 [R1+0x1398], R138 ;  /* 0x0013988a01007387 */ /* 0x0003e80000100a00 */
[----:B-1----:R-:W2:Y:S04]  /*4b460*/  LDL.LU.64 R136, [R1+0x17a0] ;  /* 0x0017a00001887983 */ /* 0x002ea80000300a00 */
[----:B------:R-:W2:Y:S01]  /*4b470*/  LDL.LU.64 R138, [R1+0x17a8] ;  /* 0x0017a800018a7983 */ /* 0x000ea20000300a00 */
        /* <DEDUP_REMOVED lines=33> */
[----:B-1----:R-:W-:Y:S02]  /*4b690*/  HMMA.1688.F32.TF32 R164, R140, R44, R156 ;  /* 0x0000002c8ca4723c */ /* 0x002fe4000008109c */
[----:B------:R-:W2:Y:S04]  /*4b6a0*/  LDL.LU.64 R156, [R1+0x14f0] ;  /* 0x0014f000019c7983 */ /* 0x000ea80000300a00 */
[----:B------:R-:W2:-:S13]  /*4b6b0*/  LDL.LU.64 R158, [R1+0x14f8] ;  /* 0x0014f800019e7983 */ /* 0x000e9a0000300a00 */
[----:B------:R-:W-:Y:S04]  /*4b6c0*/  STL.64 [R1+0x1310], R164 ;  /* 0x001310a401007387 */ /* 0x000fe80000100a00 */
[----:B------:R-:W-:Y:S04]  /*4b6d0*/  STL.64 [R1+0x1318], R166 ;  /* 0x001318a601007387 */ /* 0x000fe80000100a00 */
[----:B------:R-:W2:Y:S04]  /*4b6e0*/  LDL.LU.64 R172, [R1+0x1520] ;  /* 0x0015200001ac7983 */ /* 0x000ea80000300a00 */
[----:B------:R-:W2:Y:S01]  /*4b6f0*/  LDL.LU.64 R174, [R1+0x1528] ;  /* 0x0015280001ae7983 */ /* 0x000ea20000300a00 */
[----:B---3--:R-:W-:-:S15]  /*4b700*/  HMMA.1688.F32.TF32 R160, R140, R40, R160 ;  /* 0x000000288ca0723c */ /* 0x008fde00000810a0 */
[----:B------:R-:W-:-:S04]  /*4b710*/  NOP ;  /* 0x0000000000007918 */ /* 0x000fc80000000000 */
[----:B------:R-:W-:Y:S04]  /*4b720*/  STL.64 [R1+0x30], R160 ;  /* 0x000030a001007387 */ /* 0x000fe80000100a00 */
[----:B------:R4:W-:Y:S02]  /*4b730*/  STL.64 [R1+0x38], R162 ;  /* 0x000038a201007387 */ /* 0x0009e40000100a00 */
[----:B----4-:R-:W-:Y:S02]  /*4b740*/  HMMA.1688.F32.TF32 R160, R140, R36, R144 ;  /* 0x000000248ca0723c */ /* 0x010fe40000081090 */
[----:B------:R-:W3:Y:S04]  /*4b750*/  LDL.LU.64 R144, [R1+0x1540] ;  /* 0x0015400001907983 */ /* 0x000ee80000300a00 */
[----:B------:R-:W3:-:S13]  /*4b760*/  LDL.LU.64 R146, [R1+0x1548] ;  /* 0x0015480001927983 */ /* 0x000eda0000300a00 */
[----:B------:R-:W-:Y:S04]  /*4b770*/  STL.64 [R1+0x20], R160 ;  /* 0x000020a001007387 */ /* 0x000fe80000100a00 */
[----:B------:R2:W-:Y:S02]  /*4b780*/  STL.64 [R1+0x28], R162 ;  /* 0x000028a201007387 */ /* 0x0005e40000100a00 */
[----:B--2---:R-:W-:Y:S02]  /*4b790*/  HMMA.1688.F32.TF32 R160, R140, R32, R148 ;  /* 0x000000208ca0723c */ /* 0x004fe40000081094 */
[----:B------:R-:W2:Y:S04]  /*4b7a0*/  LDL.LU.64 R148, [R1+0x1640] ;  /* 0x0016400001947983 */ /* 0x000ea80000300a00 */
[----:B------:R-:W2:-:S13]  /*4b7b0*/  LDL.LU.64 R150, [R1+0x1648] ;  /* 0x0016480001967983 */ /* 0x000e9a0000300a00 */
[----:B------:R-:W-:Y:S04]  /*4b7c0*/  STL.64 [R1+0x10], R160 ;  /* 0x000010a001007387 */ /* 0x000fe80000100a00 */
[----:B------:R-:W-:Y:S04]  /*4b7d0*/  STL.64 [R1+0x18], R162 ;  /* 0x000018a201007387 */ /* 0x000fe80000100a00 */
[----:B------:R-:W4:Y:S04]  /*4b7e0*/  LDL.LU.64 R164, [R1+0x1650] ;  /* 0x0016500001a47983 */ /* 0x000f280000300a00 */
[----:B------:R-:W4:Y:S01]  /*4b7f0*/  LDL.LU.64 R166, [R1+0x1658] ;  /* 0x0016580001a67983 */ /* 0x000f220000300a00 */
[----:B------:R-:W-:-:S15]  /*4b800*/  HMMA.1688.F32.TF32 R140, R140, R28, R152 ;  /* 0x0000001c8c8c723c */ /* 0x000fde0000081098 */
[----:B------:R-:W-:-:S04]  /*4b810*/  NOP ;  /* 0x0000000000007918 */ /* 0x000fc80000000000 */
[----:B------:R-:W-:Y:S04]  /*4b820*/  STL.64 [R1], R140 ;  /* 0x0000008c01007387 */ /* 0x000fe80000100a00 */
[----:B------:R1:W-:Y:S04]  /*4b830*/  STL.64 [R1+0x8], R142 ;  /* 0x0000088e01007387 */ /* 0x0003e80000100a00 */
[----:B------:R-:W4:Y:S04]  /*4b840*/  LDL.LU.64 R152, [R1+0x1660] ;  /* 0x0016600001987983 */ /* 0x000f280000300a00 */
[----:B------:R-:W4:Y:S01]  /*4b850*/  LDL.LU.64 R154, [R1+0x1668] ;  /* 0x00166800019a7983 */ /* 0x000f220000300a00 */
[C---:B------:R-:W-:Y:S03]  /*4b860*/  HMMA.1688.F32.TF32 R248, R132.reuse, R24, R136 ;  /* 0x0000001884f8723c */ /* 0x040fe60000081088 */
[----:B------:R-:W-:Y:S04]  /*4b870*/  LDS R136, [R168+UR13+0x200] ;  /* 0x0002000da8887984 */ /* 0x000fe80008000800 */
[----:B------:R-:W-:Y:S04]  /*4b880*/  LDS R138, [R168+UR13+0x2200] ;  /* 0x0022000da88a7984 */ /* 0x000fe80008000800 */
[----:B------:R-:W-:Y:S04]  /*4b890*/  LDS R137, [R3+UR13+0x200] ;  /* 0x0002000d03897984 */ /* 0x000fe80008000800 */
[----:B------:R-:W2:Y:S04]  /*4b8a0*/  LDS R139, [R3+UR13+0x2200] ;  /* 0x0022000d038b7984 */ /* 0x000ea80008000800 */
[----:B------:R-:W-:Y:S04]  /*4b8b0*/  STL [R1+0x75a4], R248 ;  /* 0x0075a4f801007387 */ /* 0x000fe80000100800 */
[----:B------:R-:W-:Y:S04]  /*4b8c0*/  STL [R1+0x75a0], R249 ;  /* 0x0075a0f901007387 */ /* 0x000fe80000100800 */
[----:B------:R-:W-:Y:S01]  /*4b8d0*/  STL [R1+0x759c], R250 ;  /* 0x00759cfa01007387 */ /* 0x000fe20000100800 */
[C---:B-1----:R-:W-:Y:S03]  /*4b8e0*/  HMMA.1688.F32.TF32 R140, R132.reuse, R20, R156 ;  /* 0x00000014848c723c */ /* 0x042fe6000008109c */
[----:B------:R-:W-:Y:S04]  /*4b8f0*/  STL [R1+0x7598], R251 ;  /* 0x007598fb01007387 */ /* 0x000fe80000100800 */
[----:B------:R-:W4:Y:S04]  /*4b900*/  LDL.LU.64 R160, [R1+0x1790] ;  /* 0x0017900001a07983 */ /* 0x000f280000300a00 */
[----:B------:R-:W4:Y:S08]  /*4b910*/  LDL.LU.64 R162, [R1+0x1798] ;  /* 0x0017980001a27983 */ /* 0x000f300000300a00 */
[----:B------:R-:W-:Y:S04]  /*4b920*/  STL.64 [R1+0x1300], R140 ;  /* 0x0013008c01007387 */ /* 0x000fe80000100a00 */
[----:B------:R1:W-:Y:S04]  /*4b930*/  STL.64 [R1+0x1308], R142 ;  /* 0x0013088e01007387 */ /* 0x0003e80000100a00 */
[----:B------:R-:W4:Y:S04]  /*4b940*/  LDL.LU.64 R156, [R1+0x1870] ;  /* 0x00187000019c7983 */ /* 0x000f280000300a00 */
[----:B------:R-:W4:Y:S01]  /*4b950*/  LDL.LU.64 R158, [R1+0x1878] ;  /* 0x00187800019e7983 */ /* 0x000f220000300a00 */
[----:B-1----:R-:W-:-:S15]  /*4b960*/  HMMA.1688.F32.TF32 R140, R132, R16, R172 ;  /* 0x00000010848c723c */ /* 0x002fde00000810ac */
[----:B------:R-:W-:-:S04]  /*4b970*/  NOP ;  /* 0x0000000000007918 */ /* 0x000fc80000000000 */
[----:B------:R-:W-:Y:S02]  /*4b980*/  IMAD.MOV.U32 R250, RZ, RZ, R142 ;  /* 0x000000fffffa7224 */ /* 0x000fe400078e008e */
[----:B------:R-:W-:Y:S02]  /*4b990*/  IMAD.MOV.U32 R251, RZ, RZ, R143 ;  /* 0x000000fffffb7224 */ /* 0x000fe400078e008f */
[----:B------:R-:W-:Y:S02]  /*4b9a0*/  IMAD.MOV.U32 R248, RZ, RZ, R140 ;  /* 0x000000fffff87224 */ /* 0x000fe400078e008c */
[----:B------:R-:W-:Y:S01]  /*4b9b0*/  IMAD.MOV.U32 R249, RZ, RZ, R141 ;  /* 0x000000fffff97224 */ /* 0x000fe200078e008d */
[----:B------:R-:W-:Y:S04]  /*4b9c0*/  STL.64 [R1+0x75b0], R250 ;  /* 0x0075b0fa01007387 */ /* 0x000fe80000100a00 */
[----:B------:R-:W-:Y:S01]  /*4b9d0*/  STL.64 [R1+0x75a8], R248 ;  /* 0x0075a8f801007387 */ /* 0x000fe20000100a00 */
[----:B---3--:R-:W-:Y:S03]  /*4b9e0*/  HMMA.1688.F32.TF32 R140, R132, R12, R144 ;  /* 0x0000000c848c723c */ /* 0x008fe60000081090 */
[----:B------:R-:W3:Y:S04]  /*4b9f0*/  LDL.LU.64 R144, [R1+0x1880] ;  /* 0x0018800001907983 */ /* 0x000ee80000300a00 */
[----:B------:R-:W3:-:S12]  /*4ba00*/  LDL.LU.64 R146, [R1+0x1888] ;  /* 0x0018880001927983 */ /* 0x000ed80000300a00 */
[----:B------:R-:W-:Y:S04]  /*4ba10*/  STL.64 [R1+0x12e0], R140 ;  /* 0x0012e08c01007387 */ /* 0x000fe80000100a00 */
[----:B------:R2:W-:Y:S02]  /*4ba20*/  STL.64 [R1+0x12e8], R142 ;  /* 0x0012e88e01007387 */ /* 0x0005e40000100a00 */
[----:B--2---:R-:W-:Y:S02]  /*4ba30*/  HMMA.1688.F32.TF32 R140, R132, R8, R148 ;  /* 0x00000008848c723c */ /* 0x004fe40000081094 */
[----:B------:R-:W2:Y:S04]  /*4ba40*/  LDL.LU.64 R148, [R1+0x1890] ;  /* 0x0018900001947983 */ /* 0x000ea80000300a00 */
[----:B------:R-:W2:-:S13]  /*4ba50*/  LDL.LU.64 R150, [R1+0x1898] ;  /* 0x0018980001967983 */ /* 0x000e9a0000300a00 */
[----:B------:R1:W-:Y:S04]  /*4ba60*/  STL.64 [R1+0x12d0], R140 ;  /* 0x0012d08c01007387 */ /* 0x0003e80000100a00 */
[----:B------:R4:W-:Y:S04]  /*4ba70*/  STL.64 [R1+0x12d8], R142 ;  /* 0x0012d88e01007387 */ /* 0x0009e80000100a00 */
[----:B-1----:R-:W2:Y:S04]  /*4ba80*/  LDL.LU.64 R140, [R1+0x18a0] ;  /* 0x0018a000018c7983 */ /* 0x002ea80000300a00 */
[----:B----4-:R-:W4:Y:S01]  /*4ba90*/  LDL.LU.64 R142, [R1+0x18a8] ;  /* 0x0018a800018e7983 */ /* 0x010f220000300a00 */
[----:B------:R-:W-:-:S15]  /*4baa0*/  HMMA.1688.F32.TF32 R164, R132, R4, R164 ;  /* 0x0000000484a4723c */ /* 0x000fde00000810a4 */
[----:B------:R-:W-:-:S04]  /*4bab0*/  NOP ;  /* 0x0000000000007918 */ /* 0x000fc80000000000 */
[----:B------:R-:W-:Y:S04]  /*4bac0*/  STL.64 [R1+0x12c0], R164 ;  /* 0x0012c0a401007387 */ /* 0x000fe80000100a00 */
[----:B------:R1:W-:Y:S02]  /*4bad0*/  STL.64 [R1+0x12c8], R166 ;  /* 0x0012c8a601007387 */ /* 0x0003e40000100a00 */
[----:B-1----:R-:W-:Y:S02]  /*4bae0*/  HMMA.1688.F32.TF32 R164, R132, R88, R152 ;  /* 0x0000005884a4723c */ /* 0x002fe40000081098 */
[----:B------:R-:W4:Y:S04]  /*4baf0*/  LDL.LU.64 R152, [R1+0x18b0] ;  /* 0x0018b00001987983 */ /* 0x000f280000300a00 */
[----:B------:R-:W4:-:S13]  /*4bb00*/  LDL.LU.64 R154, [R1+0x18b8] ;  /* 0x0018b800019a7983 */ /* 0x000f1a0000300a00 */
[----:B------:R-:W-:Y:S04]  /*4bb10*/  STL.64 [R1+0x12b0], R164 ;  /* 0x0012b0a401007387 */ /* 0x000fe80000100a00 */
[----:B------:R1:W-:Y:S02]  /*4bb20*/  STL.64 [R1+0x12b8], R166 ;  /* 0x0012b8a601007387 */ /* 0x0003e40000100a00 */
[C---:B-1----:R-:W-:Y:S02]  /*4bb30*/  HMMA.1688.F32.TF32 R164, R132.reuse, R92, R160 ;  /* 0x0000005c84a4723c */ /* 0x042fe400000810a0 */
[----:B------:R-:W4:Y:S04]  /*4bb40*/  LDL.LU.64 R160, [R1+0x18c0] ;  /* 0x0018c00001a07983 */ /* 0x000f280000300a00 */
[----:B------:R-:W4:Y:S02]  /*4bb50*/  LDL.LU.64 R162, [R1+0x18c8] ;  /* 0x0018c80001a27983 */ /* 0x000f240000300a00 */
[C---:B------:R-:W-:Y:S11]  /*4bb60*/  HMMA.1688.F32.TF32 R156, R132.reuse, R128, R156 ;  /* 0x00000080849c723c */ /* 0x040ff6000008109c */
[----:B------:R1:W-:Y:S04]  /*4bb70*/  STL.64 [R1+0x12a0], R164 ;  /* 0x0012a0a401007387 */ /* 0x0003e80000100a00 */
[----:B------:R1:W-:Y:S04]  /*4bb80*/  STL.64 [R1+0x12a8], R166 ;  /* 0x0012a8a601007387 */ /* 0x0003e80000100a00 */
[----:B-1----:R-:W4:Y:S04]  /*4bb90*/  LDL.LU.64 R164, [R1+0x18d0] ;  /* 0x0018d00001a47983 */ /* 0x002f280000300a00 */
[----:B------:R-:W4:Y:S04]  /*4bba0*/  LDL.LU.64 R166, [R1+0x18d8] ;  /* 0x0018d80001a67983 */ /* 0x000f280000300a00 */
[----:B------:R1:W-:Y:S04]  /*4bbb0*/  STL.64 [R1+0x1290], R156 ;  /* 0x0012909c01007387 */ /* 0x0003e80000100a00 */
[----:B------:R1:W-:Y:S04]  /*4bbc0*/  STL.64 [R1+0x1298], R158 ;  /* 0x0012989e01007387 */ /* 0x0003e80000100a00 */
[----:B-1----:R-:W4:Y:S04]  /*4bbd0*/  LDL.LU.64 R156, [R1+0x18e0] ;  /* 0x0018e000019c7983 */ /* 0x002f280000300a00 */
[----:B------:R-:W4:Y:S01]  /*4bbe0*/  LDL.LU.64 R158, [R1+0x18e8] ;  /* 0x0018e800019e7983 */ /* 0x000f220000300a00 */
        /* <DEDUP_REMOVED lines=8> */
[----:B------:R-:W-:Y:S04]  /*4bc70*/  STL.64 [R1+0x1270], R172 ;  /* 0x001270ac01007387 */ /* 0x000fe80000100a00 */
[----:B------:R4:W-:Y:S02]  /*4bc80*/  STL.64 [R1+0x1278], R174 ;  /* 0x001278ae01007387 */ /* 0x0009e40000100a00 */
[----:B----4-:R-:W-:Y:S02]  /*4bc90*/  HMMA.1688.F32.TF32 R172, R132, R116, R140 ;  /* 0x0000007484ac723c */ /* 0x010fe4000008108c */
[----:B------:R-:W4:Y:S04]  /*4bca0*/  LDL.LU.64 R140, [R1+0x1910] ;  /* 0x00191000018c7983 */ /* 0x000f280000300a00 */
        /* <DEDUP_REMOVED lines=39> */
[----:B------:R1:W-:Y:S04]  /*4bf20*/  STL.64 [R1+0x110], R164 ;  /* 0x000110a401007387 */ /* 0x0003e80000100a00 */
[----:B------:R1:W-:Y:S04]  /*4bf30*/  STL.64 [R1+0x118], R166 ;  /* 0x000118a601007387 */ /* 0x0003e80000100a00 */
[----:B-1----:R-:W4:Y:S04]  /*4bf40*/  LDL.LU.64 R164, [R1+0x19a0] ;  /* 0x0019a00001a47983 */ /* 0x002f280000300a00 */
[----:B------:R-:W4:Y:S01]  /*4bf50*/  LDL.LU.64 R166, [R1+0x19a8] ;  /* 0x0019a80001a67983 */ /* 0x000f220000300a00 */
[----:B------:R-:W-:-:S15]  /*4bf60*/  HMMA.1688.F32.TF32 R160, R132, R72, R160 ;  /* 0x0000004884a0723c */ /* 0x000fde00000810a0 */
[----:B------:R-:W-:-:S04]  /*4bf70*/  NOP ;  /* 0x0000000000007918 */ /* 0x000fc80000000000 */
        /* <DEDUP_REMOVED lines=35> */
[----:B------:R1:W-:Y:S04]  /*4c1b0*/  STL.64 [R1+0x90], R164 ;  /* 0x000090a401007387 */ /* 0x0003e80000100a00 */
[----:B------:R1:W-:Y:S01]  /*4c1c0*/  STL.64 [R1+0x98], R166 ;  /* 0x000098a601007387 */ /* 0x0003e20000100a00 */
[----:B------:R-:W-:Y:S03]  /*4c1d0*/  HMMA.1688.F32.TF32 R156, R132, R40, R156 ;  /* 0x00000028849c723c */ /* 0x000fe6000008109c */
[----:B-1----:R-:W4:Y:S04]  /*4c1e0*/  LDL.LU.64 R164, [R1+0x1820] ;  /* 0x0018200001a47983 */ /* 0x002f280000300a00 */
        /* <DEDUP_REMOVED lines=12> */
[----:B------:R-:W-:Y:S01]  /*4c2b0*/  STL.64 [R1+0x68], R158 ;  /* 0x0000689e01007387 */ /* 0x000fe20000100a00 */
        /* <DEDUP_REMOVED lines=9> */
[----:B------:R-:W-:Y:S04]  /*4c350*/  STL.64 [R1+0x48], R134 ;  /* 0x0000488601007387 */ /* 0x000fe80000100a00 */
[----:B------:R-:W4:Y:S04]  /*4c360*/  LDL.LU.64 R156, [R1+0x1990] ;  /* 0x00199000019c7983 */ /* 0x000f280000300a00 */
[----:B------:R-:W4:Y:S04]  /*4c370*/  LDL.LU.64 R158, [R1+0x1998] ;  /* 0x00199800019e7983 */ /* 0x000f280000300a00 */
[----:B------:R-:W-:Y:S04]  /*4c380*/  LDS R132, [R0+UR13+0x280] ;  /* 0x0002800d00847984 */ /* 0x000fe80008000800 */
[----:B------:R-:W-:Y:S04]  /*4c390*/  LDS R134, [R0+UR13+0x2280] ;  /* 0x0022800d00867984 */ /* 0x000fe80008000800 */
[----:B------:R-:W-:Y:S04]  /*4c3a0*/  LDS R133, [R2+UR13+0x280] ;  /* 0x0002800d02857984 */ /* 0x000fe80008000800 */
[----:B------:R-:W1:Y:S01]  /*4c3b0*/  LDS R135, [R2+UR13+0x2280] ;  /* 0x0022800d02877984 */ /* 0x000e620008000800 */
[----:B------:R-:W-:Y:S03]  /*4c3c0*/  HMMA.1688.F32.TF32 R172, R136, R20, R160 ;  /* 0x0000001488ac723c */ /* 0x000fe600000810a0 */
[----:B------:R-:W4:Y:S04]  /*4c3d0*/  LDL.LU.64 R160, [R1+0x1a70] ;  /* 0x001a700001a07983 */ /* 0x000f280000300a00 */
[----:B------:R-:W4:-:S12]  /*4c3e0*/  LDL.LU.64 R162, [R1+0x1a78] ;  /* 0x001a780001a27983 */ /* 0x000f180000300a00 */
[----:B------:R-:W-:Y:S04]  /*4c3f0*/  STL.64 [R1+0x1220], R172 ;  /* 0x001220ac01007387 */ /* 0x000fe80000100a00 */
[----:B------:R1:W-:Y:S02]  /*4c400*/  STL.64 [R1+0x1228], R174 ;  /* 0x001228ae01007387 */ /* 0x0003e40000100a00 */
[C---:B-1----:R-:W-:Y:S08]  /*4c410*/  HMMA.1688.F32.TF32 R172, R136.reuse, R16, R164 ;  /* 0x0000001088ac723c */ /* 0x042ff000000810a4 */
[C---:B---3--:R-:W-:Y:S01]  /*4c420*/  HMMA.1688.F32.TF32 R164, R136.reuse, R12, R144 ;  /* 0x0000000c88a4723c */ /* 0x048fe20000081090 */
[----:B------:R-:W3:Y:S10]  /*4c430*/  LDL.LU.64 R144, [R1+0x1a80] ;  /* 0x001a800001907983 */ /* 0x000ef40000300a00 */
[----:B------:R-:W-:Y:S04]  /*4c440*/  STL.64 [R1+0x1210], R172 ;  /* 0x001210ac01007387 */ /* 0x000fe80000100a00 */
[----:B------:R-:W-:Y:S04]  /*4c450*/  STL.64 [R1+0x1218], R174 ;  /* 0x001218ae01007387 */ /* 0x000fe80000100a00 */
[----:B------:R-:W3:Y:S04]  /*4c460*/  LDL.LU.64 R146, [R1+0x1a88] ;  /* 0x001a880001927983 */ /* 0x000ee80000300a00 */
        /* <DEDUP_REMOVED lines=83> */
[----:B-1----:R-:W4:Y:S01]  /*4c9a0*/  LDL.LU.64 R164, [R1+0x1ba0] ;  /* 0x001ba00001a47983 */ /* 0x002f220000300a00 */
[----:B------:R-:W-:Y:S03]  /*4c9b0*/  HMMA.1688.F32.TF32 R156, R136, R72, R156 ;  /* 0x00000048889c723c */ /* 0x000fe6000008109c */
[----:B------:R-:W4:-:S15]  /*4c9c0*/  LDL.LU.64 R166, [R1+0x1ba8] ;  /* 0x001ba80001a67983 */ /* 0x000f1e0000300a00 */
[----:B------:R-:W-:Y:S01]  /*4c9d0*/  NOP ;  /* 0x0000000000007918 */ /* 0x000fe20000000000 */
        /* <DEDUP_REMOVED lines=36> */
[----:B------:R1:W-:Y:S04]  /*4cc20*/  STL.64 [R1+0x298], R166 ;  /* 0x000298a601007387 */ /* 0x0003e80000100a00 */
[----:B-1----:R-:W4:Y:S04]  /*4cc30*/  LDL.LU.64 R164, [R1+0x1a20] ;  /* 0x001a200001a47983 */ /* 0x002f280000300a00 */
[----:B------:R-:W4:Y:S01]  /*4cc40*/  LDL.LU.64 R166, [R1+0x1a28] ;  /* 0x001a280001a67983 */ /* 0x000f220000300a00 */
[----:B------:R-:W-:-:S15]  /*4cc50*/  HMMA.1688.F32.TF32 R160, R136, R40, R160 ;  /* 0x0000002888a0723c */ /* 0x000fde00000810a0 */
[----:B------:R-:W-:-:S04]  /*4cc60*/  NOP ;  /* 0x0000000000007918 */ /* 0x000fc80000000000 */
        /* <DEDUP_REMOVED lines=177> */
[----:B------:R1:W-:Y:S04]  /*4d780*/  STL.64 [R1+0xeb0], R156 ;  /* 0x000eb09c01007387 */ /* 0x0003e80000100a00 */
[----:B------:R1:W-:Y:S01]  /*4d790*/  STL.64 [R1+0xeb8], R158 ;  /* 0x000eb89e01007387 */ /* 0x0003e20000100a00 */
[----:B----4-:R-:W-:Y:S03]  /*4d7a0*/  HMMA.1688.F32.TF32 R132, R132, R28, R140 ;  /* 0x0000001c8484723c */ /* 0x010fe6000008108c */
[----:B------:R-:W4:Y:S04]  /*4d7b0*/  LDL.LU.64 R140, [R1+0x1c50] ;  /* 0x001c5000018c7983 */ /* 0x000f280000300a00 */
[----:B------:R-:W4:-:S12]  /*4d7c0*/  LDL.LU.64 R142, [R1+0x1c58] ;  /* 0x001c5800018e7983 */ /* 0x000f180000300a00 */
[----:B------:R-:W-:Y:S04]  /*4d7d0*/  STL.64 [R1+0x270], R132 ;  /* 0x0002708401007387 */ /* 0x000fe80000100a00 */
[----:B------:R1:W-:Y:S04]  /*4d7e0*/  STL.64 [R1+0x278], R134 ;  /* 0x0002788601007387 */ /* 0x0003e80000100a00 */
[----:B-1----:R-:W4:Y:S04]  /*4d7f0*/  LDL.LU.64 R156, [R1+0x1c60] ;  /* 0x001c6000019c7983 */ /* 0x002f280000300a00 */
[----:B------:R-:W4:Y:S01]  /*4d800*/  LDL.LU.64 R158, [R1+0x1c68] ;  /* 0x001c6800019e7983 */ /* 0x000f220000300a00 */
[----:B------:R-:W-:-:S15]  /*4d810*/  HMMA.1688.F32.TF32 R132, R136, R24, R152 ;  /* 0x000000188884723c */ /* 0x000fde0000081098 */
[----:B------:R-:W-:-:S04]  /*4d820*/  NOP ;  /* 0x0000000000007918 */ /* 0x000fc80000000000 */
        /* <DEDUP_REMOVED lines=268> */
[----:B------:R1:W-:Y:S01]  /*4e8f0*/  STL.64 [R1+0xba0], R164 ;  /* 0x000ba0a401007387 */ /* 0x0003e20000100a00 */
[C---:B------:R-:W-:Y:S03]  /*4e900*/  HMMA.1688.F32.TF32 R156, R132.reuse, R72, R156 ;  /* 0x00000048849c723c */ /* 0x040fe6000008109c */
[----:B------:R1:W-:Y:S04]  /*4e910*/  STL.64 [R1+0xba8], R166 ;  /* 0x000ba8a601007387 */ /* 0x0003e80000100a00 */
[----:B-1----:R-:W4:Y:S04]  /*4e920*/  LDL.LU.64 R164, [R1+0x21a0] ;  /* 0x0021a00001a47983 */ /* 0x002f280000300a00 */
[----:B------:R-:W4:Y:S08]  /*4e930*/  LDL.LU.64 R166, [R1+0x21a8] ;  /* 0x0021a80001a67983 */ /* 0x000f300000300a00 */
        /* <DEDUP_REMOVED lines=54> */
[----:B------:R-:W4:Y:S01]  /*4eca0*/  LDL.LU.64 R142, [R1+0x2068] ;  /* 0x00206800018e7983 */ /* 0x000f220000300a00 */
[C---:B------:R-:W-:Y:S11]  /*4ecb0*/  HMMA.1688.F32.TF32 R160, R136.reuse, R24, R160 ;  /* 0x0000001888a0723c */ /* 0x040ff600000810a0 */
[----:B------:R-:W-:Y:S04]  /*4ecc0*/  STL.64 [R1+0x230], R132 ;  /* 0x0002308401007387 */ /* 0x000fe80000100a00 */
[----:B------:R-:W-:Y:S04]  /*4ecd0*/  STL.64 [R1+0x238], R134 ;  /* 0x0002388601007387 */ /* 0x000fe80000100a00 */
[----:B------:R-:W-:Y:S04]  /*4ece0*/  LDS R132, [R0+UR13+0x380] ;  /* 0x0003800d00847984 */ /* 0x000fe80008000800 */
[----:B------:R-:W-:Y:S04]  /*4ecf0*/  LDS R134, [R0+UR13+0x2380] ;  /* 0x0023800d00867984 */ /* 0x000fe80008000800 */
[----:B------:R-:W-:Y:S04]  /*4ed00*/  LDS R133, [R2+UR13+0x380] ;  /* 0x0003800d02857984 */ /* 0x000fe80008000800 */
[----:B------:R-:W-:Y:S04]  /*4ed10*/  STL.64 [R1+0x220], R160 ;  /* 0x000220a001007387 */ /* 0x000fe80000100a00 */
[----:B------:R-:W-:Y:S04]  /*4ed20*/  STL.64 [R1+0x228], R162 ;  /* 0x000228a201007387 */ /* 0x000fe80000100a00 */
[----:B------:R-:W4:Y:S04]  /*4ed30*/  LDL.LU.64 R180, [R1+0x2070] ;  /* 0x0020700001b47983 */ /* 0x000f280000300a00 */
[----:B------:R-:W4:Y:S04]  /*4ed40*/  LDL.LU.64 R182, [R1+0x2078] ;  /* 0x0020780001b67983 */ /* 0x000f280000300a00 */
[----:B------:R-:W1:Y:S01]  /*4ed50*/  LDS R135, [R2+UR13+0x2380] ;  /* 0x0023800d02877984 */ /* 0x000e620008000800 */
[C---:B------:R-:W-:Y:S08]  /*4ed60*/  HMMA.1688.F32.TF32 R156, R136.reuse, R20, R156 ;  /* 0x00000014889c723c */ /* 0x040ff0000008109c */
[C---:B------:R-:W-:Y:S11]  /*4ed70*/  HMMA.1688.F32.TF32 R152, R136.reuse, R16, R152 ;  /* 0x000000108898723c */ /* 0x040ff60000081098 */
[----:B------:R-:W-:Y:S04]  /*4ed80*/  STL.64 [R1+0xae0], R156 ;  /* 0x000ae09c01007387 */ /* 0x000fe80000100a00 */
[----:B------:R-:W-:Y:S04]  /*4ed90*/  STL.64 [R1+0xae8], R158 ;  /* 0x000ae89e01007387 */ /* 0x000fe80000100a00 */
[----:B------:R-:W4:Y:S04]  /*4eda0*/  LDL.LU.64 R176, [R1+0x21b0] ;  /* 0x0021b00001b07983 */ /* 0x000f280000300a00 */
[----:B------:R-:W4:Y:S04]  /*4edb0*/  LDL.LU.64 R178, [R1+0x21b8] ;  /* 0x0021b80001b27983 */ /* 0x000f280000300a00 */
[----:B------:R-:W-:Y:S04]  /*4edc0*/  STL.64 [R1+0xad0], R152 ;  /* 0x000ad09801007387 */ /* 0x000fe80000100a00 */
[----:B------:R-:W-:Y:S04]  /*4edd0*/  STL.64 [R1+0xad8], R154 ;  /* 0x000ad89a01007387 */ /* 0x000fe80000100a00 */
[----:B------:R-:W4:Y:S04]  /*4ede0*/  LDL.LU.64 R172, [R1+0x2300] ;  /* 0x0023000001ac7983 */ /* 0x000f280000300a00 */
[----:B------:R-:W4:Y:S01]  /*4edf0*/  LDL.LU.64 R174, [R1+0x2308] ;  /* 0x0023080001ae7983 */ /* 0x000f220000300a00 */
[----:B---3--:R-:W-:-:S15]  /*4ee00*/  HMMA.1688.F32.TF32 R144, R136, R12, R144 ;  /* 0x0000000c8890723c */ /* 0x008fde0000081090 */
[----:B------:R-:W-:-:S04]  /*4ee10*/  NOP ;  /* 0x0000000000007918 */ /* 0x000fc80000000000 */
[----:B------:R3:W-:Y:S04]  /*4ee20*/  STL.64 [R1+0xac0], R144 ;  /* 0x000ac09001007387 */ /* 0x0007e80000100a00 */
[----:B------:R1:W-:Y:S04]  /*4ee30*/  STL.64 [R1+0xac8], R146 ;  /* 0x000ac89201007387 */ /* 0x0003e80000100a00 */
[----:B---3--:R-:W3:Y:S04]  /*4ee40*/  LDL.LU.64 R144, [R1+0x2310] ;  /* 0x0023100001907983 */ /* 0x008ee80000300a00 */
[----:B-1----:R-:W3:Y:S01]  /*4ee50*/  LDL.LU.64 R146, [R1+0x2318] ;  /* 0x0023180001927983 */ /* 0x002ee20000300a00 */
[----:B--2---:R-:W-:Y:S03]  /*4ee60*/  HMMA.1688.F32.TF32 R152, R136, R8, R148 ;  /* 0x000000088898723c */ /* 0x004fe60000081094 */
[----:B------:R-:W2:Y:S04]  /*4ee70*/  LDL.LU.64 R148, [R1+0x2340] ;  /* 0x0023400001947983 */ /* 0x000ea80000300a00 */
[----:B------:R-:W2:-:S12]  /*4ee80*/  LDL.LU.64 R150, [R1+0x2348] ;  /* 0x0023480001967983 */ /* 0x000e980000300a00 */
[----:B------:R-:W-:Y:S04]  /*4ee90*/  STL.64 [R1+0xab0], R152 ;  /* 0x000ab09801007387 */ /* 0x000fe80000100a00 */
[----:B------:R-:W-:Y:S04]  /*4eea0*/  STL.64 [R1+0xab8], R154 ;  /* 0x000ab89a01007387 */ /* 0x000fe80000100a00 */
[----:B------:R-:W2:Y:S04]  /*4eeb0*/  LDL.LU.64 R164, [R1+0x2350] ;  /* 0x0023500001a47983 */ /* 0x000ea80000300a00 */
[----:B------:R-:W2:Y:S01]  /*4eec0*/  LDL.LU.64 R166, [R1+0x2358] ;  /* 0x0023580001a67983 */ /* 0x000ea20000300a00 */
[----:B----4-:R-:W-:-:S15]  /*4eed0*/  HMMA.1688.F32.TF32 R140, R136, R4, R140 ;  /* 0x00000004888c723c */ /* 0x010fde000008108c */
[----:B------:R-:W-:-:S04]  /*4eee0*/  NOP ;  /* 0x0000000000007918 */ /* 0x000fc80000000000 */
[----:B------:R1:W-:Y:S04]  /*4eef0*/  STL.64 [R1+0xaa0], R140 ;  /* 0x000aa08c01007387 */ /* 0x0003e80000100a00 */
[----:B------:R4:W-:Y:S04]  /*4ef00*/  STL.64 [R1+0xaa8], R142 ;  /* 0x000aa88e01007387 */ /* 0x0009e80000100a00 */
[----:B-1----:R-:W2:Y:S04]  /*4ef10*/  LDL.LU.64 R140, [R1+0x2370] ;  /* 0x00237000018c7983 */ /* 0x002ea80000300a00 */
[----:B----4-:R-:W4:Y:S04]  /*4ef20*/  LDL.LU.64 R142, [R1+0x2378] ;  /* 0x00237800018e7983 */ /* 0x010f280000300a00 */
[----:B------:R-:W4:Y:S04]  /*4ef30*/  LDL.LU.64 R160, [R1+0x23b0] ;  /* 0x0023b00001a07983 */ /* 0x000f280000300a00 */
[----:B------:R-:W4:Y:S04]  /*4ef40*/  LDL.LU.64 R162, [R1+0x23b8] ;  /* 0x0023b80001a27983 */ /* 0x000f280000300a00 */
[----:B------:R-:W4:Y:S04]  /*4ef50*/  LDL.LU.64 R156, [R1+0x23c0] ;  /* 0x0023c000019c7983 */ /* 0x000f280000300a00 */
[----:B------:R-:W4:Y:S04]  /*4ef60*/  LDL.LU.64 R158, [R1+0x23c8] ;  /* 0x0023c800019e7983 */ /* 0x000f280000300a00 */
[----:B------:R-:W4:Y:S04]  /*4ef70*/  LDL.LU.64 R152, [R1+0x23e0] ;  /* 0x0023e00001987983 */ /* 0x000f280000300a00 */
[----:B------:R-:W4:Y:S01]  /*4ef80*/  LDL.LU.64 R154, [R1+0x23e8] ;  /* 0x0023e800019a7983 */ /* 0x000f220000300a00 */
[----:B------:R-:W-:-:S15]  /*4ef90*/  HMMA.1688.F32.TF32 R180, R136, R88, R180 ;  /* 0x0000005888b4723c */ /* 0x000fde00000810b4 */
[----:B------:R-:W-:-:S04]  /*4efa0*/  NOP ;  /* 0x0000000000007918 */ /* 0x000fc80000000000 */
[----:B------:R-:W-:Y:S01]  /*4efb0*/  STL.64 [R1+0xa90], R180 ;  /* 0x000a90b401007387 */ /* 0x000fe20000100a00 */
[----:B------:R-:W-:-:S03]  /*4efc0*/  IMAD.MOV.U32 R252, RZ, RZ, R183 ;  /* 0x000000fffffc7224 */ /* 0x000fc600078e00b7 */
[----:B------:R1:W-:Y:S04]  /*4efd0*/  STL [R1+0xa98], R182 ;  /* 0x000a98b601007387 */ /* 0x0003e80000100800 */
[----:B------:R-:W-:Y:S01]  /*4efe0*/  STL [R1+0x7548], R252 ;  /* 0x007548fc01007387 */ /* 0x000fe20000100800 */
[C---:B-1----:R-:W-:Y:S08]  /*4eff0*/  HMMA.1688.F32.TF32 R180, R136.reuse, R92, R176 ;  /* 0x0000005c88b4723c */ /* 0x042ff000000810b0 */
[C---:B------:R-:W-:Y:S11]  /*4f000*/  HMMA.1688.F32.TF32 R176, R136.reuse, R128, R172 ;  /* 0x0000008088b0723c */ /* 0x040ff600000810ac */
[----:B------:R-:W-:Y:S04]  /*4f010*/  STL.64 [R1+0xa80], R180 ;  /* 0x000a80b401007387 */ /* 0x000fe80000100a00 */
[----:B------:R-:W-:Y:S01]  /*4f020*/  STL.64 [R1+0xa88], R182 ;  /* 0x000a88b601007387 */ /* 0x000fe20000100a00 */
[C---:B---3--:R-:W-:Y:S03]  /*4f030*/  HMMA.1688.F32.TF32 R172, R136.reuse, R124, R144 ;  /* 0x0000007c88ac723c */ /* 0x048fe60000081090 */
[----:B------:R-:W3:Y:S04]  /*4f040*/  LDL.LU.64 R144, [R1+0x23f0] ;  /* 0x0023f00001907983 */ /* 0x000ee80000300a00 */
        /* <DEDUP_REMOVED lines=10> */
[C---:B-1----:R-:W-:Y:S08]  /*4f0f0*/  HMMA.1688.F32.TF32 R172, R136.reuse, R116, R164 ;  /* 0x0000007488ac723c */ /* 0x042ff000000810a4 */
[C---:B----4-:R-:W-:Y:S01]  /*4f100*/  HMMA.1688.F32.TF32 R164, R136.reuse, R112, R140 ;  /* 0x0000007088a4723c */ /* 0x050fe2000008108c */
[----:B------:R-:W4:Y:S10]  /*4f110*/  LDL.LU.64 R140, [R1+0x2410] ;  /* 0x00241000018c7983 */ /* 0x000f340000300a00 */
[----:B------:R1:W-:Y:S04]  /*4f120*/  STL.64 [R1+0xa40], R172 ;  /* 0x000a40ac01007387 */ /* 0x0003e80000100a00 */
[----:B------:R1:W-:Y:S04]  /*4f130*/  STL.64 [R1+0xa48], R174 ;  /* 0x000a48ae01007387 */ /* 0x0003e80000100a00 */
[----:B------:R-:W4:Y:S01]  /*4f140*/  LDL.LU.64 R142, [R1+0x2418] ;  /* 0x00241800018e7983 */ /* 0x000f220000300a00 */
[C---:B------:R-:W-:Y:S08]  /*4f150*/  HMMA.1688.F32.TF32 R160, R136.reuse, R108, R160 ;  /* 0x0000006c88a0723c */ /* 0x040ff000000810a0 */
[C---:B------:R-:W-:Y:S08]  /*4f160*/  HMMA.1688.F32.TF32 R156, R136.reuse, R104, R156 ;  /* 0x00000068889c723c */ /* 0x040ff0000008109c */
[C---:B------:R-:W-:Y:S01]  /*4f170*/  HMMA.1688.F32.TF32 R152, R136.reuse, R100, R152 ;  /* 0x000000648898723c */ /* 0x040fe20000081098 */
[----:B------:R-:W-:Y:S04]  /*4f180*/  STL.64 [R1+0xa30], R164 ;  /* 0x000a30a401007387 */ /* 0x000fe80000100a00 */
[----:B------:R-:W-:Y:S04]  /*4f190*/  STL.64 [R1+0xa38], R166 ;  /* 0x000a38a601007387 */ /* 0x000fe80000100a00 */
[----:B------:R-:W4:Y:S04]  /*4f1a0*/  LDL.LU.64 R176, [R1+0x2420] ;  /* 0x0024200001b07983 */ /* 0x000f280000300a00 */
[----:B------:R-:W-:Y:S04]  /*4f1b0*/  STL.64 [R1+0xa20], R160 ;  /* 0x000a20a001007387 */ /* 0x000fe80000100a00 */
[----:B------:R-:W-:Y:S04]  /*4f1c0*/  STL.64 [R1+0xa28], R162 ;  /* 0x000a28a201007387 */ /* 0x000fe80000100a00 */
[----:B------:R-:W4:Y:S04]  /*4f1d0*/  LDL.LU.64 R178, [R1+0x2428] ;  /* 0x0024280001b27983 */ /* 0x000f280000300a00 */
[----:B------:R-:W-:Y:S04]  /*4f1e0*/  STL.64 [R1+0xa10], R156 ;  /* 0x000a109c01007387 */ /* 0x000fe80000100a00 */
[----:B------:R-:W-:Y:S04]  /*4f1f0*/  STL.64 [R1+0xa18], R158 ;  /* 0x000a189e01007387 */ /* 0x000fe80000100a00 */
        /* <DEDUP_REMOVED lines=10> */
[----:B------:R-:W-:Y:S01]  /*4f2a0*/  STL.64 [R1+0x9f8], R158 ;  /* 0x0009f89e01007387 */ /* 0x000fe20000100a00 */
[----:B--2---:R-:W-:Y:S03]  /*4f2b0*/  HMMA.1688.F32.TF32 R148, R136, R84, R148 ;  /* 0x000000548894723c */ /* 0x004fe60000081094 */
[----:B------:R-:W2:Y:S04]  /*4f2c0*/  LDL.LU.64 R164, [R1+0x2460] ;  /* 0x0024600001a47983 */ /* 0x000ea80000300a00 */
[----:B------:R-:W2:-:S12]  /*4f2d0*/  LDL.LU.64 R166, [R1+0x2468] ;  /* 0x0024680001a67983 */ /* 0x000e980000300a00 */
[----:B------:R1:W-:Y:S04]  /*4f2e0*/  STL.64 [R1+0x9e0], R148 ;  /* 0x0009e09401007387 */ /* 0x0003e80000100a00 */
[----:B------:R1:W-:Y:S04]  /*4f2f0*/  STL.64 [R1+0x9e8], R150 ;  /* 0x0009e89601007387 */ /* 0x0003e80000100a00 */
[----:B-1----:R-:W2:Y:S04]  /*4f300*/  LDL.LU.64 R148, [R1+0x2470] ;  /* 0x0024700001947983 */ /* 0x002ea80000300a00 */
[----:B------:R-:W2:Y:S01]  /*4f310*/  LDL.LU.64 R150, [R1+0x2478] ;  /* 0x0024780001967983 */ /* 0x000ea20000300a00 */
[----:B----4-:R-:W-:Y:S03]  /*4f320*/  HMMA.1688.F32.TF32 R156, R136, R80, R140 ;  /* 0x00000050889c723c */ /* 0x010fe6000008108c */
[----:B------:R-:W4:Y:S04]  /*4f330*/  LDL.LU.64 R140, [R1+0x2480] ;  /* 0x00248000018c7983 */ /* 0x000f280000300a00 */
[----:B------:R-:W4:-:S12]  /*4f340*/  LDL.LU.64 R142, [R1+0x2488] ;  /* 0x00248800018e7983 */ /* 0x000f180000300a00 */
[----:B------:R1:W-:Y:S04]  /*4f350*/  STL.64 [R1+0x9d0], R156 ;  /* 0x0009d09c01007387 */ /* 0x0003e80000100a00 */
[----:B------:R1:W-:Y:S04]  /*4f360*/  STL.64 [R1+0x9d8], R158 ;  /* 0x0009d89e01007387 */ /* 0x0003e80000100a00 */
[----:B------:R-:W4:Y:S04]  /*4f370*/  LDL.LU.64 R160, [R1+0x2490] ;  /* 0x0024900001a07983 */ /* 0x000f280000300a00 */
[----:B------:R-:W4:Y:S04]  /*4f380*/  LDL.LU.64 R162, [R1+0x2498] ;  /* 0x0024980001a27983 */ /* 0x000f280000300a00 */
[----:B-1----:R-:W4:Y:S04]  /*4f390*/  LDL.LU.64 R156, [R1+0x24b0] ;  /* 0x0024b000019c7983 */ /* 0x002f280000300a00 */
[----:B------:R-:W4:Y:S01]  /*4f3a0*/  LDL.LU.64 R158, [R1+0x24b8] ;  /* 0x0024b800019e7983 */ /* 0x000f220000300a00 */
[C---:B------:R-:W-:Y:S08]  /*4f3b0*/  HMMA.1688.F32.TF32 R180, R136.reuse, R76, R176 ;  /* 0x0000004c88b4723c */ /* 0x040ff000000810b0 */
[C---:B------:R-:W-:Y:S11]  /*4f3c0*/  HMMA.1688.F32.TF32 R176, R136.reuse, R72, R172 ;  /* 0x0000004888b0723c */ /* 0x040ff600000810ac */
[----:B------:R-:W-:Y:S01]  /*4f3d0*/  STL.64 [R1+0x9c0], R180 ;  /* 0x0009c0b401007387 */ /* 0x000fe20000100a00 */
[C---:B------:R-:W-:Y:S03]  /*4f3e0*/  HMMA.1688.F32.TF32 R172, R136.reuse, R68, R152 ;  /* 0x0000004488ac723c */ /* 0x040fe60000081098 */
[----:B------:R-:W-:Y:S04]  /*4f3f0*/  STL.64 [R1+0x9c8], R182 ;  /* 0x0009c8b601007387 */ /* 0x000fe80000100a00 */
[----:B------:R-:W4:Y:S04]  /*4f400*/  LDL.LU.64 R152, [R1+0x24c0] ;  /* 0x0024c00001987983 */ /* 0x000f280000300a00 */
        /* <DEDUP_REMOVED lines=10> */
[C---:B--2---:R-:W-:Y:S08]  /*4f4b0*/  HMMA.1688.F32.TF32 R172, R136.reuse, R60, R164 ;  /* 0x0000003c88ac723c */ /* 0x044ff000000810a4 */
[C---:B------:R-:W-:Y:S01]  /*4f4c0*/  HMMA.1688.F32.TF32 R164, R136.reuse, R56, R148 ;  /* 0x0000003888a4723c */ /* 0x040fe20000081094 */
[----:B------:R-:W2:Y:S10]  /*4f4d0*/  LDL.LU.64 R148, [R1+0x24f0] ;  /* 0x0024f00001947983 */ /* 0x000eb40000300a00 */
[----:B------:R-:W-:Y:S04]  /*4f4e0*/  STL.64 [R1+0x980], R172 ;  /* 0x000980ac01007387 */ /* 0x000fe80000100a00 */
[----:B------:R-:W-:Y:S04]  /*4f4f0*/  STL.64 [R1+0x988], R174 ;  /* 0x000988ae01007387 */ /* 0x000fe80000100a00 */
[----:B------:R-:W2:Y:S04]  /*4f500*/  LDL.LU.64 R150, [R1+0x24f8] ;  /* 0x0024f80001967983 */ /* 0x000ea80000300a00 */
[----:B------:R-:W-:Y:S04]  /*4f510*/  STL.64 [R1+0x970], R164 ;  /* 0x000970a401007387 */ /* 0x000fe80000100a00 */
[----:B------:R4:W-:Y:S02]  /*4f520*/  STL.64 [R1+0x978], R166 ;  /* 0x000978a601007387 */ /* 0x0009e40000100a00 */
[C---:B----4-:R-:W-:Y:S02]  /*4f530*/  HMMA.1688.F32.TF32 R164, R136.reuse, R52, R140 ;  /* 0x0000003488a4723c */ /* 0x050fe4000008108c */
[----:B------:R-:W4:Y:S04]  /*4f540*/  LDL.LU.64 R140, [R1+0x24e0] ;  /* 0x0024e000018c7983 */ /* 0x000f280000300a00 */
[----:B------:R-:W4:Y:S02]  /*4f550*/  LDL.LU.64 R142, [R1+0x24e8] ;  /* 0x0024e800018e7983 */ /* 0x000f240000300a00 */
[C---:B------:R-:W-:Y:S11]  /*4f560*/  HMMA.1688.F32.TF32 R160, R136.reuse, R48, R160 ;  /* 0x0000003088a0723c */ /* 0x040ff600000810a0 */
[----:B------:R-:W-:Y:S04]  /*4f570*/  STL.64 [R1+0x960], R164 ;  /* 0x000960a401007387 */ /* 0x000fe80000100a00 */
[----:B------:R-:W-:Y:S04]  /*4f580*/  STL.64 [R1+0x968], R166 ;  /* 0x000968a601007387 */ /* 0x000fe80000100a00 */
[----:B------:R-:W4:Y:S01]  /*4f590*/  LDL.LU.64 R172, [R1+0x2210] ;  /* 0x0022100001ac7983 */ /* 0x000f220000300a00 */
[C---:B------:R-:W-:Y:S03]  /*4f5a0*/  HMMA.1688.F32.TF32 R156, R136.reuse, R44, R156 ;  /* 0x0000002c889c723c */ /* 0x040fe6000008109c */
[----:B------:R1:W-:Y:S04]  /*4f5b0*/  STL.64 [R1+0x950], R160 ;  /* 0x000950a001007387 */ /* 0x0003e80000100a00 */
[----:B------:R1:W-:Y:S04]  /*4f5c0*/  STL.64 [R1+0x958], R162 ;  /* 0x000958a201007387 */ /* 0x0003e80000100a00 */
[----:B------:R-:W4:Y:S08]  /*4f5d0*/  LDL.LU.64 R174, [R1+0x2218] ;  /* 0x0022180001ae7983 */ /* 0x000f300000300a00 */
[----:B------:R-:W-:Y:S04]  /*4f5e0*/  STL.64 [R1+0x940], R156 ;  /* 0x0009409c01007387 */ /* 0x000fe80000100a00 */
[----:B------:R-:W-:Y:S04]  /*4f5f0*/  STL.64 [R1+0x948], R158 ;  /* 0x0009489e01007387 */ /* 0x000fe80000100a00 */
[----:B-1----:R-:W4:Y:S04]  /*4f600*/  LDL.LU.64 R160, [R1+0x2220] ;  /* 0x0022200001a07983 */ /* 0x002f280000300a00 */
[----:B------:R-:W4:Y:S04]  /*4f610*/  LDL.LU.64 R162, [R1+0x2228] ;  /* 0x0022280001a27983 */ /* 0x000f280000300a00 */
[----:B------:R-:W4:Y:S04]  /*4f620*/  LDL.LU.64 R164, [R1+0x2230] ;  /* 0x0022300001a47983 */ /* 0x000f280000300a00 */
[----:B------:R-:W4:Y:S01]  /*4f630*/  LDL.LU.64 R166, [R1+0x2238] ;  /* 0x0022380001a67983 */ /* 0x000f220000300a00 */
[----:B------:R-:W-:-:S15]  /*4f640*/  HMMA.1688.F32.TF32 R152, R136, R40, R152 ;  /* 0x000000288898723c */ /* 0x000fde0000081098 */
[----:B------:R-:W-:-:S04]  /*4f650*/  NOP ;  /* 0x0000000000007918 */ /* 0x000fc80000000000 */
[----:B------:R1:W-:Y:S04]  /*4f660*/  STL.64 [R1+0x930], R152 ;  /* 0x0009309801007387 */ /* 0x0003e80000100a00 */
[----:B------:R1:W-:Y:S04]  /*4f670*/  STL.64 [R1+0x938], R154 ;  /* 0x0009389a01007387 */ /* 0x0003e80000100a00 */
[----:B-1----:R-:W4:Y:S04]  /*4f680*/  LDL.LU.64 R152, [R1+0x2250] ;  /* 0x0022500001987983 */ /* 0x002f280000300a00 */
[----:B------:R-:W4:Y:S01]  /*4f690*/  LDL.LU.64 R154, [R1+0x2258] ;  /* 0x00225800019a7983 */ /* 0x000f220000300a00 */
[----:B---3--:R-:W-:-:S15]  /*4f6a0*/  HMMA.1688.F32.TF32 R144, R136, R36, R144 ;  /* 0x000000248890723c */ /* 0x008fde0000081090 */
[----:B------:R-:W-:-:S04]  /*4f6b0*/  NOP ;  /* 0x0000000000007918 */ /* 0x000fc80000000000 */
[----:B------:R1:W-:Y:S04]  /*4f6c0*/  STL.64 [R1+0x920], R144 ;  /* 0x0009209001007387 */ /* 0x0003e80000100a00 */
[----:B------:R3:W-:Y:S04]  /*4f6d0*/  STL.64 [R1+0x928], R146 ;  /* 0x0009289201007387 */ /* 0x0007e80000100a00 */
[----:B-1----:R-:W4:Y:S04]  /*4f6e0*/  LDL.LU.64 R144, [R1+0x2260] ;  /* 0x0022600001907983 */ /* 0x002f280000300a00 */
[----:B---3--:R-:W3:Y:S01]  /*4f6f0*/  LDL.LU.64 R146, [R1+0x2268] ;  /* 0x0022680001927983 */ /* 0x008ee20000300a00 */
[----:B--2---:R-:W-:-:S15]  /*4f700*/  HMMA.1688.F32.TF32 R148, R136, R32, R148 ;  /* 0x000000208894723c */ /* 0x004fde0000081094 */
[----:B------:R-:W-:-:S04]  /*4f710*/  NOP ;  /* 0x0000000000007918 */ /* 0x000fc80000000000 */
[----:B------:R-:W-:Y:S01]  /*4f720*/  IMAD.MOV.U32 R252, RZ, RZ, R150 ;  /* 0x000000fffffc7224 */ /* 0x000fe200078e0096 */
[----:B------:R1:W-:Y:S04]  /*4f730*/  STL.64 [R1+0x910], R148 ;  /* 0x0009109401007387 */ /* 0x0003e80000100a00 */
[----:B------:R2:W-:Y:S04]  /*4f740*/  STL [R1+0x91c], R151 ;  /* 0x00091c9701007387 */ /* 0x0005e80000100800 */
[----:B------:R4:W-:Y:S02]  /*4f750*/  STL [R1+0x754c], R252 ;  /* 0x00754cfc01007387 */ /* 0x0009e40000100800 */
[----:B----4-:R-:W-:Y:S02]  /*4f760*/  HMMA.1688.F32.TF32 R136, R136, R28, R140 ;  /* 0x0000001c8888723c */ /* 0x010fe4000008108c */
[----:B-1----:R-:W4:Y:S04]  /*4f770*/  LDL.LU.64 R148, [R1+0x22a0] ;  /* 0x0022a00001947983 */ /* 0x002f280000300a00 */
[----:B--2---:R-:W4:-:S13]  /*4f780*/  LDL.LU.64 R150, [R1+0x22a8] ;  /* 0x0022a80001967983 */ /* 0x004f1a0000300a00 */
[----:B------:R-:W-:Y:S04]  /*4f790*/  STL.64 [R1+0x210], R136 ;  /* 0x0002108801007387 */ /* 0x000fe80000100a00 */
[----:B------:R-:W-:Y:S04]  /*4f7a0*/  STL.64 [R1+0x218], R138 ;  /* 0x0002188a01007387 */ /* 0x000fe80000100a00 */
[----:B------:R-:W2:Y:S04]  /*4f7b0*/  LDL.LU.64 R140, [R1+0x22d0] ;  /* 0x0022d000018c7983 */ /* 0x000ea80000300a00 */
[----:B------:R-:W2:Y:S04]  /*4f7c0*/  LDL.LU.64 R142, [R1+0x22d8] ;  /* 0x0022d800018e7983 */ /* 0x000ea80000300a00 */
[----:B------:R-:W2:Y:S01]  /*4f7d0*/  LDL.LU.64 R156, [R1+0x24a0] ;  /* 0x0024a000019c7983 */ /* 0x000ea20000300a00 */
[----:B------:R-:W-:Y:S03]  /*4f7e0*/  HMMA.1688.F32.TF32 R172, R132, R24, R172 ;  /* 0x0000001884ac723c */ /* 0x000fe600000810ac */
[----:B------:R-:W2:Y:S04]  /*4f7f0*/  LDL.LU.64 R158, [R1+0x24a8] ;  /* 0x0024a800019e7983 */ /* 0x000ea80000300a00 */
[----:B------:R-:W-:Y:S04]  /*4f800*/  LDS R136, [R168+UR13+0x380] ;  /* 0x0003800da8887984 */ /* 0x000fe80008000800 */
[----:B------:R-:W-:Y:S04]  /*4f810*/  LDS R138, [R168+UR13+0x2380] ;  /* 0x0023800da88a7984 */ /* 0x000fe80008000800 */
[----:B------:R-:W-:Y:S04]  /*4f820*/  LDS R137, [R3+UR13+0x380] ;  /* 0x0003800d03897984 */ /* 0x000fe80008000800 */
[----:B------:R-:W1:Y:S01]  /*4f830*/  LDS R139, [R3+UR13+0x2380] ;  /* 0x0023800d038b7984 */ /* 0x000e620008000800 */
[----:B------:R-:W-:-:S03]  /*4f840*/  IMAD.MOV.U32 R252, RZ, RZ, R175 ;  /* 0x000000fffffc7224 */ /* 0x000fc600078e00af */
[----:B------:R-:W-:Y:S04]  /*4f850*/  STL.64 [R1+0x200], R172 ;  /* 0x000200ac01007387 */ /* 0x000fe80000100a00 */
[----:B------:R1:W-:Y:S02]  /*4f860*/  STL [R1+0x208], R174 ;  /* 0x000208ae01007387 */ /* 0x0003e40000100800 */
        /* <DEDUP_REMOVED lines=28> */
[C---:B-1----:R-:W-:Y:S02]  /*4fa30*/  HMMA.1688.F32.TF32 R164, R132.reuse, R92, R156 ;  /* 0x0000005c84a4723c */ /* 0x042fe4000008109c */
[----:B------:R-:W2:Y:S04]  /*4fa40*/  LDL.LU.64 R156, [R1+0x2560] ;  /* 0x00256000019c7983 */ /* 0x000ea80000300a00 */
[----:B------:R-:W2:Y:S02]  /*4fa50*/  LDL.LU.64 R158, [R1+0x2568] ;  /* 0x00256800019e7983 */ /* 0x000ea40000300a00 */
[C---:B------:R-:W-:Y:S11]  /*4fa60*/  HMMA.1688.F32.TF32 R160, R132.reuse, R128, R160 ;  /* 0x0000008084a0723c */ /* 0x040ff600000810a0 */
[----:B------:R1:W-:Y:S04]  /*4fa70*/  STL.64 [R1+0x8a0], R164 ;  /* 0x0008a0a401007387 */ /* 0x0003e80000100a00 */
[----:B------:R1:W-:Y:S04]  /*4fa80*/  STL.64 [R1+0x8a8], R166 ;  /* 0x0008a8a601007387 */ /* 0x0003e80000100a00 */
[----:B-1----:R-:W2:Y:S04]  /*4fa90*/  LDL.LU.64 R164, [R1+0x2580] ;  /* 0x0025800001a47983 */ /* 0x002ea80000300a00 */
[----:B------:R-:W2:Y:S04]  /*4faa0*/  LDL.LU.64 R166, [R1+0x2588] ;  /* 0x0025880001a67983 */ /* 0x000ea80000300a00 */
        /* <DEDUP_REMOVED lines=96> */
[----:B------:R1:W-:Y:S04]  /*500b0*/  STL.64 [R1+0x760], R164 ;  /* 0x000760a401007387 */ /* 0x0003e80000100a00 */
[----:B------:R1:W-:Y:S01]  /*500c0*/  STL.64 [R1+0x768], R166 ;  /* 0x000768a601007387 */ /* 0x0003e20000100a00 */
[----:B------:R-:W-:Y:S03]  /*500d0*/  HMMA.1688.F32.TF32 R160, R132, R40, R160 ;  /* 0x0000002884a0723c */ /* 0x000fe600000810a0 */
[----:B-1----:R-:W2:Y:S04]  /*500e0*/  LDL.LU.64 R164, [R1+0x1c0] ;  /* 0x0001c00001a47983 */ /* 0x002ea80000300a00 */
        /* <DEDUP_REMOVED lines=12> */
[----:B------:R-:W-:Y:S01]  /*501b0*/  STL.64 [R1+0x738], R162 ;  /* 0x000738a201007387 */ /* 0x000fe20000100a00 */
        /* <DEDUP_REMOVED lines=16> */
[----:B------:R-:W-:Y:S03]  /*502c0*/  HMMA.1688.F32.TF32 R172, R136, R20, R156 ;  /* 0x0000001488ac723c */ /* 0x000fe6000008109c */
[----:B------:R-:W2:Y:S04]  /*502d0*/  LDL.LU.64 R156, [R1+0x2e0] ;  /* 0x0002e000019c7983 */ /* 0x000ea80000300a00 */
[----:B------:R-:W2:-:S12]  /*502e0*/  LDL.LU.64 R158, [R1+0x2e8] ;  /* 0x0002e800019e7983 */ /* 0x000e980000300a00 */
        /* <DEDUP_REMOVED lines=32> */
[----:B------:R-:W-:-:S15]  /*504f0*/  HMMA.1688.F32.TF32 R156, R136, R128, R156 ;  /* 0x00000080889c723c */ /* 0x000fde000008109c */
[----:B------:R-:W-:-:S04]  /*50500*/  NOP ;  /* 0x0000000000007918 */ /* 0x000fc80000000000 */
        /* <DEDUP_REMOVED lines=96> */
[----:B------:R-:W-:-:S15]  /*50b10*/  HMMA.1688.F32.TF32 R160, R136, R44, R160 ;  /* 0x0000002c88a0723c */ /* 0x000fde00000810a0 */
[----:B------:R-:W-:-:S04]  /*50b20*/  NOP ;  /* 0x0000000000007918 */ /* 0x000fc80000000000 */
[----:B------:R1:W-:Y:S04]  /*50b30*/  STL.64 [R1+0x580], R160 ;  /* 0x000580a001007387 */ /* 0x0003e80000100a00 */
[----:B------:R1:W-:Y:S04]  /*50b40*/  STL.64 [R1+0x588], R162 ;  /* 0x000588a201007387 */ /* 0x0003e80000100a00 */
[----:B-1----:R-:W2:Y:S04]  /*50b50*/  LDL.LU.64 R160, [R1+0x28a0] ;  /* 0x0028a00001a07983 */ /* 0x002ea80000300a00 */
[----:B------:R-:W2:Y:S01]  /*50b60*/  LDL.LU.64 R162, [R1+0x28a8] ;  /* 0x0028a80001a27983 */ /* 0x000ea20000300a00 */
[----:B------:R-:W-:-:S15]  /*50b70*/  HMMA.1688.F32.TF32 R156, R136, R40, R156 ;  /* 0x00000028889c723c */ /* 0x000fde000008109c */
[----:B------:R-:W-:-:S04]  /*50b80*/  NOP ;  /* 0x0000000000007918 */ /* 0x000fc80000000000 */
        /* <DEDUP_REMOVED lines=20> */
[----:B------:R1:W-:Y:S04]  /*50cd0*/  STL.64 [R1+0x1c0], R136 ;  /* 0x0001c08801007387 */ /* 0x0003e80000100a00 */
[----:B------:R1:W-:Y:S04]  /*50ce0*/  STL.64 [R1+0x1c8], R138 ;  /* 0x0001c88a01007387 */ /* 0x0003e80000100a00 */
[----:B------:R-:W2:Y:S04]  /*50cf0*/  LDL.LU.64 R156, [R1+0x3390] ;  /* 0x00339000019c7983 */ /* 0x000ea80000300a00 */
[----:B------:R-:W2:Y:S04]  /*50d00*/  LDL.LU.64 R158, [R1+0x3398] ;  /* 0x00339800019e7983 */ /* 0x000ea80000300a00 */
[----:B-1----:R-:W2:Y:S04]  /*50d10*/  LDL.LU.64 R136, [R1+0x36a0] ;  /* 0x0036a00001887983 */ /* 0x002ea80000300a00 */
[----:B------:R-:W2:Y:S01]  /*50d20*/  LDL.LU.64 R138, [R1+0x36a8] ;  /* 0x0036a800018a7983 */ /* 0x000ea20000300a00 */
[----:B------:R-:W-:-:S15]  /*50d30*/  HMMA.1688.F32.TF32 R164, R132, R20, R164 ;  /* 0x0000001484a4723c */ /* 0x000fde00000810a4 */
[----:B------:R-:W-:-:S04]  /*50d40*/  NOP ;  /* 0x0000000000007918 */ /* 0x000fc80000000000 */
        /* <DEDUP_REMOVED lines=151> */
[----:B----4-:R-:W-:-:S15]  /*516c0*/  HMMA.1688.F32.TF32 R132, R132, R28, R148 ;  /* 0x0000001c8484723c */ /* 0x010fde0000081094 */
[----:B------:R-:W-:-:S04]  /*516d0*/  NOP ;  /* 0x0000000000007918 */ /* 0x000fc80000000000 */
[----:B------:R-:W-:Y:S04]  /*516e0*/  STL.64 [R1+0x1b0], R132 ;  /* 0x0001b08401007387 */ /* 0x000fe80000100a00 */
[----:B------:R2:W-:Y:S04]  /*516f0*/  STL.64 [R1+0x1b8], R134 ;  /* 0x0001b88601007387 */ /* 0x0005e80000100a00 */
[----:B------:R-:W4:Y:S04]  /*51700*/  LDL.LU.64 R148, [R1+0x2380] ;  /* 0x0023800001947983 */ /* 0x000f280000300a00 */
[----:B------:R-:W4:Y:S01]  /*51710*/  LDL.LU.64 R150, [R1+0x2388] ;  /* 0x0023880001967983 */ /* 0x000f220000300a00 */
[----:B--2---:R-:W-:-:S15]  /*51720*/  HMMA.1688.F32.TF32 R132, R200, R24, R140 ;  /* 0x00000018c884723c */ /* 0x004fde000008108c */
[----:B------:R-:W-:-:S04]  /*51730*/  NOP ;  /* 0x0000000000007918 */ /* 0x000fc80000000000 */
[----:B------:R1:W-:Y:S04]  /*51740*/  STL.64 [R1+0x1a0], R132 ;  /* 0x0001a08401007387 */ /* 0x0003e80000100a00 */
[----:B------:R2:W-:Y:S04]  /*51750*/  STL.64 [R1+0x1a8], R134 ;  /* 0x0001a88601007387 */ /* 0x0005e80000100a00 */
[----:B------:R-:W4:Y:S04]  /*51760*/  LDL.LU.64 R140, [R1+0x2390] ;  /* 0x00239000018c7983 */ /* 0x000f280000300a00 */
[----:B------:R-:W4:Y:S04]  /*51770*/  LDL.LU.64 R142, [R1+0x2398] ;  /* 0x00239800018e7983 */ /* 0x000f280000300a00 */
[----:B-1----:R-:W4:Y:S04]  /*51780*/  LDL.LU.64 R132, [R1+0x23a0] ;  /* 0x0023a00001847983 */ /* 0x002f280000300a00 */
[----:B--2---:R-:W2:Y:S01]  /*51790*/  LDL.LU.64 R134, [R1+0x23a8] ;  /* 0x0023a80001867983 */ /* 0x004ea20000300a00 */
        /* <DEDUP_REMOVED lines=17> */
[----:B-1----:R-:W-:Y:S02]  /*518b0*/  HMMA.1688.F32.TF32 R156, R200, R4, R152 ;  /* 0x00000004c89c723c */ /* 0x002fe40000081098 */
[----:B------:R-:W3:Y:S04]  /*518c0*/  LDL.LU.64 R152, [R1+0x2570] ;  /* 0x0025700001987983 */ /* 0x000ee80000300a00 */
[----:B------:R-:W3:-:S13]  /*518d0*/  LDL.LU.64 R154, [R1+0x2578] ;  /* 0x00257800019a7983 */ /* 0x000eda0000300a00 */
[----:B------:R1:W-:Y:S04]  /*518e0*/  STL.64 [R1+0x320], R156 ;  /* 0x0003209c01007387 */ /* 0x0003e80000100a00 */
[----:B------:R1:W-:Y:S04]  /*518f0*/  STL.64 [R1+0x328], R158 ;  /* 0x0003289e01007387 */ /* 0x0003e80000100a00 */
[----:B------:R-:W3:Y:S04]  /*51900*/  LDL.LU.64 R160, [R1+0x2590] ;  /* 0x0025900001a07983 */ /* 0x000ee80000300a00 */
[----:B------:R-:W3:Y:S01]  /*51910*/  LDL.LU.64 R162, [R1+0x2598] ;  /* 0x0025980001a27983 */ /* 0x000ee20000300a00 */
[----:B----4-:R-:W-:-:S15]  /*51920*/  HMMA.1688.F32.TF32 R148, R200, R88, R148 ;  /* 0x00000058c894723c */ /* 0x010fde0000081094 */
[----:B------:R-:W-:-:S04]  /*51930*/  NOP ;  /* 0x0000000000007918 */ /* 0x000fc80000000000 */
[----:B------:R-:W-:Y:S04]  /*51940*/  STL.64 [R1+0x310], R148 ;  /* 0x0003109401007387 */ /* 0x000fe80000100a00 */
[----:B------:R-:W-:Y:S04]  /*51950*/  STL.64 [R1+0x318], R150 ;  /* 0x0003189601007387 */ /* 0x000fe80000100a00 */
[----:B-1----:R-:W4:Y:S04]  /*51960*/  LDL.LU.64 R156, [R1+0x25a0] ;  /* 0x0025a000019c7983 */ /* 0x002f280000300a00 */
[----:B------:R-:W4:Y:S01]  /*51970*/  LDL.LU.64 R158, [R1+0x25a8] ;  /* 0x0025a800019e7983 */ /* 0x000f220000300a00 */
[----:B------:R-:W-:-:S15]  /*51980*/  HMMA.1688.F32.TF32 R140, R200, R92, R140 ;  /* 0x0000005cc88c723c */ /* 0x000fde000008108c */
[----:B------:R-:W-:-:S04]  /*51990*/  NOP ;  /* 0x0000000000007918 */ /* 0x000fc80000000000 */
        /* <DEDUP_REMOVED lines=14> */
[----:B---3--:R-:W-:Y:S03]  /*51a80*/  HMMA.1688.F32.TF32 R148, R200, R120, R144 ;  /* 0x00000078c894723c */ /* 0x008fe60000081090 */
[----:B------:R-:W3:Y:S04]  /*51a90*/  LDL.LU.64 R144, [R1+0x2610] ;  /* 0x0026100001907983 */ /* 0x000ee80000300a00 */
[----:B------:R-:W3:-:S12]  /*51aa0*/  LDL.LU.64 R146, [R1+0x2618] ;  /* 0x0026180001927983 */ /* 0x000ed80000300a00 */
[----:B------:R1:W-:Y:S01]  /*51ab0*/  STL.64 [R1+0x2d0], R148 ;  /* 0x0002d09401007387 */ /* 0x0003e20000100a00 */
[C---:B------:R-:W-:Y:S03]  /*51ac0*/  HMMA.1688.F32.TF32 R164, R200.reuse, R116, R152 ;  /* 0x00000074c8a4723c */ /* 0x040fe60000081098 */
[----:B------:R1:W-:Y:S04]  /*51ad0*/  STL.64 [R1+0x2d8], R150 ;  /* 0x0002d89601007387 */ /* 0x0003e80000100a00 */
[----:B-1----:R-:W3:Y:S04]  /*51ae0*/  LDL.LU.64 R148, [R1+0x2620] ;  /* 0x0026200001947983 */ /* 0x002ee80000300a00 */
[----:B------:R-:W3:Y:S04]  /*51af0*/  LDL.LU.64 R150, [R1+0x2628] ;  /* 0x0026280001967983 */ /* 0x000ee80000300a00 */
[----:B------:R-:W3:Y:S04]  /*51b00*/  LDL.LU.64 R152, [R1+0x2630] ;  /* 0x0026300001987983 */ /* 0x000ee80000300a00 */
[----:B------:R-:W3:Y:S04]  /*51b10*/  LDL.LU.64 R154, [R1+0x2638] ;  /* 0x00263800019a7983 */ /* 0x000ee80000300a00 */
        /* <DEDUP_REMOVED lines=12> */
[----:B--2---:R-:W-:-:S15]  /*51be0*/  HMMA.1688.F32.TF32 R132, R200, R104, R132 ;  /* 0x00000068c884723c */ /* 0x004fde0000081084 */
[----:B------:R-:W-:-:S04]  /*51bf0*/  NOP ;  /* 0x0000000000007918 */ /* 0x000fc80000000000 */
[----:B------:R-:W-:Y:S01]  /*51c00*/  STL.64 [R1+0x7360], R134 ;  /* 0x0073608601007387 */ /* 0x000fe20000100a00 */
[----:B------:R-:W-:Y:S03]  /*51c10*/  HMMA.1688.F32.TF32 R136, R200, R100, R136 ;  /* 0x00000064c888723c */ /* 0x000fe60000081088 */
[----:B------:R1:W-:-:S15]  /*51c20*/  STL.64 [R1+0x7358], R132 ;  /* 0x0073588401007387 */ /* 0x0003de0000100a00 */
[----:B------:R-:W-:Y:S01]  /*51c30*/  NOP ;  /* 0x0000000000007918 */ /* 0x000fe20000000000 */
[----:B------:R-:W-:Y:S04]  /*51c40*/  STL.64 [R1+0x7370], R138 ;  /* 0x0073708a01007387 */ /* 0x000fe80000100a00 */
[----:B------:R-:W-:Y:S04]  /*51c50*/  STL.64 [R1+0x7368], R136 ;  /* 0x0073688801007387 */ /* 0x000fe80000100a00 */
[----:B-1----:R-:W2:Y:S04]  /*51c60*/  LDL.LU.64 R132, [R1+0x2670] ;  /* 0x0026700001847983 */ /* 0x002ea80000300a00 */
[----:B------:R-:W2:Y:S01]  /*51c70*/  LDL.LU.64 R134, [R1+0x2678] ;  /* 0x0026780001867983 */ /* 0x000ea20000300a00 */
[----:B------:R-:W-:-:S15]  /*51c80*/  HMMA.1688.F32.TF32 R140, R200, R96, R140 ;  /* 0x00000060c88c723c */ /* 0x000fde000008108c */
[----:B------:R-:W-:-:S04]  /*51c90*/  NOP ;  /* 0x0000000000007918 */ /* 0x000fc80000000000 */
[----:B------:R-:W-:Y:S04]  /*51ca0*/  STL.64 [R1+0x7380], R142 ;  /* 0x0073808e01007387 */ /* 0x000fe80000100a00 */
[----:B------:R1:W-:Y:S04]  /*51cb0*/  STL.64 [R1+0x7378], R140 ;  /* 0x0073788c01007387 */ /* 0x0003e80000100a00 */
[----:B-1----:R-:W2:Y:S04]  /*51cc0*/  LDL.LU.64 R140, [R1+0x2690] ;  /* 0x00269000018c7983 */ /* 0x002ea80000300a00 */
[----:B------:R-:W2:Y:S01]  /*51cd0*/  LDL.LU.64 R142, [R1+0x2698] ;  /* 0x00269800018e7983 */ /* 0x000ea20000300a00 */
[C---:B---3--:R-:W-:Y:S08]  /*51ce0*/  HMMA.1688.F32.TF32 R144, R200.reuse, R84, R144 ;  /* 0x00000054c890723c */ /* 0x048ff00000081090 */
[C---:B------:R-:W-:Y:S11]  /*51cf0*/  HMMA.1688.F32.TF32 R148, R200.reuse, R80, R148 ;  /* 0x00000050c894723c */ /* 0x040ff60000081094 */
[----:B------:R-:W-:Y:S04]  /*51d00*/  STL.64 [R1+0x7390], R146 ;  /* 0x0073909201007387 */ /* 0x000fe80000100a00 */
[----:B------:R-:W-:Y:S01]  /*51d10*/  STL.64 [R1+0x7388], R144 ;  /* 0x0073889001007387 */ /* 0x000fe20000100a00 */
[C---:B------:R-:W-:Y:S03]  /*51d20*/  HMMA.1688.F32.TF32 R152, R200.reuse, R76, R152 ;  /* 0x0000004cc898723c */ /* 0x040fe60000081098 */
[----:B------:R-:W-:Y:S04]  /*51d30*/  STL.64 [R1+0x73a0], R150 ;  /* 0x0073a09601007387 */ /* 0x000fe80000100a00 */
[----:B------:R-:W-:Y:S04]  /*51d40*/  STL.64 [R1+0x7398], R148 ;  /* 0x0073989401007387 */ /* 0x000fe80000100a00 */
[----:B------:R-:W3:Y:S04]  /*51d50*/  LDL.LU.64 R172, [R1+0x26a0] ;  /* 0x0026a00001ac7983 */ /* 0x000ee80000300a00 */
[----:B------:R-:W3:Y:S04]  /*51d60*/  LDL.LU.64 R174, [R1+0x26a8] ;  /* 0x0026a80001ae7983 */ /* 0x000ee80000300a00 */
[----:B------:R-:W3:Y:S04]  /*51d70*/  LDL.LU.64 R176, [R1+0x26b0] ;  /* 0x0026b00001b07983 */ /* 0x000ee80000300a00 */
[----:B------:R-:W3:Y:S04]  /*51d80*/  LDL.LU.64 R178, [R1+0x26b8] ;  /* 0x0026b80001b27983 */ /* 0x000ee80000300a00 */
[----:B------:R-:W3:Y:S04]  /*51d90*/  LDL.LU.64 R180, [R1+0x26d0] ;  /* 0x0026d00001b47983 */ /* 0x000ee80000300a00 */
[----:B------:R-:W3:Y:S04]  /*51da0*/  LDL.LU.64 R182, [R1+0x26d8] ;  /* 0x0026d80001b67983 */ /* 0x000ee80000300a00 */
[----:B------:R-:W-:Y:S04]  /*51db0*/  STL.64 [R1+0x73b0], R154 ;  /* 0x0073b09a01007387 */ /* 0x000fe80000100a00 */
        /* <DEDUP_REMOVED lines=9> */
[----:B------:R-:W-:Y:S03]  /*51e50*/  HMMA.1688.F32.TF32 R160, R200, R68, R160 ;  /* 0x00000044c8a0723c */ /* 0x000fe600000810a0 */
[----:B------:R-:W4:Y:S04]  /*51e60*/  LDL.LU.64 R148, [R1+0x2720] ;  /* 0x0027200001947983 */ /* 0x000f280000300a00 */
[----:B------:R-:W4:-:S12]  /*51e70*/  LDL.LU.64 R150, [R1+0x2728] ;  /* 0x0027280001967983 */ /* 0x000f180000300a00 */
[----:B------:R-:W-:Y:S04]  /*51e80*/  STL.64 [R1+0x73d0], R162 ;  /* 0x0073d0a201007387 */ /* 0x000fe80000100a00 */
[----:B------:R-:W-:Y:S01]  /*51e90*/  STL.64 [R1+0x73c8], R160 ;  /* 0x0073c8a001007387 */ /* 0x000fe20000100a00 */
[----:B--2---:R-:W-:Y:S03]  /*51ea0*/  HMMA.1688.F32.TF32 R164, R200, R64, R132 ;  /* 0x00000040c8a4723c */ /* 0x004fe60000081084 */
[----:B------:R-:W2:Y:S04]  /*51eb0*/  LDL.LU.64 R132, [R1+0x2750] ;  /* 0x0027500001847983 */ /* 0x000ea80000300a00 */
[----:B------:R-:W2:-:S12]  /*51ec0*/  LDL.LU.64 R134, [R1+0x2758] ;  /* 0x0027580001867983 */ /* 0x000e980000300a00 */
[----:B------:R-:W-:Y:S04]  /*51ed0*/  STL.64 [R1+0x73e0], R166 ;  /* 0x0073e0a601007387 */ /* 0x000fe80000100a00 */
[----:B------:R-:W-:Y:S04]  /*51ee0*/  STL.64 [R1+0x73d8], R164 ;  /* 0x0073d8a401007387 */ /* 0x000fe80000100a00 */
[----:B------:R-:W2:Y:S04]  /*51ef0*/  LDL.LU.64 R144, [R1+0x2740] ;  /* 0x0027400001907983 */ /* 0x000ea80000300a00 */
[----:B------:R-:W2:Y:S01]  /*51f00*/  LDL.LU.64 R146, [R1+0x2748] ;  /* 0x0027480001927983 */ /* 0x000ea20000300a00 */
[----:B------:R-:W-:Y:S03]  /*51f10*/  HMMA.1688.F32.TF32 R168, R200, R60, R140 ;  /* 0x0000003cc8a8723c */ /* 0x000fe6000008108c */
[----:B------:R-:W2:Y:S04]  /*51f20*/  LDL.LU.64 R140, [R1+0x38e0] ;  /* 0x0038e000018c7983 */ /* 0x000ea80000300a00 */
[----:B------:R-:W2:-:S12]  /*51f30*/  LDL.LU.64 R142, [R1+0x38e8] ;  /* 0x0038e800018e7983 */ /* 0x000e980000300a00 */
[----:B------:R-:W-:Y:S04]  /*51f40*/  STL.64 [R1+0x73f0], R170 ;  /* 0x0073f0aa01007387 */ /* 0x000fe80000100a00 */
[----:B------:R-:W-:Y:S01]  /*51f50*/  STL.64 [R1+0x73e8], R168 ;  /* 0x0073e8a801007387 */ /* 0x000fe20000100a00 */
[C---:B---3--:R-:W-:Y:S08]  /*51f60*/  HMMA.1688.F32.TF32 R172, R200.reuse, R56, R172 ;  /* 0x00000038c8ac723c */ /* 0x048ff000000810ac */
[C---:B------:R-:W-:Y:S08]  /*51f70*/  HMMA.1688.F32.TF32 R176, R200.reuse, R52, R176 ;  /* 0x00000034c8b0723c */ /* 0x040ff000000810b0 */
[C---:B------:R-:W-:Y:S03]  /*51f80*/  HMMA.1688.F32.TF32 R180, R200.reuse, R48, R180 ;  /* 0x00000030c8b4723c */ /* 0x040fe600000810b4 */
[----:B------:R-:W-:Y:S04]  /*51f90*/  STL.64 [R1+0x7400], R174 ;  /* 0x007400ae01007387 */ /* 0x000fe80000100a00 */
[----:B------:R-:W-:Y:S04]  /*51fa0*/  STL.64 [R1+0x73f8], R172 ;  /* 0x0073f8ac01007387 */ /* 0x000fe80000100a00 */
[----:B------:R-:W-:Y:S04]  /*51fb0*/  STL.64 [R1+0x7410], R178 ;  /* 0x007410b201007387 */ /* 0x000fe80000100a00 */
[----:B------:R-:W-:Y:S01]  /*51fc0*/  STL.64 [R1+0x7408], R176 ;  /* 0x007408b001007387 */ /* 0x000fe20000100a00 */
[C---:B------:R-:W-:Y:S03]  /*51fd0*/  HMMA.1688.F32.TF32 R184, R200.reuse, R44, R136 ;  /* 0x0000002cc8b8723c */ /* 0x040fe60000081088 */
[----:B------:R-:W-:Y:S04]  /*51fe0*/  STL.64 [R1+0x7420], R182 ;  /* 0x007420b601007387 */ /* 0x000fe80000100a00 */
[----:B------:R-:W-:Y:S04]  /*51ff0*/  STL.64 [R1+0x7418], R180 ;  /* 0x007418b401007387 */ /* 0x000fe80000100a00 */
[----:B------:R-:W3:Y:S04]  /*52000*/  LDL.LU.64 R136, [R1+0x3a90] ;  /* 0x003a900001887983 */ /* 0x000ee80000300a00 */
[----:B------:R-:W3:Y:S04]  /*52010*/  LDL.LU.64 R138, [R1+0x3a98] ;  /* 0x003a9800018a7983 */ /* 0x000ee80000300a00 */
[----:B------:R-:W-:Y:S04]  /*52020*/  STL.64 [R1+0x7430], R186 ;  /* 0x007430ba01007387 */ /* 0x000fe80000100a00 */
[----:B------:R-:W-:Y:S01]  /*52030*/  STL.64 [R1+0x7428], R184 ;  /* 0x007428b801007387 */ /* 0x000fe20000100a00 */
[C---:B----4-:R-:W-:Y:S08]  /*52040*/  HMMA.1688.F32.TF32 R188, R200.reuse, R40, R152 ;  /* 0x00000028c8bc723c */ /* 0x050ff00000081098 */
[C---:B------:R-:W-:Y:S11]  /*52050*/  HMMA.1688.F32.TF32 R192, R200.reuse, R36, R148 ;  /* 0x00000024c8c0723c */ /* 0x040ff60000081094 */
[----:B------:R-:W-:Y:S04]  /*52060*/  STL.64 [R1+0x7440], R190 ;  /* 0x007440be01007387 */ /* 0x000fe80000100a00 */
[----:B------:R-:W-:Y:S04]  /*52070*/  STL.64 [R1+0x7438], R188 ;  /* 0x007438bc01007387 */ /* 0x000fe80000100a00 */
[----:B------:R-:W4:Y:S04]  /*52080*/  LDL.LU.64 R148, [R1+0x3ad0] ;  /* 0x003ad00001947983 */ /* 0x000f280000300a00 */
[----:B------:R-:W4:Y:S04]  /*52090*/  LDL.LU.64 R150, [R1+0x3ad8] ;  /* 0x003ad80001967983 */ /* 0x000f280000300a00 */
[----:B------:R-:W-:Y:S04]  /*520a0*/  STL.64 [R1+0x7450], R194 ;  /* 0x007450c201007387 */ /* 0x000fe80000100a00 */
[----:B------:R-:W-:Y:S01]  /*520b0*/  STL.64 [R1+0x7448], R192 ;  /* 0x007448c001007387 */ /* 0x000fe20000100a00 */
[C---:B--2---:R-:W-:Y:S03]  /*520c0*/  HMMA.1688.F32.TF32 R196, R200.reuse, R32, R132 ;  /* 0x00000020c8c4723c */ /* 0x044fe60000081084 */
[----:B------:R-:W2:Y:S04]  /*520d0*/  LDL.LU.64 R132, [R1+0x3ac0] ;  /* 0x003ac00001847983 */ /* 0x000ea80000300a00 */
[----:B------:R-:W2:Y:S01]  /*520e0*/  LDL.LU.64 R134, [R1+0x3ac8] ;  /* 0x003ac80001867983 */ /* 0x000ea20000300a00 */
[----:B------:R-:W-:Y:S11]  /*520f0*/  HMMA.1688.F32.TF32 R200, R200, R28, R144 ;  /* 0x0000001cc8c8723c */ /* 0x000ff60000081090 */
[----:B------:R-:W-:Y:S04]  /*52100*/  STL.64 [R1+0x7460], R198 ;  /* 0x007460c601007387 */ /* 0x000fe80000100a00 */
[----:B------:R-:W-:Y:S04]  /*52110*/  STL.64 [R1+0x7458], R196 ;  /* 0x007458c401007387 */ /* 0x000fe80000100a00 */
        /* <DEDUP_REMOVED lines=9> */
[----:B---3--:R-:W-:Y:S03]  /*521b0*/  HMMA.1688.F32.TF32 R232, R244, R20, R136 ;  /* 0x00000014f4e8723c */ /* 0x008fe60000081088 */
[----:B------:R-:W3:Y:S04]  /*521c0*/  LDL.LU.64 R136, [R1+0x3ae0] ;  /* 0x003ae00001887983 */ /* 0x000ee80000300a00 */
[----:B------:R-:W3:-:S12]  /*521d0*/  LDL.LU.64 R138, [R1+0x3ae8] ;  /* 0x003ae800018a7983 */ /* 0x000ed80000300a00 */
[----:B------:R-:W-:Y:S04]  /*521e0*/  STL [R1+0x724c], R232 ;  /* 0x00724ce801007387 */ /* 0x000fe80000100800 */
[----:B------:R-:W-:Y:S04]  /*521f0*/  STL [R1+0x7248], R233 ;  /* 0x007248e901007387 */ /* 0x000fe80000100800 */
[----:B------:R-:W-:Y:S04]  /*52200*/  STL [R1+0x7244], R234 ;  /* 0x007244ea01007387 */ /* 0x000fe80000100800 */
[----:B------:R-:W-:Y:S01]  /*52210*/  STL [R1+0x7240], R235 ;  /* 0x007240eb01007387 */ /* 0x000fe20000100800 */
[----:B----4-:R-:W-:Y:S03]  /*52220*/  HMMA.1688.F32.TF32 R236, R244, R16, R148 ;  /* 0x00000010f4ec723c */ /* 0x010fe60000081094 */
[----:B------:R-:W4:Y:S04]  /*52230*/  LDL.LU.64 R148, [R1+0x3b00] ;  /* 0x003b000001947983 */ /* 0x000f280000300a00 */
[----:B------:R-:W4:-:S12]  /*52240*/  LDL.LU.64 R150, [R1+0x3b08] ;  /* 0x003b080001967983 */ /* 0x000f180000300a00 */
[----:B------:R-:W-:Y:S04]  /*52250*/  STL [R1+0x7250], R236 ;  /* 0x007250ec01007387 */ /* 0x000fe80000100800 */
[----:B------:R-:W-:Y:S04]  /*52260*/  STL [R1+0x723c], R237 ;  /* 0x00723ced01007387 */ /* 0x000fe80000100800 */
[----:B------:R-:W-:Y:S04]  /*52270*/  STL [R1+0x7238], R238 ;  /* 0x007238ee01007387 */ /* 0x000fe80000100800 */
[----:B------:R-:W-:Y:S01]  /*52280*/  STL [R1+0x7234], R239 ;  /* 0x007234ef01007387 */ /* 0x000fe20000100800 */
[----:B--2---:R-:W-:Y:S03]  /*52290*/  HMMA.1688.F32.TF32 R208, R244, R12, R132 ;  /* 0x0000000cf4d0723c */ /* 0x004fe60000081084 */
[----:B------:R-:W2:Y:S04]  /*522a0*/  LDL.LU.64 R132, [R1+0x3da0] ;  /* 0x003da00001847983 */ /* 0x000ea80000300a00 */
[----:B------:R-:W2:-:S12]  /*522b0*/  LDL.LU.64 R134, [R1+0x3da8] ;  /* 0x003da80001867983 */ /* 0x000e980000300a00 */
[----:B------:R-:W-:Y:S04]  /*522c0*/  STL [R1+0x7230], R208 ;  /* 0x007230d001007387 */ /* 0x000fe80000100800 */
[----:B------:R-:W-:Y:S04]  /*522d0*/  STL [R1+0x722c], R209 ;  /* 0x00722cd101007387 */ /* 0x000fe80000100800 */
[----:B------:R-:W-:Y:S04]  /*522e0*/  STL [R1+0x7228], R210 ;  /* 0x007228d201007387 */ /* 0x000fe80000100800 */
[----:B------:R-:W-:Y:S01]  /*522f0*/  STL [R1+0x7224], R211 ;  /* 0x007224d301007387 */ /* 0x000fe20000100800 */
[C---:B------:R-:W-:Y:S03]  /*52300*/  HMMA.1688.F32.TF32 R212, R244.reuse, R8, R144 ;  /* 0x00000008f4d4723c */ /* 0x040fe60000081090 */
[----:B------:R-:W2:Y:S04]  /*52310*/  LDL.LU.64 R144, [R1+0x3d90] ;  /* 0x003d900001907983 */ /* 0x000ea80000300a00 */
[----:B------:R-:W2:Y:S01]  /*52320*/  LDL.LU.64 R146, [R1+0x3d98] ;  /* 0x003d980001927983 */ /* 0x000ea20000300a00 */
[C---:B------:R-:W-:Y:S11]  /*52330*/  HMMA.1688.F32.TF32 R216, R244.reuse, R4, R140 ;  /* 0x00000004f4d8723c */ /* 0x040ff6000008108c */
[----:B------:R-:W-:Y:S04]  /*52340*/  STL [R1+0x7260], R212 ;  /* 0x007260d401007387 */ /* 0x000fe80000100800 */
[----:B------:R-:W-:Y:S04]  /*52350*/  STL [R1+0x725c], R213 ;  /* 0x00725cd501007387 */ /* 0x000fe80000100800 */
[----:B------:R-:W-:Y:S04]  /*52360*/  STL [R1+0x7258], R214 ;  /* 0x007258d601007387 */ /* 0x000fe80000100800 */
[----:B------:R-:W-:Y:S04]  /*52370*/  STL [R1+0x7254], R215 ;  /* 0x007254d701007387 */ /* 0x000fe80000100800 */
[----:B------:R-:W2:Y:S04]  /*52380*/  LDL.LU.64 R140, [R1+0x3d80] ;  /* 0x003d8000018c7983 */ /* 0x000ea80000300a00 */
[----:B------:R-:W2:Y:S04]  /*52390*/  LDL.LU.64 R142, [R1+0x3d88] ;  /* 0x003d8800018e7983 */ /* 0x000ea80000300a00 */
[----:B------:R-:W-:Y:S04]  /*523a0*/  STL [R1+0x726c], R216 ;  /* 0x00726cd801007387 */ /* 0x000fe80000100800 */
[----:B------:R-:W-:Y:S04]  /*523b0*/  STL [R1+0x7268], R217 ;  /* 0x007268d901007387 */ /* 0x000fe80000100800 */
[----:B------:R-:W-:Y:S04]  /*523c0*/  STL [R1+0x7264], R218 ;  /* 0x007264da01007387 */ /* 0x000fe80000100800 */
[----:B------:R-:W-:Y:S01]  /*523d0*/  STL [R1+0x7220], R219 ;  /* 0x007220db01007387 */ /* 0x000fe20000100800 */
[----:B---3--:R-:W-:Y:S03]  /*523e0*/  HMMA.1688.F32.TF32 R220, R244, R88, R136 ;  /* 0x00000058f4dc723c */ /* 0x008fe60000081088 */
[----:B------:R-:W3:Y:S04]  /*523f0*/  LDL.LU.64 R136, [R1+0x3d70] ;  /* 0x003d700001887983 */ /* 0x000ee80000300a00 */
[----:B------:R-:W3:-:S12]  /*52400*/  LDL.LU.64 R138, [R1+0x3d78] ;  /* 0x003d7800018a7983 */ /* 0x000ed80000300a00 */
[----:B------:R-:W-:Y:S04]  /*52410*/  STL [R1+0x727c], R220 ;  /* 0x00727cdc01007387 */ /* 0x000fe80000100800 */
[----:B------:R-:W-:Y:S04]  /*52420*/  STL [R1+0x7278], R221 ;  /* 0x007278dd01007387 */ /* 0x000fe80000100800 */
[----:B------:R-:W-:Y:S04]  /*52430*/  STL [R1+0x7274], R222 ;  /* 0x007274de01007387 */ /* 0x000fe80000100800 */
[----:B------:R-:W-:Y:S01]  /*52440*/  STL [R1+0x7270], R223 ;  /* 0x007270df01007387 */ /* 0x000fe20000100800 */
[----:B----4-:R-:W-:-:S15]  /*52450*/  HMMA.1688.F32.TF32 R224, R244, R92, R148 ;  /* 0x0000005cf4e0723c */ /* 0x010fde0000081094 */
[----:B------:R-:W-:-:S04]  /*52460*/  NOP ;  /* 0x0000000000007918 */ /* 0x000fc80000000000 */
[----:B------:R-:W-:Y:S04]  /*52470*/  STL [R1+0x7284], R224 ;  /* 0x007284e001007387 */ /* 0x000fe80000100800 */
[----:B------:R-:W-:Y:S04]  /*52480*/  STL [R1+0x7280], R225 ;  /* 0x007280e101007387 */ /* 0x000fe80000100800 */
[----:B------:R-:W-:Y:S04]  /*52490*/  STL [R1+0x721c], R226 ;  /* 0x00721ce201007387 */ /* 0x000fe80000100800 */
[----:B------:R1:W-:Y:S01]  /*524a0*/  STL [R1+0x7218], R227 ;  /* 0x007218e301007387 */ /* 0x0003e20000100800 */
[----:B--2---:R-:W-:Y:S03]  /*524b0*/  HMMA.1688.F32.TF32 R228, R244, R128, R132 ;  /* 0x00000080f4e4723c */ /* 0x004fe60000081084 */
[----:B------:R-:W2:Y:S04]  /*524c0*/  LDL.LU.64 R132, [R1+0x3d60] ;  /* 0x003d600001847983 */ /* 0x000ea80000300a00 */
[----:B------:R-:W2:-:S12]  /*524d0*/  LDL.LU.64 R134, [R1+0x3d68] ;  /* 0x003d680001867983 */ /* 0x000e980000300a00 */
[----:B------:R-:W-:Y:S04]  /*524e0*/  STL [R1+0x7294], R228 ;  /* 0x007294e401007387 */ /* 0x000fe80000100800 */
[----:B------:R4:W-:Y:S04]  /*524f0*/  STL [R1+0x7290], R229 ;  /* 0x007290e501007387 */ /* 0x0009e80000100800 */
[----:B------:R1:W-:Y:S01]  /*52500*/  STL [R1+0x728c], R230 ;  /* 0x00728ce601007387 */ /* 0x0003e20000100800 */
[----:B------:R-:W-:Y:S03]  /*52510*/  HMMA.1688.F32.TF32 R144, R244, R124, R144 ;  /* 0x0000007cf490723c */ /* 0x000fe60000081090 */
[----:B------:R1:W-:-:S15]  /*52520*/  STL [R1+0x7288], R231 ;  /* 0x007288e701007387 */ /* 0x0003de0000100800 */
[----:B------:R-:W-:Y:S01]  /*52530*/  NOP ;  /* 0x0000000000007918 */ /* 0x000fe20000000000 */
[----:B-1----:R-:W-:Y:S02]  /*52540*/  IMAD.MOV.U32 R227, RZ, RZ, R146 ;  /* 0x000000ffffe37224 */ /* 0x002fe400078e0092 */
[----:B------:R-:W-:Y:S01]  /*52550*/  IMAD.MOV.U32 R226, RZ, RZ, R145 ;  /* 0x000000ffffe27224 */ /* 0x000fe200078e0091 */
[----:B------:R-:W-:Y:S01]  /*52560*/  HMMA.1688.F32.TF32 R140, R244, R120, R140 ;  /* 0x00000078f48c723c */ /* 0x000fe2000008108c */
[----:B------:R-:W-:Y:S01]  /*52570*/  IMAD.MOV.U32 R219, RZ, RZ, R144 ;  /* 0x000000ffffdb7224 */ /* 0x000fe200078e0090 */
[----:B------:R-:W-:Y:S04]  /*52580*/  STL [R1+0x147c], R147 ;  /* 0x00147c9301007387 */ /* 0x000fe80000100800 */
[----:B------:R1:W-:Y:S04]  /*52590*/  STL [R1+0x72a0], R227 ;  /* 0x0072a0e301007387 */ /* 0x0003e80000100800 */
[----:B------:R1:W-:Y:S04]  /*525a0*/  STL [R1+0x729c], R226 ;  /* 0x00729ce201007387 */ /* 0x0003e80000100800 */
[----:B------:R1:W-:Y:S05]  /*525b0*/  STL [R1+0x7298], R219 ;  /* 0x007298db01007387 */ /* 0x0003ea0000100800 */
        /* <DEDUP_REMOVED lines=18> */
[----:B------:R1:W-:Y:S04]  /*526e0*/  STL [R1+0x72c0], R222 ;  /* 0x0072c0de01007387 */ /* 0x0003e80000100800 */
[----:B------:R1:W-:Y:S04]  /*526f0*/  STL [R1+0x72bc], R221 ;  /* 0x0072bcdd01007387 */ /* 0x0003e80000100800 */
[----:B------:R-:W-:Y:S04]  /*52700*/  STL [R1+0x72b8], R220 ;  /* 0x0072b8dc01007387 */ /* 0x000fe80000100800 */
[----:B------:R1:W-:Y:S01]  /*52710*/  STL [R1+0x72b4], R225 ;  /* 0x0072b4e101007387 */ /* 0x0003e20000100800 */
[----:B--2---:R-:W-:-:S15]  /*52720*/  HMMA.1688.F32.TF32 R132, R244, R112, R132 ;  /* 0x00000070f484723c */ /* 0x004fde0000081084 */
[----:B------:R-:W-:-:S04]  /*52730*/  NOP ;  /* 0x0000000000007918 */ /* 0x000fc80000000000 */
[----:B----4-:R-:W-:Y:S02]  /*52740*/  IMAD.MOV.U32 R229, RZ, RZ, R132 ;  /* 0x000000ffffe57224 */ /* 0x010fe400078e0084 */
        /* <DEDUP_REMOVED lines=9> */
[----:B------:R-:W-:-:S15]  /*527e0*/  HMMA.1688.F32.TF32 R140, R244, R108, R140 ;  /* 0x0000006cf48c723c */ /* 0x000fde000008108c */
[----:B------:R-:W-:-:S04]  /*527f0*/  NOP ;  /* 0x0000000000007918 */ /* 0x000fc80000000000 */
[----:B-1----:R-:W-:Y:S02]  /*52800*/  IMAD.MOV.U32 R227, RZ, RZ, R140 ;  /* 0x000000ffffe37224 */ /* 0x002fe400078e008c */
        /* <DEDUP_REMOVED lines=29> */
[----:B------:R-:W-:Y:S04]  /*529e0*/  STL [R1+0x7300], R218 ;  /* 0x007300da01007387 */ /* 0x000fe80000100800 */
[----:B------:R-:W-:Y:S04]  /*529f0*/  STL [R1+0x72fc], R217 ;  /* 0x0072fcd901007387 */ /* 0x000fe80000100800 */
[----:B------:R-:W-:Y:S04]  /*52a00*/  STL [R1+0x72f8], R216 ;  /* 0x0072f8d801007387 */ /* 0x000fe80000100800 */
[----:B------:R-:W-:Y:S01]  /*52a10*/  STL [R1+0x72f4], R223 ;  /* 0x0072f4df01007387 */ /* 0x000fe20000100800 */
[----:B----4-:R-:W-:-:S15]  /*52a20*/  HMMA.1688.F32.TF32 R140, R244, R96, R140 ;  /* 0x00000060f48c723c */ /* 0x010fde000008108c */
[----:B------:R-:W-:-:S04]  /*52a30*/  NOP ;  /* 0x0000000000007918 */ /* 0x000fc80000000000 */
        /* <DEDUP_REMOVED lines=18> */
[----:B------:R-:W-:Y:S04]  /*52b60*/  STL [R1+0x7320], R229 ;  /* 0x007320e501007387 */ /* 0x000fe80000100800 */
[----:B------:R1:W-:Y:S04]  /*52b70*/  STL [R1+0x731c], R230 ;  /* 0x00731ce601007387 */ /* 0x0003e80000100800 */
[----:B------:R1:W-:Y:S04]  /*52b80*/  STL [R1+0x7318], R231 ;  /* 0x007318e701007387 */ /* 0x0003e80000100800 */
[----:B------:R1:W-:Y:S04]  /*52b90*/  STL [R1+0x7314], R224 ;  /* 0x007314e001007387 */ /* 0x0003e80000100800 */
[----:B------:R-:W3:Y:S04]  /*52ba0*/  LDL.LU.64 R148, [R1+0x3cd0] ;  /* 0x003cd00001947983 */ /* 0x000ee80000300a00 */
        /* <DEDUP_REMOVED lines=12> */
[----:B------:R1:W-:Y:S04]  /*52c70*/  STL [R1+0x7324], R228 ;  /* 0x007324e401007387 */ /* 0x0003e80000100800 */
[----:B------:R-:W2:Y:S04]  /*52c80*/  LDL.LU.64 R144, [R1+0x3cb0] ;  /* 0x003cb00001907983 */ /* 0x000ea80000300a00 */
[----:B------:R-:W2:Y:S01]  /*52c90*/  LDL.LU.64 R146, [R1+0x3cb8] ;  /* 0x003cb80001927983 */ /* 0x000ea20000300a00 */
[----:B----4-:R-:W-:-:S15]  /*52ca0*/  HMMA.1688.F32.TF32 R140, R244, R76, R140 ;  /* 0x0000004cf48c723c */ /* 0x010fde000008108c */
[----:B------:R-:W-:-:S04]  /*52cb0*/  NOP ;  /* 0x0000000000007918 */ /* 0x000fc80000000000 */
[----:B------:R-:W-:Y:S02]  /*52cc0*/  IMAD.MOV.U32 R215, RZ, RZ, R143 ;  /* 0x000000ffffd77224 */ /* 0x000fe400078e008f */
[----:B------:R-:W-:Y:S02]  /*52cd0*/  IMAD.MOV.U32 R214, RZ, RZ, R142 ;  /* 0x000000ffffd67224 */ /* 0x000fe400078e008e */
[----:B------:R-:W-:Y:S02]  /*52ce0*/  IMAD.MOV.U32 R212, RZ, RZ, R140 ;  /* 0x000000ffffd47224 */ /* 0x000fe400078e008c */
[----:B------:R-:W-:Y:S02]  /*52cf0*/  IMAD.MOV.U32 R213, RZ, RZ, R141 ;  /* 0x000000ffffd57224 */ /* 0x000fe400078e008d */
        /* <DEDUP_REMOVED lines=25> */
[----:B------:R-:W2:Y:S01]  /*52e90*/  LDL.LU.64 R134, [R1+0x3e08] ;  /* 0x003e080001867983 */ /* 0x000ea20000300a00 */
[C---:B------:R-:W-:Y:S08]  /*52ea0*/  HMMA.1688.F32.TF32 R148, R244.reuse, R68, R148 ;  /* 0x00000044f494723c */ /* 0x040ff00000081094 */
[----:B------:R-:W-:Y:S11]  /*52eb0*/  HMMA.1688.F32.TF32 R144, R244, R60, R144 ;  /* 0x0000003cf490723c */ /* 0x000ff60000081090 */
[----:B------:R-:W-:-:S05]  /*52ec0*/  IMAD.MOV.U32 R223, RZ, RZ, R151 ;  /* 0x000000ffffdf7224 */ /* 0x000fca00078e0097 */
[----:B------:R-:W-:Y:S03]  /*52ed0*/  STL.64 [R1+0x7490], R222 ;  /* 0x007490de01007387 */ /* 0x000fe60000100a00 */
[----:B------:R-:W-:Y:S01]  /*52ee0*/  IMAD.MOV.U32 R236, RZ, RZ, R144 ;  /* 0x000000ffffec7224 */ /* 0x000fe200078e0090 */
[----:B------:R-:W-:Y:S01]  /*52ef0*/  STL.64 [R1+0x7488], R220 ;  /* 0x007488dc01007387 */ /* 0x000fe20000100a00 */
[----:B------:R-:W-:Y:S02]  /*52f00*/  IMAD.MOV.U32 R232, RZ, RZ, R145 ;  /* 0x000000ffffe87224 */ /* 0x000fe400078e0091 */
[----:B------:R-:W-:Y:S01]  /*52f10*/  IMAD.MOV.U32 R233, RZ, RZ, R146 ;  /* 0x000000ffffe97224 */ /* 0x000fe200078e0092 */
[----:B------:R-:W2:Y:S01]  /*52f20*/  LDL.LU.64 R144, [R1+0x3df0] ;  /* 0x003df00001907983 */ /* 0x000ea20000300a00 */
[----:B------:R-:W-:-:S03]  /*52f30*/  IMAD.MOV.U32 R234, RZ, RZ, R147 ;  /* 0x000000ffffea7224 */ /* 0x000fc600078e0093 */
[----:B------:R-:W2:Y:S04]  /*52f40*/  LDL.LU.64 R146, [R1+0x3df8] ;  /* 0x003df80001927983 */ /* 0x000ea80000300a00 */
[----:B------:R-:W2:Y:S04]  /*52f50*/  LDL.LU.64 R156, [R1+0x3de0] ;  /* 0x003de000019c7983 */ /* 0x000ea80000300a00 */
[----:B------:R-:W2:Y:S01]  /*52f60*/  LDL.LU.64 R158, [R1+0x3de8] ;  /* 0x003de800019e7983 */ /* 0x000ea20000300a00 */
[----:B------:R-:W-:Y:S02]  /*52f70*/  IMAD.MOV.U32 R218, RZ, RZ, R148 ;  /* 0x000000ffffda7224 */ /* 0x000fe400078e0094 */
[----:B------:R-:W-:-:S02]  /*52f80*/  IMAD.MOV.U32 R217, RZ, RZ, R149 ;  /* 0x000000ffffd97224 */ /* 0x000fc400078e0095 */
[----:B------:R-:W-:Y:S01]  /*52f90*/  IMAD.MOV.U32 R216, RZ, RZ, R150 ;  /* 0x000000ffffd87224 */ /* 0x000fe200078e0096 */
[----:B----4-:R-:W-:-:S15]  /*52fa0*/  HMMA.1688.F32.TF32 R140, R244, R56, R140 ;  /* 0x00000038f48c723c */ /* 0x010fde000008108c */
[----:B------:R-:W-:-:S04]  /*52fb0*/  NOP ;  /* 0x0000000000007918 */ /* 0x000fc80000000000 */
[----:B------:R-:W-:Y:S02]  /*52fc0*/  IMAD.MOV.U32 R230, RZ, RZ, R141 ;  /* 0x000000ffffe67224 */ /* 0x000fe400078e008d */
[----:B------:R-:W-:Y:S02]  /*52fd0*/  IMAD.MOV.U32 R231, RZ, RZ, R142 ;  /* 0x000000ffffe77224 */ /* 0x000fe400078e008e */
[----:B------:R-:W-:Y:S02]  /*52fe0*/  IMAD.MOV.U32 R229, RZ, RZ, R140 ;  /* 0x000000ffffe57224 */ /* 0x000fe400078e008c */
[----:B------:R-:W-:Y:S01]  /*52ff0*/  IMAD.MOV.U32 R224, RZ, RZ, R143 ;  /* 0x000000ffffe07224 */ /* 0x000fe200078e008f */
[----:B------:R-:W-:Y:S01]  /*53000*/  STL.64 [R1+0x74c0], R230 ;  /* 0x0074c0e601007387 */ /* 0x000fe20000100a00 */
[----:B---3--:R-:W-:-:S15]  /*53010*/  HMMA.1688.F32.TF32 R136, R244, R52, R136 ;  /* 0x00000034f488723c */ /* 0x008fde0000081088 */
[----:B------:R-:W-:-:S04]  /*53020*/  NOP ;  /* 0x0000000000007918 */ /* 0x000fc80000000000 */
[----:B-1----:R-:W-:Y:S02]  /*53030*/  IMAD.MOV.U32 R228, RZ, RZ, R139 ;  /* 0x000000ffffe47224 */ /* 0x002fe400078e008b */
[----:B------:R-:W-:Y:S02]  /*53040*/  IMAD.MOV.U32 R219, RZ, RZ, R138 ;  /* 0x000000ffffdb7224 */ /* 0x000fe400078e008a */
[----:B------:R-:W-:Y:S02]  /*53050*/  IMAD.MOV.U32 R227, RZ, RZ, R136 ;  /* 0x000000ffffe37224 */ /* 0x000fe400078e0088 */
[----:B------:R-:W-:Y:S01]  /*53060*/  IMAD.MOV.U32 R226, RZ, RZ, R137 ;  /* 0x000000ffffe27224 */ /* 0x000fe200078e0089 */
[----:B------:R-:W-:Y:S04]  /*53070*/  STL.64 [R1+0x74b8], R228 ;  /* 0x0074b8e401007387 */ /* 0x000fe80000100a00 */
[----:B------:R-:W-:Y:S04]  /*53080*/  STL.64 [R1+0x74b0], R218 ;  /* 0x0074b0da01007387 */ /* 0x000fe80000100a00 */
[----:B------:R-:W-:Y:S04]  /*53090*/  STL.64 [R1+0x74a8], R216 ;  /* 0x0074a8d801007387 */ /* 0x000fe80000100a00 */
[----:B------:R-:W-:Y:S04]  /*530a0*/  STL.64 [R1+0x74a0], R226 ;  /* 0x0074a0e201007387 */ /* 0x000fe80000100a00 */
[----:B------:R-:W-:Y:S04]  /*530b0*/  STL.64 [R1+0x7498], R224 ;  /* 0x007498e001007387 */ /* 0x000fe80000100a00 */
[----:B------:R-:W3:Y:S04]  /*530c0*/  LDL.LU.64 R136, [R1+0x3dd0] ;  /* 0x003dd00001887983 */ /* 0x000ee80000300a00 */
[----:B------:R-:W3:Y:S01]  /*530d0*/  LDL.LU.64 R138, [R1+0x3dd8] ;  /* 0x003dd800018a7983 */ /* 0x000ee20000300a00 */
        /* <DEDUP_REMOVED lines=8> */
[----:B------:R-:W4:Y:S04]  /*53160*/  LDL.LU.64 R140, [R1+0x3c80] ;  /* 0x003c8000018c7983 */ /* 0x000f280000300a00 */
[----:B------:R-:W4:Y:S04]  /*53170*/  LDL.LU.64 R142, [R1+0x3c88] ;  /* 0x003c8800018e7983 */ /* 0x000f280000300a00 */
[----:B------:R-:W4:Y:S04]  /*53180*/  LDL.LU.64 R148, [R1+0x2760] ;  /* 0x0027600001947983 */ /* 0x000f280000300a00 */
[----:B------:R-:W4:Y:S01]  /*53190*/  LDL.LU.64 R150, [R1+0x2768] ;  /* 0x0027680001967983 */ /* 0x000f220000300a00 */
[C---:B------:R-:W-:Y:S03]  /*531a0*/  HMMA.1688.F32.TF32 R144, R244.reuse, R44, R144 ;  /* 0x0000002cf490723c */ /* 0x040fe60000081090 */
[----:B------:R-:W-:Y:S04]  /*531b0*/  STL.64 [R1+0x74d0], R214 ;  /* 0x0074d0d601007387 */ /* 0x000fe80000100a00 */
[----:B------:R-:W-:Y:S04]  /*531c0*/  STL.64 [R1+0x74c8], R212 ;  /* 0x0074c8d401007387 */ /* 0x000fe80000100a00 */
[----:B------:R-:W4:Y:S04]  /*531d0*/  LDL.LU.64 R152, [R1+0x2770] ;  /* 0x0027700001987983 */ /* 0x000f280000300a00 */
[----:B------:R-:W4:Y:S01]  /*531e0*/  LDL.LU.64 R154, [R1+0x2778] ;  /* 0x00277800019a7983 */ /* 0x000f220000300a00 */
[----:B------:R-:W-:Y:S03]  /*531f0*/  HMMA.1688.F32.TF32 R156, R244, R40, R156 ;  /* 0x00000028f49c723c */ /* 0x000fe6000008109c */
[----:B------:R-:W-:-:S02]  /*53200*/  IMAD.MOV.U32 R235, RZ, RZ, R144 ;  /* 0x000000ffffeb7224 */ /* 0x000fc400078e0090 */
[----:B------:R-:W-:Y:S02]  /*53210*/  IMAD.MOV.U32 R237, RZ, RZ, R145 ;  /* 0x000000ffffed7224 */ /* 0x000fe400078e0091 */
[----:B------:R-:W-:Y:S01]  /*53220*/  IMAD.MOV.U32 R238, RZ, RZ, R146 ;  /* 0x000000ffffee7224 */ /* 0x000fe200078e0092 */
[----:B------:R-:W4:Y:S01]  /*53230*/  LDL.LU.64 R144, [R1+0x2780] ;  /* 0x0027800001907983 */ /* 0x000f220000300a00 */
[----:B------:R-:W-:-:S03]  /*53240*/  IMAD.MOV.U32 R239, RZ, RZ, R147 ;  /* 0x000000ffffef7224 */ /* 0x000fc600078e0093 */
[----:B------:R-:W4:Y:S04]  /*53250*/  LDL.LU.64 R146, [R1+0x2788] ;  /* 0x0027880001927983 */ /* 0x000f280000300a00 */
[----:B------:R-:W-:Y:S03]  /*53260*/  STL.64 [R1+0x74f0], R238 ;  /* 0x0074f0ee01007387 */ /* 0x000fe60000100a00 */
[----:B------:R-:W-:Y:S02]  /*53270*/  IMAD.MOV.U32 R211, RZ, RZ, R156 ;  /* 0x000000ffffd37224 */ /* 0x000fe400078e009c */
[----:B------:R-:W-:Y:S01]  /*53280*/  IMAD.MOV.U32 R210, RZ, RZ, R157 ;  /* 0x000000ffffd27224 */ /* 0x000fe200078e009d */
[----:B------:R-:W-:Y:S01]  /*53290*/  STL.64 [R1+0x74e8], R236 ;  /* 0x0074e8ec01007387 */ /* 0x000fe20000100a00 */
[----:B------:R-:W-:-:S02]  /*532a0*/  IMAD.MOV.U32 R209, RZ, RZ, R158 ;  /* 0x000000ffffd17224 */ /* 0x000fc400078e009e */
[----:B------:R-:W-:Y:S01]  /*532b0*/  IMAD.MOV.U32 R208, RZ, RZ, R159 ;  /* 0x000000ffffd07224 */ /* 0x000fe200078e009f */
[----:B------:R-:W-:Y:S04]  /*532c0*/  STL.64 [R1+0x74e0], R234 ;  /* 0x0074e0ea01007387 */ /* 0x000fe80000100a00 */
[----:B------:R-:W-:Y:S04]  /*532d0*/  STL.64 [R1+0x74d8], R232 ;  /* 0x0074d8e801007387 */ /* 0x000fe80000100a00 */
        /* <DEDUP_REMOVED lines=9> */
[----:B------:R-:W2:Y:S01]  /*53370*/  LDL.LU.64 R134, [R1+0x27a8] ;  /* 0x0027a80001867983 */ /* 0x000ea20000300a00 */
[----:B------:R-:W-:-:S02]  /*53380*/  LOP3.LUT R166, R0, 0x40, RZ, 0x3c, !PT ;  /* 0x0000004000a67812 */ /* 0x000fc400078e3cff */
[----:B------:R-:W-:-:S03]  /*53390*/  LOP3.LUT R207, R0, 0x60, RZ, 0x3c, !PT ;  /* 0x0000006000cf7812 */ /* 0x000fc600078e3cff */
[----:B------:R-:W-:Y:S04]  /*533a0*/  LDS R240, [R166+UR13+0x480] ;  /* 0x0004800da6f07984 */ /* 0x000fe80008000800 */
[----:B------:R-:W-:Y:S04]  /*533b0*/  LDS R242, [R166+UR13+0x2480] ;  /* 0x0024800da6f27984 */ /* 0x000fe80008000800 */
[----:B------:R-:W-:Y:S04]  /*533c0*/  STL.64 [R1+0x1730], R156 ;  /* 0x0017309c01007387 */ /* 0x000fe80000100a00 */
[----:B------:R-:W-:Y:S04]  /*533d0*/  LDS R241, [R207+UR13+0x480] ;  /* 0x0004800dcff17984 */ /* 0x000fe80008000800 */
[----:B------:R-:W1:Y:S04]  /*533e0*/  LDS R243, [R207+UR13+0x2480] ;  /* 0x0024800dcff37984 */ /* 0x000e680008000800 */
[----:B------:R4:W-:Y:S02]  /*533f0*/  STL.64 [R1+0x1738], R158 ;  /* 0x0017389e01007387 */ /* 0x0009e40000100a00 */
[----:B----4-:R-:W-:Y:S02]  /*53400*/  HMMA.1688.F32.TF32 R156, R244, R28, R140 ;  /* 0x0000001cf49c723c */ /* 0x010fe4000008108c */
[----:B------:R-:W4:Y:S04]  /*53410*/  LDL.LU.64 R140, [R1+0x27d0] ;  /* 0x0027d000018c7983 */ /* 0x000f280000300a00 */
[----:B------:R-:W4:Y:S01]  /*53420*/  LDL.LU.64 R142, [R1+0x27d8] ;  /* 0x0027d800018e7983 */ /* 0x000f220000300a00 */
[----:B------:R-:W-:-:S03]  /*53430*/  LOP3.LUT R167, R0, 0x20, RZ, 0x3c, !PT ;  /* 0x0000002000a77812 */ /* 0x000fc600078e3cff */
[----:B------:R-:W-:Y:S04]  /*53440*/  LDS R244, [R0+UR13+0x500] ;  /* 0x0005000d00f47984 */ /* 0x000fe80008000800 */
[----:B------:R-:W-:Y:S04]  /*53450*/  LDS R246, [R0+UR13+0x2500] ;  /* 0x0025000d00f67984 */ /* 0x000fe80008000800 */
[----:B------:R-:W-:Y:S04]  /*53460*/  LDS R245, [R167+UR13+0x500] ;  /* 0x0005000da7f57984 */ /* 0x000fe80008000800 */
[----:B------:R-:W-:Y:S04]  /*53470*/  STL.64 [R1+0x1720], R156 ;  /* 0x0017209c01007387 */ /* 0x000fe80000100a00 */
[----:B------:R1:W-:Y:S04]  /*53480*/  STL.64 [R1+0x1728], R158 ;  /* 0x0017289e01007387 */ /* 0x0003e80000100a00 */
[----:B------:R-:W2:Y:S01]  /*53490*/  LDS R247, [R167+UR13+0x2500] ;  /* 0x0025000da7f77984 */ /* 0x000ea20008000800 */
[----:B-1----:R-:W-:Y:S03]  /*534a0*/  HMMA.1688.F32.TF32 R156, R240, R24, R148 ;  /* 0x00000018f09c723c */ /* 0x002fe60000081094 */
        /* <DEDUP_REMOVED lines=25> */
[----:B------:R1:W-:Y:S01]  /*53640*/  STL.64 [R1+0x1790], R152 ;  /* 0x0017909801007387 */ /* 0x0003e20000100a00 */
[C---:B------:R-:W-:Y:S03]  /*53650*/  HMMA.1688.F32.TF32 R148, R240.reuse, R88, R148 ;  /* 0x00000058f094723c */ /* 0x040fe60000081094 */
[----:B------:R1:W-:Y:S04]  /*53660*/  STL.64 [R1+0x1798], R154 ;  /* 0x0017989a01007387 */ /* 0x0003e80000100a00 */
[----:B------:R-:W4:Y:S04]  /*53670*/  LDL.LU.64 R168, [R1+0x2a50] ;  /* 0x002a500001a87983 */ /* 0x000f280000300a00 */
[----:B------:R-:W4:Y:S08]  /*53680*/  LDL.LU.64 R170, [R1+0x2a58] ;  /* 0x002a580001aa7983 */ /* 0x000f300000300a00 */
[----:B------:R1:W-:Y:S04]  /*53690*/  STL.64 [R1+0x17a0], R148 ;  /* 0x0017a09401007387 */ /* 0x0003e80000100a00 */
[----:B------:R1:W-:Y:S04]  /*536a0*/  STL.64 [R1+0x17a8], R150 ;  /* 0x0017a89601007387 */ /* 0x0003e80000100a00 */
[----:B------:R-:W4:Y:S04]  /*536b0*/  LDL.LU.64 R160, [R1+0x2a70] ;  /* 0x002a700001a07983 */ /* 0x000f280000300a00 */
[----:B------:R-:W4:Y:S04]  /*536c0*/  LDL.LU.64 R162, [R1+0x2a78] ;  /* 0x002a780001a27983 */ /* 0x000f280000300a00 */
[----:B------:R-:W4:Y:S04]  /*536d0*/  LDL.LU.64 R156, [R1+0x2a90] ;  /* 0x002a9000019c7983 */ /* 0x000f280000300a00 */
[----:B------:R-:W4:Y:S04]  /*536e0*/  LDL.LU.64 R158, [R1+0x2a98] ;  /* 0x002a9800019e7983 */ /* 0x000f280000300a00 */
[----:B-1----:R-:W4:Y:S04]  /*536f0*/  LDL.LU.64 R152, [R1+0x2ab0] ;  /* 0x002ab00001987983 */ /* 0x002f280000300a00 */
[----:B------:R-:W4:Y:S04]  /*53700*/  LDL.LU.64 R154, [R1+0x2ab8] ;  /* 0x002ab800019a7983 */ /* 0x000f280000300a00 */
[----:B------:R-:W4:Y:S04]  /*53710*/  LDL.LU.64 R148, [R1+0x2ad0] ;  /* 0x002ad00001947983 */ /* 0x000f280000300a00 */
        /* <DEDUP_REMOVED lines=20> */
[----:B------:R-:W-:Y:S01]  /*53860*/  STL.64 [R1+0x17e8], R174 ;  /* 0x0017e8ae01007387 */ /* 0x000fe20000100a00 */
[C---:B------:R-:W-:Y:S08]  /*53870*/  HMMA.1688.F32.TF32 R168, R240.reuse, R116, R168 ;  /* 0x00000074f0a8723c */ /* 0x040ff000000810a8 */
[C---:B------:R-:W-:Y:S08]  /*53880*/  HMMA.1688.F32.TF32 R160, R240.reuse, R112, R160 ;  /* 0x00000070f0a0723c */ /* 0x040ff000000810a0 */
[C---:B------:R-:W-:Y:S08]  /*53890*/  HMMA.1688.F32.TF32 R156, R240.reuse, R108, R156 ;  /* 0x0000006cf09c723c */ /* 0x040ff0000008109c */
[C---:B------:R-:W-:Y:S08]  /*538a0*/  HMMA.1688.F32.TF32 R152, R240.reuse, R104, R152 ;  /* 0x00000068f098723c */ /* 0x040ff00000081098 */
[C---:B------:R-:W-:Y:S01]  /*538b0*/  HMMA.1688.F32.TF32 R148, R240.reuse, R100, R148 ;  /* 0x00000064f094723c */ /* 0x040fe20000081094 */
[----:B------:R1:W-:Y:S04]  /*538c0*/  STL.64 [R1+0x17f0], R168 ;  /* 0x0017f0a801007387 */ /* 0x0003e80000100a00 */
[----:B------:R1:W-:Y:S04]  /*538d0*/  STL.64 [R1+0x17f8], R170 ;  /* 0x0017f8aa01007387 */ /* 0x0003e80000100a00 */
[----:B------:R1:W-:Y:S04]  /*538e0*/  STL.64 [R1+0x1800], R160 ;  /* 0x001800a001007387 */ /* 0x0003e80000100a00 */
[----:B------:R1:W-:Y:S01]  /*538f0*/  STL.64 [R1+0x1808], R162 ;  /* 0x001808a201007387 */ /* 0x0003e20000100a00 */
[C---:B------:R-:W-:Y:S03]  /*53900*/  HMMA.1688.F32.TF32 R144, R240.reuse, R96, R144 ;  /* 0x00000060f090723c */ /* 0x040fe60000081090 */
[----:B------:R-:W-:Y:S04]  /*53910*/  STL.64 [R1+0x1810], R156 ;  /* 0x0018109c01007387 */ /* 0x000fe80000100a00 */
[----:B------:R-:W-:Y:S04]  /*53920*/  STL.64 [R1+0x1818], R158 ;  /* 0x0018189e01007387 */ /* 0x000fe80000100a00 */
[----:B-1----:R-:W4:Y:S04]  /*53930*/  LDL.LU.64 R168, [R1+0x2cc0] ;  /* 0x002cc00001a87983 */ /* 0x002f280000300a00 */
[----:B------:R-:W-:Y:S04]  /*53940*/  STL.64 [R1+0x1820], R152 ;  /* 0x0018209801007387 */ /* 0x000fe80000100a00 */
[----:B------:R-:W-:Y:S04]  /*53950*/  STL.64 [R1+0x1828], R154 ;  /* 0x0018289a01007387 */ /* 0x000fe80000100a00 */
[----:B------:R-:W4:Y:S04]  /*53960*/  LDL.LU.64 R170, [R1+0x2cc8] ;  /* 0x002cc80001aa7983 */ /* 0x000f280000300a00 */
[----:B------:R-:W-:Y:S04]  /*53970*/  STL.64 [R1+0x1830], R148 ;  /* 0x0018309401007387 */ /* 0x000fe80000100a00 */
[----:B------:R-:W-:Y:S04]  /*53980*/  STL.64 [R1+0x1838], R150 ;  /* 0x0018389601007387 */ /* 0x000fe80000100a00 */
[----:B------:R-:W4:Y:S04]  /*53990*/  LDL.LU.64 R160, [R1+0x2e10] ;  /* 0x002e100001a07983 */ /* 0x000f280000300a00 */
        /* <DEDUP_REMOVED lines=16> */
[----:B------:R1:W-:Y:S04]  /*53aa0*/  STL.64 [R1+0x1870], R144 ;  /* 0x0018709001007387 */ /* 0x0003e80000100a00 */
[----:B------:R1:W-:Y:S04]  /*53ab0*/  STL.64 [R1+0x1878], R146 ;  /* 0x0018789201007387 */ /* 0x0003e80000100a00 */
[----:B-1----:R-:W4:Y:S04]  /*53ac0*/  LDL.LU.64 R144, [R1+0x2e70] ;  /* 0x002e700001907983 */ /* 0x002f280000300a00 */
[----:B------:R-:W4:Y:S04]  /*53ad0*/  LDL.LU.64 R146, [R1+0x2e78] ;  /* 0x002e780001927983 */ /* 0x000f280000300a00 */
[----:B------:R-:W4:Y:S04]  /*53ae0*/  LDL.LU.64 R156, [R1+0x2e90] ;  /* 0x002e9000019c7983 */ /* 0x000f280000300a00 */
[----:B------:R-:W4:Y:S04]  /*53af0*/  LDL.LU.64 R158, [R1+0x2e98] ;  /* 0x002e9800019e7983 */ /* 0x000f280000300a00 */
[----:B------:R-:W4:Y:S04]  /*53b00*/  LDL.LU.64 R152, [R1+0x2eb0] ;  /* 0x002eb00001987983 */ /* 0x000f280000300a00 */
[----:B------:R-:W4:Y:S04]  /*53b10*/  LDL.LU.64 R154, [R1+0x2eb8] ;  /* 0x002eb800019a7983 */ /* 0x000f280000300a00 */
[----:B------:R-:W4:Y:S04]  /*53b20*/  LDL.LU.64 R148, [R1+0x2ec0] ;  /* 0x002ec00001947983 */ /* 0x000f280000300a00 */
[----:B------:R-:W4:Y:S01]  /*53b30*/  LDL.LU.64 R150, [R1+0x2ec8] ;  /* 0x002ec80001967983 */ /* 0x000f220000300a00 */
[C---:B------:R-:W-:Y:S08]  /*53b40*/  HMMA.1688.F32.TF32 R172, R240.reuse, R72, R168 ;  /* 0x00000048f0ac723c */ /* 0x040ff000000810a8 */
        /* <DEDUP_REMOVED lines=20> */
[C---:B-1----:R-:W-:Y:S02]  /*53c90*/  HMMA.1688.F32.TF32 R160, R240.reuse, R52, R144 ;  /* 0x00000034f0a0723c */ /* 0x042fe40000081090 */
[----:B------:R-:W4:Y:S04]  /*53ca0*/  LDL.LU.64 R144, [R1+0x3e10] ;  /* 0x003e100001907983 */ /* 0x000f280000300a00 */
[----:B------:R-:W4:Y:S02]  /*53cb0*/  LDL.LU.64 R146, [R1+0x3e18] ;  /* 0x003e180001927983 */ /* 0x000f240000300a00 */
[C---:B------:R-:W-:Y:S08]  /*53cc0*/  HMMA.1688.F32.TF32 R156, R240.reuse, R48, R156 ;  /* 0x00000030f09c723c */ /* 0x040ff0000008109c */
[C---:B------:R-:W-:Y:S08]  /*53cd0*/  HMMA.1688.F32.TF32 R152, R240.reuse, R44, R152 ;  /* 0x0000002cf098723c */ /* 0x040ff00000081098 */
[C---:B------:R-:W-:Y:S01]  /*53ce0*/  HMMA.1688.F32.TF32 R148, R240.reuse, R40, R148 ;  /* 0x00000028f094723c */ /* 0x040fe20000081094 */
[----:B------:R-:W-:Y:S04]  /*53cf0*/  STL.64 [R1+0x18d0], R160 ;  /* 0x0018d0a001007387 */ /* 0x000fe80000100a00 */
[----:B------:R-:W-:Y:S04]  /*53d00*/  STL.64 [R1+0x18d8], R162 ;  /* 0x0018d8a201007387 */ /* 0x000fe80000100a00 */
[----:B------:R1:W-:Y:S04]  /*53d10*/  STL.64 [R1+0x18e0], R156 ;  /* 0x0018e09c01007387 */ /* 0x0003e80000100a00 */
[----:B------:R1:W-:Y:S04]  /*53d20*/  STL.64 [R1+0x18e8], R158 ;  /* 0x0018e89e01007387 */ /* 0x0003e80000100a00 */
[----:B-1----:R-:W4:Y:S04]  /*53d30*/  LDL.LU.64 R156, [R1+0x3e60] ;  /* 0x003e6000019c7983 */ /* 0x002f280000300a00 */
[----:B------:R1:W-:Y:S04]  /*53d40*/  STL.64 [R1+0x18f0], R152 ;  /* 0x0018f09801007387 */ /* 0x0003e80000100a00 */
[----:B------:R1:W-:Y:S04]  /*53d50*/  STL.64 [R1+0x18f8], R154 ;  /* 0x0018f89a01007387 */ /* 0x0003e80000100a00 */
[----:B------:R-:W4:Y:S04]  /*53d60*/  LDL.LU.64 R158, [R1+0x3e68] ;  /* 0x003e6800019e7983 */ /* 0x000f280000300a00 */
[----:B------:R-:W-:Y:S04]  /*53d70*/  STL.64 [R1+0x1900], R148 ;  /* 0x0019009401007387 */ /* 0x000fe80000100a00 */
        /* <DEDUP_REMOVED lines=15> */
[----:B------:R-:W4:Y:S04]  /*53e70*/  LDL.LU.64 R142, [R1+0x3e28] ;  /* 0x003e2800018e7983 */ /* 0x000f280000300a00 */
[----:B------:R-:W-:Y:S04]  /*53e80*/  LDS R240, [R166+UR13+0x500] ;  /* 0x0005000da6f07984 */ /* 0x000fe80008000800 */
[----:B------:R-:W-:Y:S04]  /*53e90*/  LDS R242, [R166+UR13+0x2500] ;  /* 0x0025000da6f27984 */ /* 0x000fe80008000800 */
[----:B------:R-:W-:Y:S04]  /*53ea0*/  LDS R241, [R207+UR13+0x500] ;  /* 0x0005000dcff17984 */ /* 0x000fe80008000800 */
[----:B------:R1:W-:Y:S04]  /*53eb0*/  STL.64 [R1+0x1920], R148 ;  /* 0x0019209401007387 */ /* 0x0003e80000100a00 */
[----:B------:R1:W-:Y:S04]  /*53ec0*/  STL.64 [R1+0x1928], R150 ;  /* 0x0019289601007387 */ /* 0x0003e80000100a00 */
[----:B------:R-:W2:Y:S04]  /*53ed0*/  LDS R243, [R207+UR13+0x2500] ;  /* 0x0025000dcff37984 */ /* 0x000ea80008000800 */
        /* <DEDUP_REMOVED lines=35> */
[----:B------:R-:W4:Y:S04]  /*54110*/  LDL.LU.64 R168, [R1+0x40c0] ;  /* 0x0040c00001a87983 */ /* 0x000f280000300a00 */
[----:B------:R-:W4:Y:S04]  /*54120*/  LDL.LU.64 R170, [R1+0x40c8] ;  /* 0x0040c80001aa7983 */ /* 0x000f280000300a00 */
        /* <DEDUP_REMOVED lines=31> */
[C---:B------:R-:W-:Y:S08]  /*54320*/  HMMA.1688.F32.TF32 R168, R244.reuse, R108, R160 ;  /* 0x0000006cf4a8723c */ /* 0x040ff000000810a0 */
[C---:B------:R-:W-:Y:S08]  /*54330*/  HMMA.1688.F32.TF32 R160, R244.reuse, R104, R156 ;  /* 0x00000068f4a0723c */ /* 0x040ff0000008109c */
[C---:B------:R-:W-:Y:S01]  /*54340*/  HMMA.1688.F32.TF32 R156, R244.reuse, R100, R152 ;  /* 0x00000064f49c723c */ /* 0x040fe20000081098 */
[----:B------:R-:W-:Y:S04]  /*54350*/  STL.64 [R1+0x1a00], R172 ;  /* 0x001a00ac01007387 */ /* 0x000fe80000100a00 */
[----:B------:R-:W-:Y:S04]  /*54360*/  STL.64 [R1+0x1a08], R174 ;  /* 0x001a08ae01007387 */ /* 0x000fe80000100a00 */
[----:B------:R-:W-:Y:S01]  /*54370*/  STL.64 [R1+0x1a10], R168 ;  /* 0x001a10a801007387 */ /* 0x000fe20000100a00 */
[C---:B------:R-:W-:Y:S03]  /*54380*/  HMMA.1688.F32.TF32 R152, R244.reuse, R96, R144 ;  /* 0x00000060f498723c */ /* 0x040fe60000081090 */
[----:B------:R-:W-:Y:S04]  /*54390*/  STL.64 [R1+0x1a18], R170 ;  /* 0x001a18aa01007387 */ /* 0x000fe80000100a00 */
[----:B------:R-:W-:Y:S04]  /*543a0*/  STL.64 [R1+0x1a20], R160 ;  /* 0x001a20a001007387 */ /* 0x000fe80000100a00 */
        /* <DEDUP_REMOVED lines=27> */
[----:B------:R-:W4:Y:S04]  /*54560*/  LDL.LU.64 R156, [R1+0x4150] ;  /* 0x00415000019c7983 */ /* 0x000f280000300a00 */
[----:B------:R-:W4:Y:S04]  /*54570*/  LDL.LU.64 R158, [R1+0x4158] ;  /* 0x00415800019e7983 */ /* 0x000f280000300a00 */
        /* <DEDUP_REMOVED lines=128> */
[----:B------:R1:W-:Y:S04]  /*54d80*/  STL.64 [R1+0x1c08], R162 ;  /* 0x001c08a201007387 */ /* 0x0003e80000100a00 */
        /* <DEDUP_REMOVED lines=1076> */
[----:B------:R4:W-:Y:S02]  /*590d0*/  STL.64 [R1+0x2a28], R150 ;  /* 0x002a289601007387 */ /* 0x0009e40000100a00 */
[----:B----4-:R-:W-:Y:S02]  /*590e0*/  HMMA.1688.F32.TF32 R144, R240, R28, R144 ;  /* 0x0000001cf090723c */ /* 0x010fe40000081090 */
[----:B------:R-:W-:Y:S04]  /*590f0*/  LDS R240, [R166+UR13+0x700] ;  /* 0x0007000da6f07984 */ /* 0x000fe80008000800 */
[----:B-1----:R-:W4:Y:S04]  /*59100*/  LDL.LU.64 R148, [R1+0x4f70] ;  /* 0x004f700001947983 */ /* 0x002f280000300a00 */
[----:B------:R-:W4:Y:S04]  /*59110*/  LDL.LU.64 R150, [R1+0x4f78] ;  /* 0x004f780001967983 */ /* 0x000f280000300a00 */
        /* <DEDUP_REMOVED lines=167> */
[----:B------:R-:W-:Y:S01]  /*59b90*/  LDS R245, [R167+UR13+0x780] ;  /* 0x0007800da7f57984 */ /* 0x000fe20008000800 */
[C---:B------:R-:W-:Y:S03]  /*59ba0*/  HMMA.1688.F32.TF32 R152, R240.reuse, R24, R152 ;  /* 0x00000018f098723c */ /* 0x040fe60000081098 */
[----:B------:R-:W-:Y:S04]  /*59bb0*/  STL.64 [R1+0x3120], R156 ;  /* 0x0031209c01007387 */ /* 0x000fe80000100a00 */
[----:B------:R-:W-:Y:S04]  /*59bc0*/  STL.64 [R1+0x3128], R158 ;  /* 0x0031289e01007387 */ /* 0x000fe80000100a00 */
[----:B------:R-:W1:Y:S08]  /*59bd0*/  LDS R247, [R167+UR13+0x2780] ;  /* 0x0027800da7f77984 */ /* 0x000e700008000800 */
        /* <DEDUP_REMOVED lines=20> */
[----:B------:R1:W-:Y:S01]  /*59d20*/  STL.64 [R1+0x3550], R152 ;  /* 0x0035509801007387 */ /* 0x0003e20000100a00 */
[C---:B----4-:R-:W-:Y:S03]  /*59d30*/  HMMA.1688.F32.TF32 R148, R240.reuse, R4, R148 ;  /* 0x00000004f094723c */ /* 0x050fe60000081094 */
[----:B------:R4:W-:Y:S04]  /*59d40*/  STL.64 [R1+0x3558], R154 ;  /* 0x0035589a01007387 */ /* 0x0009e80000100a00 */
[----:B------:R-:W2:Y:S04]  /*59d50*/  LDL.LU.64 R168, [R1+0x4490] ;  /* 0x0044900001a87983 */ /* 0x000ea80000300a00 */
[----:B------:R-:W2:Y:S08]  /*59d60*/  LDL.LU.64 R170, [R1+0x4498] ;  /* 0x0044980001aa7983 */ /* 0x000eb00000300a00 */
[----:B------:R1:W-:Y:S04]  /*59d70*/  STL.64 [R1+0x3590], R148 ;  /* 0x0035909401007387 */ /* 0x0003e80000100a00 */
[----:B------:R1:W-:Y:S04]  /*59d80*/  STL.64 [R1+0x3598], R150 ;  /* 0x0035989601007387 */ /* 0x0003e80000100a00 */
[----:B------:R-:W2:Y:S04]  /*59d90*/  LDL.LU.64 R160, [R1+0x4480] ;  /* 0x0044800001a07983 */ /* 0x000ea80000300a00 */
[----:B------:R-:W2:Y:S04]  /*59da0*/  LDL.LU.64 R162, [R1+0x4488] ;  /* 0x0044880001a27983 */ /* 0x000ea80000300a00 */
[----:B------:R-:W2:Y:S04]  /*59db0*/  LDL.LU.64 R156, [R1+0x4470] ;  /* 0x00447000019c7983 */ /* 0x000ea80000300a00 */
[----:B------:R-:W2:Y:S04]  /*59dc0*/  LDL.LU.64 R158, [R1+0x4478] ;  /* 0x00447800019e7983 */ /* 0x000ea80000300a00 */
[----:B-1----:R-:W2:Y:S04]  /*59dd0*/  LDL.LU.64 R152, [R1+0x4460] ;  /* 0x0044600001987983 */ /* 0x002ea80000300a00 */
[----:B----4-:R-:W4:Y:S04]  /*59de0*/  LDL.LU.64 R154, [R1+0x4468] ;  /* 0x00446800019a7983 */ /* 0x010f280000300a00 */
[----:B------:R-:W4:Y:S04]  /*59df0*/  LDL.LU.64 R148, [R1+0x4450] ;  /* 0x0044500001947983 */ /* 0x000f280000300a00 */
[----:B------:R-:W4:Y:S01]  /*59e00*/  LDL.LU.64 R150, [R1+0x4458] ;  /* 0x0044580001967983 */ /* 0x000f220000300a00 */
        /* <DEDUP_REMOVED lines=21> */
[C---:B------:R-:W-:Y:S08]  /*59f60*/  HMMA.1688.F32.TF32 R168, R240.reuse, R116, R160 ;  /* 0x00000074f0a8723c */ /* 0x040ff000000810a0 */
[C---:B------:R-:W-:Y:S08]  /*59f70*/  HMMA.1688.F32.TF32 R160, R240.reuse, R112, R156 ;  /* 0x00000070f0a0723c */ /* 0x040ff0000008109c */
[C---:B----4-:R-:W-:Y:S01]  /*59f80*/  HMMA.1688.F32.TF32 R156, R240.reuse, R108, R152 ;  /* 0x0000006cf09c723c */ /* 0x050fe20000081098 */
        /* <DEDUP_REMOVED lines=29> */
[----:B------:R-:W4:Y:S04]  /*5a160*/  LDL.LU.64 R160, [R1+0x43c0] ;  /* 0x0043c00001a07983 */ /* 0x000f280000300a00 */
[----:B------:R-:W4:Y:S01]  /*5a170*/  LDL.LU.64 R162, [R1+0x43c8] ;  /* 0x0043c80001a27983 */ /* 0x000f220000300a00 */
[----:B--2---:R-:W-:-:S15]  /*5a180*/  HMMA.1688.F32.TF32 R132, R240, R80, R132 ;  /* 0x00000050f084723c */ /* 0x004fde0000081084 */
[----:B------:R-:W-:-:S04]  /*5a190*/  NOP ;  /* 0x0000000000007918 */ /* 0x000fc80000000000 */
[----:B------:R2:W-:Y:S04]  /*5a1a0*/  STL.64 [R1+0x37d0], R132 ;  /* 0x0037d08401007387 */ /* 0x0005e80000100a00 */
[----:B------:R2:W-:Y:S04]  /*5a1b0*/  STL.64 [R1+0x37d8], R134 ;  /* 0x0037d88601007387 */ /* 0x0005e80000100a00 */
[----:B-1----:R-:W4:Y:S04]  /*5a1c0*/  LDL.LU.64 R136, [R1+0x4310] ;  /* 0x0043100001887983 */ /* 0x002f280000300a00 */
[----:B---3--:R-:W3:Y:S04]  /*5a1d0*/  LDL.LU.64 R138, [R1+0x4318] ;  /* 0x00431800018a7983 */ /* 0x008ee80000300a00 */
[----:B------:R-:W3:Y:S04]  /*5a1e0*/  LDL.LU.64 R156, [R1+0x42f0] ;  /* 0x0042f000019c7983 */ /* 0x000ee80000300a00 */
[----:B------:R-:W3:Y:S04]  /*5a1f0*/  LDL.LU.64 R158, [R1+0x42f8] ;  /* 0x0042f800019e7983 */ /* 0x000ee80000300a00 */
[----:B------:R-:W3:Y:S04]  /*5a200*/  LDL.LU.64 R152, [R1+0x4530] ;  /* 0x0045300001987983 */ /* 0x000ee80000300a00 */
[----:B------:R-:W3:Y:S04]  /*5a210*/  LDL.LU.64 R154, [R1+0x4538] ;  /* 0x00453800019a7983 */ /* 0x000ee80000300a00 */
[----:B--2---:R-:W2:Y:S04]  /*5a220*/  LDL.LU.64 R132, [R1+0x4520] ;  /* 0x0045200001847983 */ /* 0x004ea80000300a00 */
[----:B------:R-:W2:Y:S01]  /*5a230*/  LDL.LU.64 R134, [R1+0x4528] ;  /* 0x0045280001867983 */ /* 0x000ea20000300a00 */
        /* <DEDUP_REMOVED lines=15> */
[----:B-1----:R-:W-:-:S15]  /*5a330*/  HMMA.1688.F32.TF32 R172, R240, R64, R168 ;  /* 0x00000040f0ac723c */ /* 0x002fde00000810a8 */
[----:B------:R-:W-:-:S04]  /*5a340*/  NOP ;  /* 0x0000000000007918 */ /* 0x000fc80000000000 */
[----:B------:R-:W-:Y:S04]  /*5a350*/  STL.64 [R1+0x3860], R172 ;  /* 0x003860ac01007387 */ /* 0x000fe80000100a00 */
[----:B------:R-:W-:Y:S01]  /*5a360*/  STL.64 [R1+0x3868], R174 ;  /* 0x003868ae01007387 */ /* 0x000fe20000100a00 */
        /* <DEDUP_REMOVED lines=8> */
[C---:B-1----:R-:W-:Y:S08]  /*5a3f0*/  HMMA.1688.F32.TF32 R160, R240.reuse, R52, R156 ;  /* 0x00000034f0a0723c */ /* 0x042ff0000008109c */
[C---:B------:R-:W-:Y:S08]  /*5a400*/  HMMA.1688.F32.TF32 R156, R240.reuse, R48, R152 ;  /* 0x00000030f09c723c */ /* 0x040ff00000081098 */
[C---:B--2---:R-:W-:Y:S03]  /*5a410*/  HMMA.1688.F32.TF32 R152, R240.reuse, R44, R132 ;  /* 0x0000002cf098723c */ /* 0x044fe60000081084 */
[----:B------:R1:W-:Y:S04]  /*5a420*/  STL.64 [R1+0x38f0], R160 ;  /* 0x0038f0a001007387 */ /* 0x0003e80000100a00 */
[----:B------:R2:W-:Y:S04]  /*5a430*/  STL.64 [R1+0x38f8], R162 ;  /* 0x0038f8a201007387 */ /* 0x0005e80000100a00 */
[----:B------:R-:W3:Y:S04]  /*5a440*/  LDL.LU.64 R132, [R1+0x51d0] ;  /* 0x0051d00001847983 */ /* 0x000ee80000300a00 */
[----:B------:R1:W-:Y:S04]  /*5a450*/  STL.64 [R1+0x3910], R156 ;  /* 0x0039109c01007387 */ /* 0x0003e80000100a00 */
[----:B------:R1:W-:Y:S04]  /*5a460*/  STL.64 [R1+0x3918], R158 ;  /* 0x0039189e01007387 */ /* 0x0003e80000100a00 */
[----:B------:R-:W3:Y:S01]  /*5a470*/  LDL.LU.64 R134, [R1+0x51d8] ;  /* 0x0051d80001867983 */ /* 0x000ee20000300a00 */
[C---:B----4-:R-:W-:Y:S03]  /*5a480*/  HMMA.1688.F32.TF32 R148, R240.reuse, R40, R148 ;  /* 0x00000028f094723c */ /* 0x050fe60000081094 */
[----:B------:R4:W-:Y:S04]  /*5a490*/  STL.64 [R1+0x3940], R152 ;  /* 0x0039409801007387 */ /* 0x0009e80000100a00 */
[----:B------:R1:W-:Y:S04]  /*5a4a0*/  STL.64 [R1+0x3948], R154 ;  /* 0x0039489a01007387 */ /* 0x0003e80000100a00 */
[----:B------:R-:W3:Y:S04]  /*5a4b0*/  LDL.LU.64 R168, [R1+0x5220] ;  /* 0x0052200001a87983 */ /* 0x000ee80000300a00 */
[----:B------:R-:W3:Y:S04]  /*5a4c0*/  LDL.LU.64 R170, [R1+0x5228] ;  /* 0x0052280001aa7983 */ /* 0x000ee80000300a00 */
[----:B------:R1:W-:Y:S01]  /*5a4d0*/  STL.64 [R1+0x3960], R148 ;  /* 0x0039609401007387 */ /* 0x0003e20000100a00 */
[C---:B------:R-:W-:Y:S03]  /*5a4e0*/  HMMA.1688.F32.TF32 R144, R240.reuse, R36, R144 ;  /* 0x00000024f090723c */ /* 0x040fe60000081090 */
[----:B------:R4:W-:Y:S04]  /*5a4f0*/  STL.64 [R1+0x3968], R150 ;  /* 0x0039689601007387 */ /* 0x0009e80000100a00 */
[----:B-1----:R-:W3:Y:S04]  /*5a500*/  LDL.LU.64 R160, [R1+0x5210] ;  /* 0x0052100001a07983 */ /* 0x002ee80000300a00 */
[----:B--2---:R-:W2:Y:S08]  /*5a510*/  LDL.LU.64 R162, [R1+0x5218] ;  /* 0x0052180001a27983 */ /* 0x004eb00000300a00 */
[----:B------:R1:W-:Y:S01]  /*5a520*/  STL.64 [R1+0x39a0], R144 ;  /* 0x0039a09001007387 */ /* 0x0003e20000100a00 */
[C---:B------:R-:W-:Y:S03]  /*5a530*/  HMMA.1688.F32.TF32 R140, R240.reuse, R32, R140 ;  /* 0x00000020f08c723c */ /* 0x040fe6000008108c */
[----:B------:R1:W-:Y:S04]  /*5a540*/  STL.64 [R1+0x39a8], R146 ;  /* 0x0039a89201007387 */ /* 0x0003e80000100a00 */
[----:B------:R-:W2:Y:S04]  /*5a550*/  LDL.LU.64 R156, [R1+0x5200] ;  /* 0x00520000019c7983 */ /* 0x000ea80000300a00 */
[----:B------:R-:W2:Y:S08]  /*5a560*/  LDL.LU.64 R158, [R1+0x5208] ;  /* 0x00520800019e7983 */ /* 0x000eb00000300a00 */
[----:B------:R1:W-:Y:S04]  /*5a570*/  STL.64 [R1+0x39e0], R140 ;  /* 0x0039e08c01007387 */ /* 0x0003e80000100a00 */
[----:B------:R1:W-:Y:S04]  /*5a580*/  STL.64 [R1+0x39e8], R142 ;  /* 0x0039e88e01007387 */ /* 0x0003e80000100a00 */
[----:B----4-:R-:W4:Y:S04]  /*5a590*/  LDL.LU.64 R152, [R1+0x51f0] ;  /* 0x0051f00001987983 */ /* 0x010f280000300a00 */
[----:B------:R-:W4:Y:S04]  /*5a5a0*/  LDL.LU.64 R154, [R1+0x51f8] ;  /* 0x0051f800019a7983 */ /* 0x000f280000300a00 */
[----:B------:R-:W4:Y:S04]  /*5a5b0*/  LDL.LU.64 R148, [R1+0x51e0] ;  /* 0x0051e00001947983 */ /* 0x000f280000300a00 */
[----:B------:R-:W4:Y:S01]  /*5a5c0*/  LDL.LU.64 R150, [R1+0x51e8] ;  /* 0x0051e80001967983 */ /* 0x000f220000300a00 */
[----:B---3--:R-:W-:Y:S03]  /*5a5d0*/  HMMA.1688.F32.TF32 R136, R240, R28, R136 ;  /* 0x0000001cf088723c */ /* 0x008fe60000081088 */
[----:B------:R-:W-:Y:S04]  /*5a5e0*/  LDS R240, [R166+UR13+0x780] ;  /* 0x0007800da6f07984 */ /* 0x000fe80008000800 */
[----:B------:R-:W-:Y:S04]  /*5a5f0*/  LDS R242, [R166+UR13+0x2780] ;  /* 0x0027800da6f27984 */ /* 0x000fe80008000800 */
[----:B------:R-:W-:Y:S04]  /*5a600*/  LDS R241, [R207+UR13+0x780] ;  /* 0x0007800dcff17984 */ /* 0x000fe80008000800 */
[----:B------:R-:W3:Y:S04]  /*5a610*/  LDS R243, [R207+UR13+0x2780] ;  /* 0x0027800dcff37984 */ /* 0x000ee80008000800 */
[----:B------:R1:W-:Y:S04]  /*5a620*/  STL.64 [R1+0x39d0], R136 ;  /* 0x0039d08801007387 */ /* 0x0003e80000100a00 */
[----:B------:R1:W-:Y:S04]  /*5a630*/  STL.64 [R1+0x39d8], R138 ;  /* 0x0039d88a01007387 */ /* 0x0003e80000100a00 */
[----:B-1----:R-:W3:Y:S04]  /*5a640*/  LDL.LU.64 R144, [R1+0x5230] ;  /* 0x0052300001907983 */ /* 0x002ee80000300a00 */
[----:B------:R-:W3:Y:S04]  /*5a650*/  LDL.LU.64 R146, [R1+0x5238] ;  /* 0x0052380001927983 */ /* 0x000ee80000300a00 */
[----:B------:R-:W3:Y:S04]  /*5a660*/  LDL.LU.64 R140, [R1+0x5440] ;  /* 0x00544000018c7983 */ /* 0x000ee80000300a00 */
[----:B------:R-:W3:Y:S01]  /*5a670*/  LDL.LU.64 R142, [R1+0x5448] ;  /* 0x00544800018e7983 */ /* 0x000ee20000300a00 */
[----:B------:R-:W-:-:S15]  /*5a680*/  HMMA.1688.F32.TF32 R132, R244, R24, R132 ;  /* 0x00000018f484723c */ /* 0x000fde0000081084 */
[----:B------:R-:W-:-:S04]  /*5a690*/  NOP ;  /* 0x0000000000007918 */ /* 0x000fc80000000000 */
[----:B------:R1:W-:Y:S04]  /*5a6a0*/  STL.64 [R1+0x39f0], R132 ;  /* 0x0039f08401007387 */ /* 0x0003e80000100a00 */
[----:B------:R1:W-:Y:S04]  /*5a6b0*/  STL.64 [R1+0x39f8], R134 ;  /* 0x0039f88601007387 */ /* 0x0003e80000100a00 */
[----:B------:R-:W3:Y:S04]  /*5a6c0*/  LDL.LU.64 R136, [R1+0x5560] ;  /* 0x0055600001887983 */ /* 0x000ee80000300a00 */
[----:B------:R-:W3:Y:S04]  /*5a6d0*/  LDL.LU.64 R138, [R1+0x5568] ;  /* 0x00556800018a7983 */ /* 0x000ee80000300a00 */
[----:B-1----:R-:W3:Y:S04]  /*5a6e0*/  LDL.LU.64 R132, [R1+0x5550] ;  /* 0x0055500001847983 */ /* 0x002ee80000300a00 */
[----:B------:R-:W3:Y:S01]  /*5a6f0*/  LDL.LU.64 R134, [R1+0x5558] ;  /* 0x0055580001867983 */ /* 0x000ee20000300a00 */
[C---:B------:R-:W-:Y:S08]  /*5a700*/  HMMA.1688.F32.TF32 R168, R244.reuse, R20, R168 ;  /* 0x00000014f4a8723c */ /* 0x040ff000000810a8 */
[C---:B--2---:R-:W-:Y:S11]  /*5a710*/  HMMA.1688.F32.TF32 R160, R244.reuse, R16, R160 ;  /* 0x00000010f4a0723c */ /* 0x044ff600000810a0 */
[----:B------:R-:W-:Y:S04]  /*5a720*/  STL.64 [R1+0x3a10], R168 ;  /* 0x003a10a801007387 */ /* 0x000fe80000100a00 */
[----:B------:R-:W-:Y:S01]  /*5a730*/  STL.64 [R1+0x3a18], R170 ;  /* 0x003a18aa01007387 */ /* 0x000fe20000100a00 */
[C---:B------:R-:W-:Y:S03]  /*5a740*/  HMMA.1688.F32.TF32 R156, R244.reuse, R12, R156 ;  /* 0x0000000cf49c723c */ /* 0x040fe6000008109c */
[----:B------:R-:W-:Y:S04]  /*5a750*/  STL.64 [R1+0x3a30], R160 ;  /* 0x003a30a001007387 */ /* 0x000fe80000100a00 */
[----:B------:R-:W-:Y:S01]  /*5a760*/  STL.64 [R1+0x3a38], R162 ;  /* 0x003a38a201007387 */ /* 0x000fe20000100a00 */
[C---:B----4-:R-:W-:Y:S08]  /*5a770*/  HMMA.1688.F32.TF32 R152, R244.reuse, R8, R152 ;  /* 0x00000008f498723c */ /* 0x050ff00000081098 */
[C---:B------:R-:W-:Y:S03]  /*5a780*/  HMMA.1688.F32.TF32 R148, R244.reuse, R4, R148 ;  /* 0x00000004f494723c */ /* 0x040fe60000081094 */
[----:B------:R-:W-:Y:S04]  /*5a790*/  STL.64 [R1+0x3a50], R156 ;  /* 0x003a509c01007387 */ /* 0x000fe80000100a00 */
[----:B------:R-:W-:Y:S04]  /*5a7a0*/  STL.64 [R1+0x3a58], R158 ;  /* 0x003a589e01007387 */ /* 0x000fe80000100a00 */
[----:B------:R-:W-:Y:S04]  /*5a7b0*/  STL.64 [R1+0x3a70], R152 ;  /* 0x003a709801007387 */ /* 0x000fe80000100a00 */
[----:B------:R-:W-:Y:S04]  /*5a7c0*/  STL.64 [R1+0x3a78], R154 ;  /* 0x003a789a01007387 */ /* 0x000fe80000100a00 */
[----:B------:R-:W2:Y:S04]  /*5a7d0*/  LDL.LU.64 R176, [R1+0x5540] ;  /* 0x0055400001b07983 */ /* 0x000ea80000300a00 */
[----:B------:R-:W-:Y:S04]  /*5a7e0*/  STL.64 [R1+0x3a90], R148 ;  /* 0x003a909401007387 */ /* 0x000fe80000100a00 */
[----:B------:R-:W-:Y:S04]  /*5a7f0*/  STL.64 [R1+0x3a98], R150 ;  /* 0x003a989601007387 */ /* 0x000fe80000100a00 */
[----:B------:R-:W2:Y:S01]  /*5a800*/  LDL.LU.64 R178, [R1+0x5548] ;  /* 0x0055480001b27983 */ /* 0x000ea20000300a00 */
[----:B---3--:R-:W-:-:S15]  /*5a810*/  HMMA.1688.F32.TF32 R144, R244, R88, R144 ;  /* 0x00000058f490723c */ /* 0x008fde0000081090 */
[----:B------:R-:W-:-:S04]  /*5a820*/  NOP ;  /* 0x0000000000007918 */ /* 0x000fc80000000000 */
[----:B------:R-:W-:Y:S04]  /*5a830*/  STL.64 [R1+0x3ab0], R144 ;  /* 0x003ab09001007387 */ /* 0x000fe80000100a00 */
[----:B------:R1:W-:Y:S04]  /*5a840*/  STL.64 [R1+0x3ab8], R146 ;  /* 0x003ab89201007387 */ /* 0x0003e80000100a00 */
[----:B------:R-:W3:Y:S04]  /*5a850*/  LDL.LU.64 R172, [R1+0x5530] ;  /* 0x0055300001ac7983 */ /* 0x000ee80000300a00 */
[----:B------:R-:W3:Y:S01]  /*5a860*/  LDL.LU.64 R174, [R1+0x5538] ;  /* 0x0055380001ae7983 */ /* 0x000ee20000300a00 */
[----:B-1----:R-:W-:Y:S03]  /*5a870*/  HMMA.1688.F32.TF32 R144, R244, R92, R140 ;  /* 0x0000005cf490723c */ /* 0x002fe6000008108c */
        /* <DEDUP_REMOVED lines=24> */
[----:B-1----:R-:W4:Y:S04]  /*5aa00*/  LDL.LU.64 R144, [R1+0x54a0] ;  /* 0x0054a00001907983 */ /* 0x002f280000300a00 */
[----:B------:R-:W4:Y:S01]  /*5aa10*/  LDL.LU.64 R146, [R1+0x54a8] ;  /* 0x0054a80001927983 */ /* 0x000f220000300a00 */
[----:B--2---:R-:W-:-:S15]  /*5aa20*/  HMMA.1688.F32.TF32 R180, R244, R120, R176 ;  /* 0x00000078f4b4723c */ /* 0x004fde00000810b0 */
[----:B------:R-:W-:-:S04]  /*5aa30*/  NOP ;  /* 0x0000000000007918 */ /* 0x000fc80000000000 */
[----:B------:R-:W-:Y:S04]  /*5aa40*/  STL.64 [R1+0x3b30], R180 ;  /* 0x003b30b401007387 */ /* 0x000fe80000100a00 */
[----:B------:R-:W-:Y:S01]  /*5aa50*/  STL.64 [R1+0x3b38], R182 ;  /* 0x003b38b601007387 */ /* 0x000fe20000100a00 */
[C---:B---3--:R-:W-:Y:S08]  /*5aa60*/  HMMA.1688.F32.TF32 R176, R244.reuse, R116, R172 ;  /* 0x00000074f4b0723c */ /* 0x048ff000000810ac */
[C---:B----4-:R-:W-:Y:S01]  /*5aa70*/  HMMA.1688.F32.TF32 R172, R244.reuse, R112, R140 ;  /* 0x00000070f4ac723c */ /* 0x050fe2000008108c */
[----:B------:R-:W2:Y:S10]  /*5aa80*/  LDL.LU.64 R140, [R1+0x5490] ;  /* 0x00549000018c7983 */ /* 0x000eb40000300a00 */
[----:B------:R-:W-:Y:S04]  /*5aa90*/  STL.64 [R1+0x3b50], R176 ;  /* 0x003b50b001007387 */ /* 0x000fe80000100a00 */
[----:B------:R-:W-:Y:S04]  /*5aaa0*/  STL.64 [R1+0x3b58], R178 ;  /* 0x003b58b201007387 */ /* 0x000fe80000100a00 */
[----:B------:R-:W2:Y:S04]  /*5aab0*/  LDL.LU.64 R142, [R1+0x5498] ;  /* 0x00549800018e7983 */ /* 0x000ea80000300a00 */
[----:B------:R-:W-:Y:S04]  /*5aac0*/  STL.64 [R1+0x3b70], R172 ;  /* 0x003b70ac01007387 */ /* 0x000fe80000100a00 */
[----:B------:R1:W-:Y:S02]  /*5aad0*/  STL.64 [R1+0x3b78], R174 ;  /* 0x003b78ae01007387 */ /* 0x0003e40000100a00 */
[----:B-1----:R-:W-:Y:S02]  /*5aae0*/  HMMA.1688.F32.TF32 R172, R244, R108, R136 ;  /* 0x0000006cf4ac723c */ /* 0x002fe40000081088 */
[----:B------:R-:W3:Y:S04]  /*5aaf0*/  LDL.LU.64 R136, [R1+0x5480] ;  /* 0x0054800001887983 */ /* 0x000ee80000300a00 */
[----:B------:R-:W3:-:S13]  /*5ab00*/  LDL.LU.64 R138, [R1+0x5488] ;  /* 0x00548800018a7983 */ /* 0x000eda0000300a00 */
[----:B------:R-:W-:Y:S04]  /*5ab10*/  STL.64 [R1+0x3b90], R172 ;  /* 0x003b90ac01007387 */ /* 0x000fe80000100a00 */
[----:B------:R1:W-:Y:S02]  /*5ab20*/  STL.64 [R1+0x3b98], R174 ;  /* 0x003b98ae01007387 */ /* 0x0003e40000100a00 */
[C---:B-1----:R-:W-:Y:S02]  /*5ab30*/  HMMA.1688.F32.TF32 R172, R244.reuse, R104, R132 ;  /* 0x00000068f4ac723c */ /* 0x042fe40000081084 */
[----:B------:R-:W4:Y:S04]  /*5ab40*/  LDL.LU.64 R132, [R1+0x5470] ;  /* 0x0054700001847983 */ /* 0x000f280000300a00 */
[----:B------:R-:W4:Y:S02]  /*5ab50*/  LDL.LU.64 R134, [R1+0x5478] ;  /* 0x0054780001867983 */ /* 0x000f240000300a00 */
[C---:B------:R-:W-:Y:S08]  /*5ab60*/  HMMA.1688.F32.TF32 R168, R244.reuse, R100, R168 ;  /* 0x00000064f4a8723c */ /* 0x040ff000000810a8 */
[C---:B------:R-:W-:Y:S08]  /*5ab70*/  HMMA.1688.F32.TF32 R160, R244.reuse, R96, R160 ;  /* 0x00000060f4a0723c */ /* 0x040ff000000810a0 */
[C---:B------:R-:W-:Y:S08]  /*5ab80*/  HMMA.1688.F32.TF32 R156, R244.reuse, R84, R156 ;  /* 0x00000054f49c723c */ /* 0x040ff0000008109c */
[C---:B------:R-:W-:Y:S08]  /*5ab90*/  HMMA.1688.F32.TF32 R152, R244.reuse, R80, R152 ;  /* 0x00000050f498723c */ /* 0x040ff00000081098 */
[C---:B------:R-:W-:Y:S01]  /*5aba0*/  HMMA.1688.F32.TF32 R148, R244.reuse, R76, R148 ;  /* 0x0000004cf494723c */ /* 0x040fe20000081094 */
[----:B------:R1:W-:Y:S07]  /*5abb0*/  STL.64 [R1+0x3bb0], R172 ;  /* 0x003bb0ac01007387 */ /* 0x0003ee0000100a00 */
[C---:B------:R-:W-:Y:S01]  /*5abc0*/  HMMA.1688.F32.TF32 R144, R244.reuse, R72, R144 ;  /* 0x00000048f490723c */ /* 0x040fe20000081090 */
[----:B------:R1:W-:Y:S04]  /*5abd0*/  STL.64 [R1+0x3bb8], R174 ;  /* 0x003bb8ae01007387 */ /* 0x0003e80000100a00 */
        /* <DEDUP_REMOVED lines=8> */
[----:B------:R-:W4:Y:S04]  /*5ac60*/  LDL.LU.64 R176, [R1+0x5460] ;  /* 0x0054600001b07983 */ /* 0x000f280000300a00 */
[----:B------:R-:W-:Y:S04]  /*5ac70*/  STL.64 [R1+0x3c50], R148 ;  /* 0x003c509401007387 */ /* 0x000fe80000100a00 */
[----:B------:R-:W-:Y:S04]  /*5ac80*/  STL.64 [R1+0x3c58], R150 ;  /* 0x003c589601007387 */ /* 0x000fe80000100a00 */
[----:B------:R-:W4:Y:S04]  /*5ac90*/  LDL.LU.64 R178, [R1+0x5468] ;  /* 0x0054680001b27983 */ /* 0x000f280000300a00 */
[----:B------:R1:W-:Y:S04]  /*5aca0*/  STL.64 [R1+0x3c70], R144 ;  /* 0x003c709001007387 */ /* 0x0003e80000100a00 */
[----:B------:R1:W-:Y:S04]  /*5acb0*/  STL.64 [R1+0x3c78], R146 ;  /* 0x003c789201007387 */ /* 0x0003e80000100a00 */
[----:B-1----:R-:W4:Y:S04]  /*5acc0*/  LDL.LU.64 R172, [R1+0x5450] ;  /* 0x0054500001ac7983 */ /* 0x002f280000300a00 */
[----:B------:R-:W4:Y:S04]  /*5acd0*/  LDL.LU.64 R174, [R1+0x5458] ;  /* 0x0054580001ae7983 */ /* 0x000f280000300a00 */
[----:B------:R-:W4:Y:S04]  /*5ace0*/  LDL.LU.64 R144, [R1+0x55b0] ;  /* 0x0055b00001907983 */ /* 0x000f280000300a00 */
[----:B------:R-:W4:Y:S01]  /*5acf0*/  LDL.LU.64 R146, [R1+0x55b8] ;  /* 0x0055b80001927983 */ /* 0x000f220000300a00 */
[----:B--2---:R-:W-:-:S15]  /*5ad00*/  HMMA.1688.F32.TF32 R140, R244, R68, R140 ;  /* 0x00000044f48c723c */ /* 0x004fde000008108c */
[----:B------:R-:W-:-:S04]  /*5ad10*/  NOP ;  /* 0x0000000000007918 */ /* 0x000fc80000000000 */
[----:B------:R-:W-:Y:S04]  /*5ad20*/  STL.64 [R1+0x3c90], R140 ;  /* 0x003c908c01007387 */ /* 0x000fe80000100a00 */
[----:B------:R3:W-:Y:S02]  /*5ad30*/  STL.64 [R1+0x3c98], R142 ;  /* 0x003c988e01007387 */ /* 0x0007e40000100a00 */
[----:B---3--:R-:W-:Y:S02]  /*5ad40*/  HMMA.1688.F32.TF32 R140, R244, R64, R136 ;  /* 0x00000040f48c723c */ /* 0x008fe40000081088 */
[----:B------:R-:W2:Y:S04]  /*5ad50*/  LDL.LU.64 R136, [R1+0x55a0] ;  /* 0x0055a00001887983 */ /* 0x000ea80000300a00 */
[----:B------:R-:W2:-:S13]  /*5ad60*/  LDL.LU.64 R138, [R1+0x55a8] ;  /* 0x0055a800018a7983 */ /* 0x000e9a0000300a00 */
[----:B------:R-:W-:Y:S04]  /*5ad70*/  STL.64 [R1+0x3cb0], R140 ;  /* 0x003cb08c01007387 */ /* 0x000fe80000100a00 */
[----:B------:R4:W-:Y:S02]  /*5ad80*/  STL.64 [R1+0x3cb8], R142 ;  /* 0x003cb88e01007387 */ /* 0x0009e40000100a00 */
[----:B----4-:R-:W-:Y:S02]  /*5ad90*/  HMMA.1688.F32.TF32 R140, R244, R60, R132 ;  /* 0x0000003cf48c723c */ /* 0x010fe40000081084 */
[----:B------:R-:W3:Y:S04]  /*5ada0*/  LDL.LU.64 R132, [R1+0x5590] ;  /* 0x0055900001847983 */ /* 0x000ee80000300a00 */
[----:B------:R-:W3:-:S13]  /*5adb0*/  LDL.LU.64 R134, [R1+0x5598] ;  /* 0x0055980001867983 */ /* 0x000eda0000300a00 */
[----:B------:R1:W-:Y:S04]  /*5adc0*/  STL.64 [R1+0x3cd0], R140 ;  /* 0x003cd08c01007387 */ /* 0x0003e80000100a00 */
[----:B------:R4:W-:Y:S04]  /*5add0*/  STL.64 [R1+0x3cd8], R142 ;  /* 0x003cd88e01007387 */ /* 0x0009e80000100a00 */
        /* <DEDUP_REMOVED lines=10> */
[----:B-1----:R-:W3:Y:S04]  /*5ae80*/  LDL.LU.64 R140, [R1+0x4290] ;  /* 0x00429000018c7983 */ /* 0x002ee80000300a00 */
[----:B----4-:R-:W4:Y:S01]  /*5ae90*/  LDL.LU.64 R142, [R1+0x4298] ;  /* 0x00429800018e7983 */ /* 0x010f220000300a00 */
[C---:B------:R-:W-:Y:S08]  /*5aea0*/  HMMA.1688.F32.TF32 R180, R244.reuse, R56, R176 ;  /* 0x00000038f4b4723c */ /* 0x040ff000000810b0 */
[C---:B------:R-:W-:Y:S08]  /*5aeb0*/  HMMA.1688.F32.TF32 R176, R244.reuse, R52, R172 ;  /* 0x00000034f4b0723c */ /* 0x040ff000000810ac */
[C---:B------:R-:W-:Y:S03]  /*5aec0*/  HMMA.1688.F32.TF32 R172, R244.reuse, R48, R144 ;  /* 0x00000030f4ac723c */ /* 0x040fe60000081090 */
        /* <DEDUP_REMOVED lines=13> */
[C---:B---3--:R-:W-:Y:S02]  /*5afa0*/  HMMA.1688.F32.TF32 R172, R244.reuse, R40, R132 ;  /* 0x00000028f4ac723c */ /* 0x048fe40000081084 */
[----:B------:R-:W3:Y:S04]  /*5afb0*/  LDL.LU.64 R132, [R1+0x4220] ;  /* 0x0042200001847983 */ /* 0x000ee80000300a00 */
[----:B------:R-:W3:Y:S02]  /*5afc0*/  LDL.LU.64 R134, [R1+0x4228] ;  /* 0x0042280001867983 */ /* 0x000ee40000300a00 */
[C---:B------:R-:W-:Y:S08]  /*5afd0*/  HMMA.1688.F32.TF32 R168, R244.reuse, R36, R168 ;  /* 0x00000024f4a8723c */ /* 0x040ff000000810a8 */
[C---:B------:R-:W-:Y:S08]  /*5afe0*/  HMMA.1688.F32.TF32 R160, R244.reuse, R32, R160 ;  /* 0x00000020f4a0723c */ /* 0x040ff000000810a0 */
[----:B------:R-:W-:Y:S08]  /*5aff0*/  HMMA.1688.F32.TF32 R156, R244, R28, R156 ;  /* 0x0000001cf49c723c */ /* 0x000ff0000008109c */
[C---:B------:R-:W-:Y:S08]  /*5b000*/  HMMA.1688.F32.TF32 R152, R240.reuse, R24, R152 ;  /* 0x00000018f098723c */ /* 0x040ff00000081098 */
[C---:B------:R-:W-:Y:S01]  /*5b010*/  HMMA.1688.F32.TF32 R148, R240.reuse, R20, R148 ;  /* 0x00000014f094723c */ /* 0x040fe20000081094 */
[----:B------:R-:W-:Y:S07]  /*5b020*/  STL.64 [R1+0x3d70], R172 ;  /* 0x003d70ac01007387 */ /* 0x000fee0000100a00 */
[----:B----4-:R-:W-:Y:S01]  /*5b030*/  HMMA.1688.F32.TF32 R140, R240, R16, R140 ;  /* 0x00000010f08c723c */ /* 0x010fe2000008108c */
        /* <DEDUP_REMOVED lines=14> */
[----:B------:R1:W-:Y:S01]  /*5b120*/  STL.64 [R1+0x3e28], R142 ;  /* 0x003e288e01007387 */ /* 0x0003e20000100a00 */
[----:B------:R-:W-:-:S02]  /*5b130*/  IMAD.MOV.U32 R248, RZ, RZ, R18 ;  /* 0x000000fffff87224 */ /* 0x000fc400078e0012 */
[----:B------:R-:W-:Y:S01]  /*5b140*/  IMAD.MOV.U32 R249, RZ, RZ, R19 ;  /* 0x000000fffff97224 */ /* 0x000fe200078e0013 */
[----:B------:R-:W-:Y:S04]  /*5b150*/  LDS R244, [R0+UR13+0x4000] ;  /* 0x0040000d00f47984 */ /* 0x000fe80008000800 */
[----:B-1----:R-:W4:Y:S04]  /*5b160*/  LDL.LU.64 R140, [R1+0x4920] ;  /* 0x00492000018c7983 */ /* 0x002f280000300a00 */
[----:B------:R-:W4:Y:S01]  /*5b170*/  LDL.LU.64 R142, [R1+0x4928] ;  /* 0x00492800018e7983 */ /* 0x000f220000300a00 */
[C---:B------:R-:W-:Y:S03]  /*5b180*/  HMMA.1688.F32.TF32 R144, R240.reuse, R12, R144 ;  /* 0x0000000cf090723c */ /* 0x040fe60000081090 */
[----:B------:R-:W4:Y:S04]  /*5b190*/  LDL.LU.64 R172, [R1+0x4990] ;  /* 0x0049900001ac7983 */ /* 0x000f280000300a00 */
[----:B------:R-:W4:Y:S04]  /*5b1a0*/  LDL.LU.64 R174, [R1+0x4998] ;  /* 0x0049980001ae7983 */ /* 0x000f280000300a00 */
[----:B------:R-:W-:Y:S04]  /*5b1b0*/  LDS R246, [R0+UR13+0x6000] ;  /* 0x0060000d00f67984 */ /* 0x000fe80008000800 */
[----:B------:R-:W-:Y:S04]  /*5b1c0*/  LDS R245, [R167+UR13+0x4000] ;  /* 0x0040000da7f57984 */ /* 0x000fe80008000800 */
[----:B------:R-:W1:Y:S04]  /*5b1d0*/  LDS R247, [R167+UR13+0x6000] ;  /* 0x0060000da7f77984 */ /* 0x000e680008000800 */
[----:B------:R-:W-:Y:S04]  /*5b1e0*/  STL.64 [R1+0x3e40], R144 ;  /* 0x003e409001007387 */ /* 0x000fe80000100a00 */
[----:B------:R-:W-:Y:S04]  /*5b1f0*/  STL.64 [R1+0x3e48], R146 ;  /* 0x003e489201007387 */ /* 0x000fe80000100a00 */
[----:B------:R-:W4:Y:S04]  /*5b200*/  LDL.LU.64 R168, [R1+0x4980] ;  /* 0x0049800001a87983 */ /* 0x000f280000300a00 */
[----:B------:R-:W4:Y:S01]  /*5b210*/  LDL.LU.64 R170, [R1+0x4988] ;  /* 0x0049880001aa7983 */ /* 0x000f220000300a00 */
[----:B--2---:R-:W-:-:S15]  /*5b220*/  HMMA.1688.F32.TF32 R136, R240, R8, R136 ;  /* 0x00000008f088723c */ /* 0x004fde0000081088 */
[----:B------:R-:W-:-:S04]  /*5b230*/  NOP ;  /* 0x0000000000007918 */ /* 0x000fc80000000000 */
[----:B------:R-:W-:Y:S01]  /*5b240*/  STL.64 [R1+0x3e60], R136 ;  /* 0x003e608801007387 */ /* 0x000fe20000100a00 */
[C---:B---3--:R-:W-:Y:S03]  /*5b250*/  HMMA.1688.F32.TF32 R132, R240.reuse, R4, R132 ;  /* 0x00000004f084723c */ /* 0x048fe60000081084 */
[----:B------:R-:W-:Y:S04]  /*5b260*/  STL.64 [R1+0x3e68], R138 ;  /* 0x003e688a01007387 */ /* 0x000fe80000100a00 */
[----:B------:R-:W2:Y:S04]  /*5b270*/  LDL.LU.64 R160, [R1+0x4960] ;  /* 0x0049600001a07983 */ /* 0x000ea80000300a00 */
[----:B------:R-:W2:Y:S08]  /*5b280*/  LDL.LU.64 R162, [R1+0x4968] ;  /* 0x0049680001a27983 */ /* 0x000eb00000300a00 */
[----:B------:R3:W-:Y:S04]  /*5b290*/  STL.64 [R1+0x3e80], R132 ;  /* 0x003e808401007387 */ /* 0x0007e80000100a00 */
[----:B------:R1:W-:Y:S04]  /*5b2a0*/  STL.64 [R1+0x3e88], R134 ;  /* 0x003e888601007387 */ /* 0x0003e80000100a00 */
[----:B------:R-:W2:Y:S04]  /*5b2b0*/  LDL.LU.64 R156, [R1+0x4950] ;  /* 0x00495000019c7983 */ /* 0x000ea80000300a00 */
[----:B------:R-:W2:Y:S04]  /*5b2c0*/  LDL.LU.64 R158, [R1+0x4958] ;  /* 0x00495800019e7983 */ /* 0x000ea80000300a00 */
[----:B---3--:R-:W3:Y:S04]  /*5b2d0*/  LDL.LU.64 R132, [R1+0x4910] ;  /* 0x0049100001847983 */ /* 0x008ee80000300a00 */
[----:B-1----:R-:W3:Y:S04]  /*5b2e0*/  LDL.LU.64 R134, [R1+0x4918] ;  /* 0x0049180001867983 */ /* 0x002ee80000300a00 */
        /* <DEDUP_REMOVED lines=16> */
[C---:B-1----:R-:W-:Y:S08]  /*5b3f0*/  HMMA.1688.F32.TF32 R176, R240.reuse, R128, R172 ;  /* 0x00000080f0b0723c */ /* 0x042ff000000810ac */
[C---:B------:R-:W-:Y:S11]  /*5b400*/  HMMA.1688.F32.TF32 R172, R240.reuse, R124, R168 ;  /* 0x0000007cf0ac723c */ /* 0x040ff600000810a8 */
[----:B------:R-:W-:Y:S04]  /*5b410*/  STL.64 [R1+0x3ee0], R176 ;  /* 0x003ee0b001007387 */ /* 0x000fe80000100a00 */
[----:B------:R-:W-:Y:S04]  /*5b420*/  STL.64 [R1+0x3ee8], R178 ;  /* 0x003ee8b201007387 */ /* 0x000fe80000100a00 */
[----:B------:R-:W-:Y:S04]  /*5b430*/  STL.64 [R1+0x3f00], R172 ;  /* 0x003f00ac01007387 */ /* 0x000fe80000100a00 */
[----:B------:R-:W-:Y:S01]  /*5b440*/  STL.64 [R1+0x3f08], R174 ;  /* 0x003f08ae01007387 */ /* 0x000fe20000100a00 */
[C---:B--2---:R-:W-:Y:S08]  /*5b450*/  HMMA.1688.F32.TF32 R168, R240.reuse, R120, R160 ;  /* 0x00000078f0a8723c */ /* 0x044ff000000810a0 */
[C---:B------:R-:W-:Y:S11]  /*5b460*/  HMMA.1688.F32.TF32 R160, R240.reuse, R116, R156 ;  /* 0x00000074f0a0723c */ /* 0x040ff6000008109c */
[----:B------:R-:W-:Y:S04]  /*5b470*/  STL.64 [R1+0x3f20], R168 ;  /* 0x003f20a801007387 */ /* 0x000fe80000100a00 */
[----:B------:R-:W-:Y:S01]  /*5b480*/  STL.64 [R1+0x3f28], R170 ;  /* 0x003f28aa01007387 */ /* 0x000fe20000100a00 */
[C---:B---3--:R-:W-:Y:S03]  /*5b490*/  HMMA.1688.F32.TF32 R156, R240.reuse, R112, R132 ;  /* 0x00000070f09c723c */ /* 0x048fe60000081084 */
[----:B------:R-:W2:Y:S04]  /*5b4a0*/  LDL.LU.64 R132, [R1+0x4880] ;  /* 0x0048800001847983 */ /* 0x000ea80000300a00 */
[----:B------:R-:W-:Y:S04]  /*5b4b0*/  STL.64 [R1+0x3f40], R160 ;  /* 0x003f40a001007387 */ /* 0x000fe80000100a00 */
[----:B------:R-:W-:Y:S04]  /*5b4c0*/  STL.64 [R1+0x3f48], R162 ;  /* 0x003f48a201007387 */ /* 0x000fe80000100a00 */
[----:B------:R-:W2:Y:S04]  /*5b4d0*/  LDL.LU.64 R134, [R1+0x4888] ;  /* 0x0048880001867983 */ /* 0x000ea80000300a00 */
[----:B------:R-:W-:Y:S01]  /*5b4e0*/  STL.64 [R1+0x3f60], R156 ;  /* 0x003f609c01007387 */ /* 0x000fe20000100a00 */
[C---:B------:R-:W-:Y:S03]  /*5b4f0*/  HMMA.1688.F32.TF32 R152, R240.reuse, R104, R152 ;  /* 0x00000068f098723c */ /* 0x040fe60000081098 */
[----:B------:R1:W-:Y:S05]  /*5b500*/  STL.64 [R1+0x3f68], R158 ;  /* 0x003f689e01007387 */ /* 0x0003ea0000100a00 */
[C---:B------:R-:W-:Y:S08]  /*5b510*/  HMMA.1688.F32.TF32 R148, R240.reuse, R100, R148 ;  /* 0x00000064f094723c */ /* 0x040ff00000081094 */
[C---:B-1----:R-:W-:Y:S01]  /*5b520*/  HMMA.1688.F32.TF32 R156, R240.reuse, R108, R136 ;  /* 0x0000006cf09c723c */ /* 0x042fe20000081088 */
[----:B------:R-:W3:Y:S04]  /*5b530*/  LDL.LU.64 R136, [R1+0x4850] ;  /* 0x0048500001887983 */ /* 0x000ee80000300a00 */
[----:B------:R-:W3:Y:S03]  /*5b540*/  LDL.LU.64 R138, [R1+0x4858] ;  /* 0x00485800018a7983 */ /* 0x000ee60000300a00 */
[C---:B------:R-:W-:Y:S11]  /*5b550*/  HMMA.1688.F32.TF32 R144, R240.reuse, R96, R144 ;  /* 0x00000060f090723c */ /* 0x040ff60000081090 */
[----:B------:R-:W-:Y:S04]  /*5b560*/  STL.64 [R1+0x3f80], R156 ;  /* 0x003f809c01007387 */ /* 0x000fe80000100a00 */
[----:B------:R-:W-:Y:S04]  /*5b570*/  STL.64 [R1+0x3f88], R158 ;  /* 0x003f889e01007387 */ /* 0x000fe80000100a00 */
[----:B------:R-:W-:Y:S04]  /*5b580*/  STL.64 [R1+0x3fa0], R152 ;  /* 0x003fa09801007387 */ /* 0x000fe80000100a00 */
[----:B------:R-:W-:Y:S04]  /*5b590*/  STL.64 [R1+0x3fa8], R154 ;  /* 0x003fa89a01007387 */ /* 0x000fe80000100a00 */
[----:B------:R1:W-:Y:S04]  /*5b5a0*/  STL.64 [R1+0x3fc0], R148 ;  /* 0x003fc09401007387 */ /* 0x0003e80000100a00 */
[----:B------:R1:W-:Y:S04]  /*5b5b0*/  STL.64 [R1+0x3fc8], R150 ;  /* 0x003fc89601007387 */ /* 0x0003e80000100a00 */
[----:B------:R1:W-:Y:S01]  /*5b5c0*/  STL [R1+0x3fd0], R144 ;  /* 0x003fd09001007387 */ /* 0x0003e20000100800 */
        /* <DEDUP_REMOVED lines=10> */
[----:B------:R-:W-:Y:S04]  /*5b670*/  STL [R1+0x70c4], R24 ;  /* 0x0070c41801007387 */ /* 0x000fe80000100800 */
        /* <DEDUP_REMOVED lines=9> */
[----:B---3--:R-:W-:Y:S03]  /*5b710*/  HMMA.1688.F32.TF32 R136, R240, R76, R136 ;  /* 0x0000004cf088723c */ /* 0x008fe60000081088 */
[----:B------:R-:W-:Y:S04]  /*5b720*/  STL [R1+0x70dc], R80 ;  /* 0x0070dc5001007387 */ /* 0x000fe80000100800 */
[----:B------:R-:W-:Y:S04]  /*5b730*/  STL [R1+0x70d8], R81 ;  /* 0x0070d85101007387 */ /* 0x000fe80000100800 */
[----:B------:R-:W-:Y:S04]  /*5b740*/  STL [R1+0x70d4], R84 ;  /* 0x0070d45401007387 */ /* 0x000fe80000100800 */
[----:B------:R3:W-:Y:S04]  /*5b750*/  STL [R1+0x70d0], R85 ;  /* 0x0070d05501007387 */ /* 0x0007e80000100800 */
[----:B------:R-:W-:-:S02]  /*5b760*/  IMAD.MOV.U32 R89, RZ, RZ, R136 ;  /* 0x000000ffff597224 */ /* 0x000fc400078e0088 */
[----:B------:R-:W-:Y:S02]  /*5b770*/  IMAD.MOV.U32 R88, RZ, RZ, R137 ;  /* 0x000000ffff587224 */ /* 0x000fe400078e0089 */
[----:B------:R-:W-:Y:S01]  /*5b780*/  IMAD.MOV.U32 R76, RZ, RZ, R139 ;  /* 0x000000ffff4c7224 */ /* 0x000fe200078e008b */
[----:B------:R-:W3:Y:S01]  /*5b790*/  LDL.LU.64 R136, [R1+0x47e0] ;  /* 0x0047e00001887983 */ /* 0x000ee20000300a00 */
[----:B------:R-:W-:-:S03]  /*5b7a0*/  IMAD.MOV.U32 R77, RZ, RZ, R138 ;  /* 0x000000ffff4d7224 */ /* 0x000fc600078e008a */
[----:B------:R-:W3:Y:S04]  /*5b7b0*/  LDL.LU.64 R138, [R1+0x47e8] ;  /* 0x0047e800018a7983 */ /* 0x000ee80000300a00 */
[----:B------:R-:W-:Y:S04]  /*5b7c0*/  STL [R1+0x70ec], R76 ;  /* 0x0070ec4c01007387 */ /* 0x000fe80000100800 */
[----:B------:R-:W-:Y:S04]  /*5b7d0*/  STL [R1+0x70e8], R77 ;  /* 0x0070e84d01007387 */ /* 0x000fe80000100800 */
[----:B------:R-:W-:Y:S04]  /*5b7e0*/  STL [R1+0x70e4], R88 ;  /* 0x0070e45801007387 */ /* 0x000fe80000100800 */
        /* <DEDUP_REMOVED lines=25> */
[----:B------:R-:W-:Y:S04]  /*5b980*/  STL [R1+0x7100], R17 ;  /* 0x0071001101007387 */ /* 0x000fe80000100800 */
[----:B------:R-:W-:-:S02]  /*5b990*/  IMAD.MOV.U32 R64, RZ, RZ, R139 ;  /* 0x000000ffff407224 */ /* 0x000fc400078e008b */
[----:B------:R-:W-:Y:S02]  /*5b9a0*/  IMAD.MOV.U32 R65, RZ, RZ, R138 ;  /* 0x000000ffff417224 */ /* 0x000fe400078e008a */
[----:B------:R-:W-:Y:S02]  /*5b9b0*/  IMAD.MOV.U32 R69, RZ, RZ, R136 ;  /* 0x000000ffff457224 */ /* 0x000fe400078e0088 */
[----:B------:R-:W-:Y:S02]  /*5b9c0*/  IMAD.MOV.U32 R68, RZ, RZ, R137 ;  /* 0x000000ffff447224 */ /* 0x000fe400078e0089 */
[----:B------:R-:W3:Y:S04]  /*5b9d0*/  LDL.LU.64 R136, [R1+0x4740] ;  /* 0x0047400001887983 */ /* 0x000ee80000300a00 */
[----:B------:R-:W3:Y:S04]  /*5b9e0*/  LDL.LU.64 R138, [R1+0x4748] ;  /* 0x00474800018a7983 */ /* 0x000ee80000300a00 */
[----:B------:R-:W-:Y:S04]  /*5b9f0*/  STL [R1+0x711c], R64 ;  /* 0x00711c4001007387 */ /* 0x000fe80000100800 */
[----:B------:R-:W-:Y:S01]  /*5ba00*/  STL [R1+0x7118], R65 ;  /* 0x0071184101007387 */ /* 0x000fe20000100800 */
[----:B------:R-:W-:-:S03]  /*5ba10*/  IMAD.MOV.U32 R128, RZ, RZ, R145 ;  /* 0x000000ffff807224 */ /* 0x000fc600078e0091 */
[----:B------:R-:W-:Y:S01]  /*5ba20*/  STL [R1+0x7114], R68 ;  /* 0x0071144401007387 */ /* 0x000fe20000100800 */
[----:B------:R-:W-:-:S03]  /*5ba30*/  IMAD.MOV.U32 R3, RZ, RZ, R146 ;  /* 0x000000ffff037224 */ /* 0x000fc600078e0092 */
[----:B------:R-:W-:Y:S01]  /*5ba40*/  STL [R1+0x7110], R69 ;  /* 0x0071104501007387 */ /* 0x000fe20000100800 */
[----:B------:R-:W-:-:S03]  /*5ba50*/  IMAD.MOV.U32 R2, RZ, RZ, R147 ;  /* 0x000000ffff027224 */ /* 0x000fc600078e0093 */
[----:B-1----:R-:W3:Y:S04]  /*5ba60*/  LDL.LU.64 R148, [R1+0x4730] ;  /* 0x0047300001947983 */ /* 0x002ee80000300a00 */
[----:B------:R-:W3:Y:S04]  /*5ba70*/  LDL.LU.64 R150, [R1+0x4738] ;  /* 0x0047380001967983 */ /* 0x000ee80000300a00 */
[----:B------:R-:W3:Y:S04]  /*5ba80*/  LDL.LU.64 R144, [R1+0x46c0] ;  /* 0x0046c00001907983 */ /* 0x000ee80000300a00 */
[----:B------:R-:W3:Y:S01]  /*5ba90*/  LDL.LU.64 R146, [R1+0x46c8] ;  /* 0x0046c80001927983 */ /* 0x000ee20000300a00 */
[----:B----4-:R-:W-:-:S15]  /*5baa0*/  HMMA.1688.F32.TF32 R140, R240, R60, R140 ;  /* 0x0000003cf08c723c */ /* 0x010fde000008108c */
[----:B------:R-:W-:-:S04]  /*5bab0*/  NOP ;  /* 0x0000000000007918 */ /* 0x000fc80000000000 */
[----:B------:R-:W-:Y:S02]  /*5bac0*/  IMAD.MOV.U32 R60, RZ, RZ, R143 ;  /* 0x000000ffff3c7224 */ /* 0x000fe400078e008f */
[----:B------:R-:W-:Y:S02]  /*5bad0*/  IMAD.MOV.U32 R61, RZ, RZ, R142 ;  /* 0x000000ffff3d7224 */ /* 0x000fe400078e008e */
[----:B------:R-:W-:Y:S02]  /*5bae0*/  IMAD.MOV.U32 R96, RZ, RZ, R141 ;  /* 0x000000ffff607224 */ /* 0x000fe400078e008d */
[----:B------:R-:W-:Y:S01]  /*5baf0*/  IMAD.MOV.U32 R97, RZ, RZ, R140 ;  /* 0x000000ffff617224 */ /* 0x000fe200078e008c */
[----:B------:R-:W-:Y:S04]  /*5bb00*/  STL [R1+0x712c], R60 ;  /* 0x00712c3c01007387 */ /* 0x000fe80000100800 */
[----:B------:R-:W-:Y:S04]  /*5bb10*/  STL [R1+0x7128], R61 ;  /* 0x0071283d01007387 */ /* 0x000fe80000100800 */
[----:B------:R-:W-:Y:S04]  /*5bb20*/  STL [R1+0x7124], R96 ;  /* 0x0071246001007387 */ /* 0x000fe80000100800 */
[----:B------:R-:W-:Y:S01]  /*5bb30*/  STL [R1+0x7120], R97 ;  /* 0x0071206101007387 */ /* 0x000fe20000100800 */
        /* <DEDUP_REMOVED lines=8> */
[C---:B---3--:R-:W-:Y:S03]  /*5bbc0*/  HMMA.1688.F32.TF32 R136, R240.reuse, R52, R136 ;  /* 0x00000034f088723c */ /* 0x048fe60000081088 */
[----:B------:R-:W3:Y:S04]  /*5bbd0*/  LDL.LU.64 R140, [R1+0x4570] ;  /* 0x00457000018c7983 */ /* 0x000ee80000300a00 */
[----:B------:R-:W3:Y:S04]  /*5bbe0*/  LDL.LU.64 R142, [R1+0x4578] ;  /* 0x00457800018e7983 */ /* 0x000ee80000300a00 */
[----:B------:R-:W-:Y:S01]  /*5bbf0*/  STL [R1+0x713c], R100 ;  /* 0x00713c6401007387 */ /* 0x000fe20000100800 */
[----:B------:R-:W-:Y:S03]  /*5bc00*/  HMMA.1688.F32.TF32 R148, R240, R48, R148 ;  /* 0x00000030f094723c */ /* 0x000fe60000081094 */
[----:B------:R-:W-:Y:S04]  /*5bc10*/  STL [R1+0x7138], R101 ;  /* 0x0071386501007387 */ /* 0x000fe80000100800 */
[----:B------:R-:W-:-:S02]  /*5bc20*/  IMAD.MOV.U32 R4, RZ, RZ, R139 ;  /* 0x000000ffff047224 */ /* 0x000fc400078e008b */
[----:B------:R-:W-:Y:S01]  /*5bc30*/  IMAD.MOV.U32 R5, RZ, RZ, R138 ;  /* 0x000000ffff057224 */ /* 0x000fe200078e008a */
[----:B------:R-:W-:Y:S01]  /*5bc40*/  STL [R1+0x7134], R104 ;  /* 0x0071346801007387 */ /* 0x000fe20000100800 */
[----:B------:R-:W-:Y:S02]  /*5bc50*/  IMAD.MOV.U32 R9, RZ, RZ, R136 ;  /* 0x000000ffff097224 */ /* 0x000fe400078e0088 */
[----:B------:R-:W-:Y:S01]  /*5bc60*/  IMAD.MOV.U32 R8, RZ, RZ, R137 ;  /* 0x000000ffff087224 */ /* 0x000fe200078e0089 */
[----:B------:R-:W-:Y:S04]  /*5bc70*/  STL [R1+0x7130], R105 ;  /* 0x0071306901007387 */ /* 0x000fe80000100800 */
[----:B------:R-:W4:Y:S04]  /*5bc80*/  LDL.LU.64 R136, [R1+0x4550] ;  /* 0x0045500001887983 */ /* 0x000f280000300a00 */
[----:B------:R-:W4:Y:S01]  /*5bc90*/  LDL.LU.64 R138, [R1+0x4558] ;  /* 0x00455800018a7983 */ /* 0x000f220000300a00 */
[----:B------:R-:W-:-:S03]  /*5bca0*/  IMAD.MOV.U32 R113, RZ, RZ, R148 ;  /* 0x000000ffff717224 */ /* 0x000fc600078e0094 */
[----:B------:R-:W-:Y:S04]  /*5bcb0*/  STL [R1+0x714c], R4 ;  /* 0x00714c0401007387 */ /* 0x000fe80000100800 */
        /* <DEDUP_REMOVED lines=13> */
[----:B---3--:R-:W-:Y:S01]  /*5bd90*/  HMMA.1688.F32.TF32 R140, R240, R36, R140 ;  /* 0x00000024f08c723c */ /* 0x008fe2000008108c */
[----:B------:R-:W-:Y:S01]  /*5bda0*/  IMAD.MOV.U32 R112, RZ, RZ, R149 ;  /* 0x000000ffff707224 */ /* 0x000fe200078e0095 */
[----:B------:R-:W3:Y:S01]  /*5bdb0*/  LDL.LU R148, [R1+0x4b60] ;  /* 0x004b600001947983 */ /* 0x000ee20000300800 */
[----:B------:R-:W-:-:S02]  /*5bdc0*/  IMAD.MOV.U32 R109, RZ, RZ, R150 ;  /* 0x000000ffff6d7224 */ /* 0x000fc400078e0096 */
[----:B------:R-:W-:Y:S01]  /*5bdd0*/  IMAD.MOV.U32 R108, RZ, RZ, R151 ;  /* 0x000000ffff6c7224 */ /* 0x000fe200078e0097 */
[----:B------:R-:W3:Y:S02]  /*5bde0*/  LDL.LU R149, [R1+0x4b64] ;  /* 0x004b640001957983 */ /* 0x000ee40000300800 */
[----:B----4-:R-:W-:Y:S02]  /*5bdf0*/  HMMA.1688.F32.TF32 R136, R240, R32, R136 ;  /* 0x00000020f088723c */ /* 0x010fe40000081088 */
[----:B------:R-:W3:Y:S01]  /*5be00*/  LDL.LU R150, [R1+0x4b68] ;  /* 0x004b680001967983 */ /* 0x000ee20000300800 */
[----:B------:R-:W-:Y:S02]  /*5be10*/  IMAD.MOV.U32 R121, RZ, RZ, R144 ;  /* 0x000000ffff797224 */ /* 0x000fe400078e0090 */
[----:B------:R-:W-:Y:S01]  /*5be20*/  IMAD.MOV.U32 R120, RZ, RZ, R145 ;  /* 0x000000ffff787224 */ /* 0x000fe200078e0091 */
[----:B------:R-:W3:Y:S01]  /*5be30*/  LDL.LU R151, [R1+0x4b6c] ;  /* 0x004b6c0001977983 */ /* 0x000ee20000300800 */
[----:B------:R-:W-:-:S03]  /*5be40*/  IMAD.MOV.U32 R117, RZ, RZ, R146 ;  /* 0x000000ffff757224 */ /* 0x000fc600078e0092 */
[----:B------:R-:W4:Y:S01]  /*5be50*/  LDL.LU R144, [R1+0x4bc0] ;  /* 0x004bc00001907983 */ /* 0x000f220000300800 */
[----:B------:R-:W-:-:S03]  /*5be60*/  IMAD.MOV.U32 R116, RZ, RZ, R147 ;  /* 0x000000ffff747224 */ /* 0x000fc600078e0093 */
[----:B------:R-:W4:Y:S01]  /*5be70*/  LDL.LU R145, [R1+0x4bc4] ;  /* 0x004bc40001917983 */ /* 0x000f220000300800 */
[----:B------:R-:W-:-:S03]  /*5be80*/  IMAD.MOV.U32 R85, RZ, RZ, R140 ;  /* 0x000000ffff557224 */ /* 0x000fc600078e008c */
[----:B------:R-:W4:Y:S01]  /*5be90*/  LDL.LU R146, [R1+0x4bc8] ;  /* 0x004bc80001927983 */ /* 0x000f220000300800 */
[----:B------:R-:W-:-:S03]  /*5bea0*/  IMAD.MOV.U32 R20, RZ, RZ, R141 ;  /* 0x000000ffff147224 */ /* 0x000fc600078e008d */
[----:B------:R-:W4:Y:S01]  /*5beb0*/  LDL.LU R147, [R1+0x4bcc] ;  /* 0x004bcc0001937983 */ /* 0x000f220000300800 */
[----:B------:R-:W-:-:S03]  /*5bec0*/  IMAD.MOV.U32 R21, RZ, RZ, R142 ;  /* 0x000000ffff157224 */ /* 0x000fc600078e008e */
[----:B------:R-:W3:Y:S01]  /*5bed0*/  LDL.LU R140, [R1+0x4bb0] ;  /* 0x004bb000018c7983 */ /* 0x000ee20000300800 */
[----:B------:R-:W-:Y:S02]  /*5bee0*/  IMAD.MOV.U32 R24, RZ, RZ, R143 ;  /* 0x000000ffff187224 */ /* 0x000fe400078e008f */
[----:B------:R-:W-:Y:S01]  /*5bef0*/  IMAD.MOV.U32 R89, RZ, RZ, R136 ;  /* 0x000000ffff597224 */ /* 0x000fe200078e0088 */
[----:B------:R-:W3:Y:S01]  /*5bf00*/  LDL.LU R141, [R1+0x4bb4] ;  /* 0x004bb400018d7983 */ /* 0x000ee20000300800 */
[----:B------:R-:W-:Y:S02]  /*5bf10*/  IMAD.MOV.U32 R80, RZ, RZ, R137 ;  /* 0x000000ffff507224 */ /* 0x000fe400078e0089 */
[----:B------:R-:W-:Y:S01]  /*5bf20*/  IMAD.MOV.U32 R136, RZ, RZ, R6 ;  /* 0x000000ffff887224 */ /* 0x000fe200078e0006 */
[----:B------:R-:W3:Y:S01]  /*5bf30*/  LDL.LU R142, [R1+0x4bb8] ;  /* 0x004bb800018e7983 */ /* 0x000ee20000300800 */
[----:B------:R-:W-:Y:S02]  /*5bf40*/  IMAD.MOV.U32 R81, RZ, RZ, R138 ;  /* 0x000000ffff517224 */ /* 0x000fe400078e008a */
[----:B------:R-:W-:Y:S01]  /*5bf50*/  IMAD.MOV.U32 R137, RZ, RZ, R7 ;  /* 0x000000ffff897224 */ /* 0x000fe200078e0007 */
[----:B------:R-:W3:Y:S01]  /*5bf60*/  LDL.LU R143, [R1+0x4bbc] ;  /* 0x004bbc00018f7983 */ /* 0x000ee20000300800 */
[----:B------:R-:W-:-:S02]  /*5bf70*/  IMAD.MOV.U32 R84, RZ, RZ, R139 ;  /* 0x000000ffff547224 */ /* 0x000fc400078e008b */
[----:B------:R-:W-:Y:S01]  /*5bf80*/  IMAD.MOV.U32 R138, RZ, RZ, R10 ;  /* 0x000000ffff8a7224 */ /* 0x000fe200078e000a */
[----:B------:R-:W3:Y:S01]  /*5bf90*/  LDL.LU R6, [R1+0x77fc] ;  /* 0x0077fc0001067983 */ /* 0x000ee20000300800 */
[----:B------:R-:W-:-:S03]  /*5bfa0*/  IMAD.MOV.U32 R139, RZ, RZ, R11 ;  /* 0x000000ffff8b7224 */ /* 0x000fc600078e000b */
[----:B------:R-:W3:Y:S04]  /*5bfb0*/  LDL.LU R7, [R1+0x77f8] ;  /* 0x0077f80001077983 */ /* 0x000ee80000300800 */
[----:B------:R-:W3:Y:S04]  /*5bfc0*/  LDL.LU R10, [R1+0x77f4] ;  /* 0x0077f400010a7983 */ /* 0x000ee80000300800 */
[----:B------:R-:W3:Y:S01]  /*5bfd0*/  LDL.LU R11, [R1+0x77f0] ;  /* 0x0077f000010b7983 */ /* 0x000ee20000300800 */
[----:B--2---:R-:W-:Y:S01]  /*5bfe0*/  HMMA.1688.F32.TF32 R132, R240, R28, R132 ;  /* 0x0000001cf084723c */ /* 0x004fe20000081084 */
[----:B------:R-:W-:-:S02]  /*5bff0*/  IMAD.MOV.U32 R250, RZ, RZ, R22 ;  /* 0x000000fffffa7224 */ /* 0x000fc400078e0016 */
[----:B------:R-:W-:Y:S01]  /*5c000*/  LDS R240, [R166+UR13+0x4000] ;  /* 0x0040000da6f07984 */ /* 0x000fe20008000800 */
[----:B------:R-:W-:Y:S02]  /*5c010*/  IMAD.MOV.U32 R251, RZ, RZ, R23 ;  /* 0x000000fffffb7224 */ /* 0x000fe400078e0017 */
[----:B------:R-:W-:Y:S01]  /*5c020*/  IMAD.MOV.U32 R152, RZ, RZ, R107 ;  /* 0x000000ffff987224 */ /* 0x000fe200078e006b */
[----:B------:R-:W-:Y:S01]  /*5c030*/  LDS R242, [R166+UR13+0x6000] ;  /* 0x0060000da6f27984 */ /* 0x000fe20008000800 */
[----:B------:R-:W-:Y:S02]  /*5c040*/  IMAD.MOV.U32 R153, RZ, RZ, R106 ;  /* 0x000000ffff997224 */ /* 0x000fe400078e006a */
[----:B------:R-:W-:Y:S01]  /*5c050*/  IMAD.MOV.U32 R154, RZ, RZ, R103 ;  /* 0x000000ffff9a7224 */ /* 0x000fe200078e0067 */
[----:B------:R-:W-:Y:S01]  /*5c060*/  LDS R241, [R207+UR13+0x4000] ;  /* 0x0040000dcff17984 */ /* 0x000fe20008000800 */
[----:B------:R-:W-:Y:S02]  /*5c070*/  IMAD.MOV.U32 R155, RZ, RZ, R102 ;  /* 0x000000ffff9b7224 */ /* 0x000fe400078e0066 */
[----:B------:R-:W-:Y:S01]  /*5c080*/  IMAD.MOV.U32 R156, RZ, RZ, R99 ;  /* 0x000000ffff9c7224 */ /* 0x000fe200078e0063 */
[----:B------:R-:W1:Y:S04]  /*5c090*/  LDS R243, [R207+UR13+0x6000] ;  /* 0x0060000dcff37984 */ /* 0x000e680008000800 */
[----:B------:R-:W-:-:S02]  /*5c0a0*/  IMAD.MOV.U32 R93, RZ, RZ, R132 ;  /* 0x000000ffff5d7224 */ /* 0x000fc400078e0084 */
[----:B------:R-:W-:Y:S02]  /*5c0b0*/  IMAD.MOV.U32 R76, RZ, RZ, R133 ;  /* 0x000000ffff4c7224 */ /* 0x000fe400078e0085 */
[----:B------:R-:W-:Y:S02]  /*5c0c0*/  IMAD.MOV.U32 R132, RZ, RZ, R14 ;  /* 0x000000ffff847224 */ /* 0x000fe400078e000e */
[----:B------:R-:W-:Y:S01]  /*5c0d0*/  IMAD.MOV.U32 R77, RZ, RZ, R134 ;  /* 0x000000ffff4d7224 */ /* 0x000fe200078e0086 */
[----:B------:R-:W2:Y:S01]  /*5c0e0*/  LDL.LU R14, [R1+0x77ec] ;  /* 0x0077ec00010e7983 */ /* 0x000ea20000300800 */
[----:B------:R-:W-:Y:S02]  /*5c0f0*/  IMAD.MOV.U32 R133, RZ, RZ, R26 ;  /* 0x000000ffff857224 */ /* 0x000fe400078e001a */
[----:B------:R-:W-:Y:S01]  /*5c100*/  IMAD.MOV.U32 R88, RZ, RZ, R135 ;  /* 0x000000ffff587224 */ /* 0x000fe200078e0087 */
[----:B------:R-:W2:Y:S01]  /*5c110*/  LDL.LU R26, [R1+0x77e8] ;  /* 0x0077e800011a7983 */ /* 0x000ea20000300800 */
[----:B------:R-:W-:-:S02]  /*5c120*/  IMAD.MOV.U32 R134, RZ, RZ, R27 ;  /* 0x000000ffff867224 */ /* 0x000fc400078e001b */
[----:B------:R-:W-:Y:S01]  /*5c130*/  IMAD.MOV.U32 R135, RZ, RZ, R15 ;  /* 0x000000ffff877224 */ /* 0x000fe200078e000f */
[----:B------:R-:W2:Y:S04]  /*5c140*/  LDL.LU R27, [R1+0x77e4] ;  /* 0x0077e400011b7983 */ /* 0x000ea80000300800 */
[----:B------:R-:W4:Y:S04]  /*5c150*/  LDL.LU R15, [R1+0x77e0] ;  /* 0x0077e000010f7983 */ /* 0x000f280000300800 */
[----:B------:R-:W4:Y:S04]  /*5c160*/  LDL.LU R18, [R1+0x77dc] ;  /* 0x0077dc0001127983 */ /* 0x000f280000300800 */
[----:B------:R-:W4:Y:S04]  /*5c170*/  LDL.LU R19, [R1+0x77d8] ;  /* 0x0077d80001137983 */ /* 0x000f280000300800 */
[----:B------:R-:W4:Y:S04]  /*5c180*/  LDL.LU R22, [R1+0x77d4] ;  /* 0x0077d40001167983 */ /* 0x000f280000300800 */
[----:B------:R-:W4:Y:S04]  /*5c190*/  LDL.LU R23, [R1+0x77d0] ;  /* 0x0077d00001177983 */ /* 0x000f280000300800 */
[----:B--2---:R-:W-:Y:S01]  /*5c1a0*/  STL.64 [R1+0x75f0], R26 ;  /* 0x0075f01a01007387 */ /* 0x004fe20000100a00 */
[C---:B---3--:R-:W-:Y:S03]  /*5c1b0*/  HMMA.1688.F32.TF32 R148, R244.reuse, R26, R148 ;  /* 0x0000001af494723c */ /* 0x048fe60000081094 */
[----:B------:R4:W-:Y:S05]  /*5c1c0*/  STL.64 [R1+0x75e8], R24 ;  /* 0x0075e81801007387 */ /* 0x0009ea0000100a00 */
[----:B----4-:R-:W-:-:S15]  /*5c1d0*/  HMMA.1688.F32.TF32 R24, R244, R18, R140 ;  /* 0x00000012f418723c */ /* 0x010fde000008108c */
[----:B------:R-:W-:-:S04]  /*5c1e0*/  NOP ;  /* 0x0000000000007918 */ /* 0x000fc80000000000 */
[----:B------:R-:W-:Y:S02]  /*5c1f0*/  IMAD.MOV.U32 R97, RZ, RZ, R24 ;  /* 0x000000ffff617224 */ /* 0x000fe400078e0018 */
[----:B------:R-:W-:Y:S02]  /*5c200*/  IMAD.MOV.U32 R64, RZ, RZ, R25 ;  /* 0x000000ffff407224 */ /* 0x000fe400078e0019 */
[----:B------:R-:W-:Y:S02]  /*5c210*/  IMAD.MOV.U32 R65, RZ, RZ, R26 ;  /* 0x000000ffff417224 */ /* 0x000fe400078e001a */
[----:B------:R-:W-:Y:S02]  /*5c220*/  IMAD.MOV.U32 R68, RZ, RZ, R27 ;  /* 0x000000ffff447224 */ /* 0x000fe400078e001b */
[----:B------:R-:W-:-:S15]  /*5c230*/  HMMA.1688.F32.TF32 R24, R244, R14, R136 ;  /* 0x0000000ef418723c */ /* 0x000fde0000081088 */
        /* <DEDUP_REMOVED lines=11> */
[----:B------:R-:W-:Y:S01]  /*5c2f0*/  HMMA.1688.F32.TF32 R24, R244, R6, R248 ;  /* 0x00000006f418723c */ /* 0x000fe200000810f8 */
[----:B------:R-:W-:Y:S02]  /*5c300*/  IMAD.MOV.U32 R248, RZ, RZ, R71 ;  /* 0x000000fffff87224 */ /* 0x000fe400078e0047 */
[----:B------:R-:W2:Y:S01]  /*5c310*/  LDL.LU R71, [R1+0x77cc] ;  /* 0x0077cc0001477983 */ /* 0x000ea20000300800 */
[----:B------:R-:W-:-:S02]  /*5c320*/  IMAD.MOV.U32 R249, RZ, RZ, R70 ;  /* 0x000000fffff97224 */ /* 0x000fc400078e0046 */
[----:B------:R-:W-:Y:S01]  /*5c330*/  IMAD.MOV.U32 R250, RZ, RZ, R74 ;  /* 0x000000fffffa7224 */ /* 0x000fe200078e004a */
[----:B------:R-:W3:Y:S01]  /*5c340*/  LDL.LU R70, [R1+0x77c8] ;  /* 0x0077c80001467983 */ /* 0x000ee20000300800 */
[----:B------:R-:W-:-:S03]  /*5c350*/  IMAD.MOV.U32 R251, RZ, RZ, R75 ;  /* 0x000000fffffb7224 */ /* 0x000fc600078e004b */
[----:B------:R-:W4:Y:S04]  /*5c360*/  LDL.LU R74, [R1+0x77c4] ;  /* 0x0077c400014a7983 */ /* 0x000f280000300800 */
[----:B------:R-:W4:Y:S01]  /*5c370*/  LDL.LU R75, [R1+0x77c0] ;  /* 0x0077c000014b7983 */ /* 0x000f220000300800 */
[----:B------:R-:W-:Y:S01]  /*5c380*/  HMMA.1688.F32.TF32 R144, R244, R22, R144 ;  /* 0x00000016f490723c */ /* 0x000fe20000081090 */
[----:B------:R-:W-:Y:S02]  /*5c390*/  IMAD.MOV.U32 R136, RZ, RZ, R123 ;  /* 0x000000ffff887224 */ /* 0x000fe400078e007b */
[----:B------:R-:W4:Y:S01]  /*5c3a0*/  LDL.LU R123, [R1+0x77bc] ;  /* 0x0077bc00017b7983 */ /* 0x000f220000300800 */
[----:B------:R-:W-:Y:S02]  /*5c3b0*/  IMAD.MOV.U32 R137, RZ, RZ, R122 ;  /* 0x000000ffff897224 */ /* 0x000fe400078e007a */
[----:B------:R-:W-:Y:S01]  /*5c3c0*/  IMAD.MOV.U32 R138, RZ, RZ, R119 ;  /* 0x000000ffff8a7224 */ /* 0x000fe200078e0077 */
[----:B------:R-:W4:Y:S01]  /*5c3d0*/  LDL.LU R122, [R1+0x77b8] ;  /* 0x0077b800017a7983 */ /* 0x000f220000300800 */
[----:B------:R-:W-:-:S02]  /*5c3e0*/  IMAD.MOV.U32 R139, RZ, RZ, R118 ;  /* 0x000000ffff8b7224 */ /* 0x000fc400078e0076 */
[----:B------:R-:W-:Y:S01]  /*5c3f0*/  IMAD.MOV.U32 R140, RZ, RZ, R83 ;  /* 0x000000ffff8c7224 */ /* 0x000fe200078e0053 */
[----:B------:R-:W4:Y:S01]  /*5c400*/  LDL.LU R119, [R1+0x77b4] ;  /* 0x0077b40001777983 */ /* 0x000f220000300800 */
[----:B------:R-:W-:-:S03]  /*5c410*/  IMAD.MOV.U32 R141, RZ, RZ, R82 ;  /* 0x000000ffff8d7224 */ /* 0x000fc600078e0052 */
[----:B------:R-:W4:Y:S01]  /*5c420*/  LDL.LU R118, [R1+0x77b0] ;  /* 0x0077b00001767983 */ /* 0x000f220000300800 */
[----:B------:R-:W-:-:S03]  /*5c430*/  IMAD.MOV.U32 R142, RZ, RZ, R79 ;  /* 0x000000ffff8e7224 */ /* 0x000fc600078e004f */
[----:B------:R-:W4:Y:S01]  /*5c440*/  LDL.LU R83, [R1+0x77ac] ;  /* 0x0077ac0001537983 */ /* 0x000f220000300800 */
[----:B------:R-:W-:Y:S02]  /*5c450*/  IMAD.MOV.U32 R69, RZ, RZ, R144 ;  /* 0x000000ffff457224 */ /* 0x000fe400078e0090 */
[----:B------:R-:W-:Y:S01]  /*5c460*/  IMAD.MOV.U32 R143, RZ, RZ, R78 ;  /* 0x000000ffff8f7224 */ /* 0x000fe200078e004e */
[----:B------:R-:W4:Y:S01]  /*5c470*/  LDL.LU R82, [R1+0x77a8] ;  /* 0x0077a80001527983 */ /* 0x000f220000300800 */
[----:B------:R-:W-:Y:S02]  /*5c480*/  IMAD.MOV.U32 R12, RZ, RZ, R145 ;  /* 0x000000ffff0c7224 */ /* 0x000fe400078e0091 */
[----:B------:R-:W-:Y:S01]  /*5c490*/  IMAD.MOV.U32 R144, RZ, RZ, R115 ;  /* 0x000000ffff907224 */ /* 0x000fe200078e0073 */
        /* <DEDUP_REMOVED lines=8> */
[----:B------:R-:W4:Y:S04]  /*5c520*/  LDL.LU R114, [R1+0x7798] ;  /* 0x0077980001727983 */ /* 0x000f280000300800 */
[----:B------:R-:W4:Y:S04]  /*5c530*/  LDL.LU R111, [R1+0x7794] ;  /* 0x00779400016f7983 */ /* 0x000f280000300800 */
[----:B------:R-:W4:Y:S04]  /*5c540*/  LDL.LU R110, [R1+0x7790] ;  /* 0x00779000016e7983 */ /* 0x000f280000300800 */
[----:B------:R-:W4:Y:S01]  /*5c550*/  LDL.LU R107, [R1+0x778c] ;  /* 0x00778c00016b7983 */ /* 0x000f220000300800 */
[----:B------:R-:W-:-:S03]  /*5c560*/  IMAD.MOV.U32 R157, RZ, RZ, R98 ;  /* 0x000000ffff9d7224 */ /* 0x000fc600078e0062 */
[----:B------:R-:W4:Y:S01]  /*5c570*/  LDL.LU R106, [R1+0x7788] ;  /* 0x00778800016a7983 */ /* 0x000f220000300800 */
[----:B------:R-:W-:-:S03]  /*5c580*/  IMAD.MOV.U32 R158, RZ, RZ, R87 ;  /* 0x000000ffff9e7224 */ /* 0x000fc600078e0057 */
[----:B------:R-:W4:Y:S01]  /*5c590*/  LDL.LU R103, [R1+0x7784] ;  /* 0x0077840001677983 */ /* 0x000f220000300800 */
[----:B------:R-:W-:-:S03]  /*5c5a0*/  IMAD.MOV.U32 R159, RZ, RZ, R86 ;  /* 0x000000ffff9f7224 */ /* 0x000fc600078e0056 */
[----:B------:R-:W4:Y:S04]  /*5c5b0*/  LDL.LU R102, [R1+0x7780] ;  /* 0x0077800001667983 */ /* 0x000f280000300800 */
[----:B------:R-:W4:Y:S04]  /*5c5c0*/  LDL.LU R99, [R1+0x777c] ;  /* 0x00777c0001637983 */ /* 0x000f280000300800 */
[----:B------:R-:W4:Y:S04]  /*5c5d0*/  LDL.LU R98, [R1+0x7778] ;  /* 0x0077780001627983 */ /* 0x000f280000300800 */
[----:B------:R-:W4:Y:S04]  /*5c5e0*/  LDL.LU R87, [R1+0x7774] ;  /* 0x0077740001577983 */ /* 0x000f280000300800 */
[----:B------:R-:W4:Y:S01]  /*5c5f0*/  LDL.LU R86, [R1+0x7770] ;  /* 0x0077700001567983 */ /* 0x000f220000300800 */
[----:B--2---:R-:W-:-:S02]  /*5c600*/  IMAD.MOV.U32 R163, RZ, RZ, R71 ;  /* 0x000000ffffa37224 */ /* 0x004fc400078e0047 */
[----:B---3--:R-:W-:Y:S02]  /*5c610*/  IMAD.MOV.U32 R162, RZ, RZ, R70 ;  /* 0x000000ffffa27224 */ /* 0x008fe400078e0046 */
[----:B----4-:R-:W-:Y:S02]  /*5c620*/  IMAD.MOV.U32 R161, RZ, RZ, R74 ;  /* 0x000000ffffa17224 */ /* 0x010fe400078e004a */
[----:B------:R-:W-:Y:S02]  /*5c630*/  IMAD.MOV.U32 R160, RZ, RZ, R75 ;  /* 0x000000ffffa07224 */ /* 0x000fe400078e004b */
[----:B------:R-:W2:Y:S04]  /*5c640*/  LDL.LU R75, [R1+0x776c] ;  /* 0x00776c00014b7983 */ /* 0x000ea80000300800 */
[----:B------:R-:W3:Y:S04]  /*5c650*/  LDL.LU R74, [R1+0x7768] ;  /* 0x00776800014a7983 */ /* 0x000ee80000300800 */
[----:B------:R-:W4:Y:S04]  /*5c660*/  LDL.LU R70, [R1+0x7764] ;  /* 0x0077640001467983 */ /* 0x000f280000300800 */
[----:B------:R-:W4:Y:S04]  /*5c670*/  LDL.LU R71, [R1+0x7760] ;  /* 0x0077600001477983 */ /* 0x000f280000300800 */
[----:B------:R-:W4:Y:S04]  /*5c680*/  LDL.LU R192, [R1+0x4b70] ;  /* 0x004b700001c07983 */ /* 0x000f280000300800 */
[----:B------:R-:W4:Y:S04]  /*5c690*/  LDL.LU R193, [R1+0x4b74] ;  /* 0x004b740001c17983 */ /* 0x000f280000300800 */
[----:B------:R-:W4:Y:S04]  /*5c6a0*/  LDL.LU R194, [R1+0x4b78] ;  /* 0x004b780001c27983 */ /* 0x000f280000300800 */
[----:B------:R-:W4:Y:S01]  /*5c6b0*/  LDL.LU R195, [R1+0x4b7c] ;  /* 0x004b7c0001c37983 */ /* 0x000f220000300800 */
[----:B------:R-:W-:-:S02]  /*5c6c0*/  IMAD.MOV.U32 R173, RZ, RZ, R79 ;  /* 0x000000ffffad7224 */ /* 0x000fc400078e004f */
[----:B------:R-:W-:Y:S02]  /*5c6d0*/  IMAD.MOV.U32 R172, RZ, RZ, R78 ;  /* 0x000000ffffac7224 */ /* 0x000fe400078e004e */
[----:B------:R-:W-:Y:S02]  /*5c6e0*/  IMAD.MOV.U32 R174, RZ, RZ, R82 ;  /* 0x000000ffffae7224 */ /* 0x000fe400078e0052 */
[----:B------:R-:W-:Y:S02]  /*5c6f0*/  IMAD.MOV.U32 R175, RZ, RZ, R83 ;  /* 0x000000ffffaf7224 */ /* 0x000fe400078e0053 */
[----:B------:R-:W-:Y:S02]  /*5c700*/  IMAD.MOV.U32 R179, RZ, RZ, R115 ;  /* 0x000000ffffb37224 */ /* 0x000fe400078e0073 */
[----:B------:R-:W-:Y:S02]  /*5c710*/  IMAD.MOV.U32 R178, RZ, RZ, R114 ;  /* 0x000000ffffb27224 */ /* 0x000fe400078e0072 */
        /* <DEDUP_REMOVED lines=26> */
[----:B--2---:R-:W-:Y:S02]  /*5c8c0*/  IMAD.MOV.U32 R191, RZ, RZ, R75 ;  /* 0x000000ffffbf7224 */ /* 0x004fe400078e004b */
[----:B---3--:R-:W-:Y:S02]  /*5c8d0*/  IMAD.MOV.U32 R190, RZ, RZ, R74 ;  /* 0x000000ffffbe7224 */ /* 0x008fe400078e004a */
[----:B----4-:R-:W-:Y:S02]  /*5c8e0*/  IMAD.MOV.U32 R188, RZ, RZ, R70 ;  /* 0x000000ffffbc7224 */ /* 0x010fe400078e0046 */
[----:B------:R-:W2:Y:S01]  /*5c8f0*/  LDL.LU R70, [R1+0x775c] ;  /* 0x00775c0001467983 */ /* 0x000ea20000300800 */
[----:B------:R-:W-:-:S03]  /*5c900*/  IMAD.MOV.U32 R189, RZ, RZ, R71 ;  /* 0x000000ffffbd7224 */ /* 0x000fc600078e0047 */
[----:B------:R-:W2:Y:S04]  /*5c910*/  LDL.LU R71, [R1+0x7758] ;  /* 0x0077580001477983 */ /* 0x000ea80000300800 */
[----:B------:R-:W3:Y:S04]  /*5c920*/  LDL.LU R74, [R1+0x7754] ;  /* 0x00775400014a7983 */ /* 0x000ee80000300800 */
[----:B------:R-:W3:Y:S04]  /*5c930*/  LDL.LU R75, [R1+0x7750] ;  /* 0x00775000014b7983 */ /* 0x000ee80000300800 */
[----:B------:R-:W4:Y:S04]  /*5c940*/  LDL.LU R78, [R1+0x774c] ;  /* 0x00774c00014e7983 */ /* 0x000f280000300800 */
[----:B------:R-:W4:Y:S04]  /*5c950*/  LDL.LU R79, [R1+0x7748] ;  /* 0x00774800014f7983 */ /* 0x000f280000300800 */
[----:B------:R-:W2:Y:S04]  /*5c960*/  LDL.LU R82, [R1+0x7744] ;  /* 0x0077440001527983 */ /* 0x000ea80000300800 */
        /* <DEDUP_REMOVED lines=20> */
[----:B------:R-:W3:Y:S04]  /*5cab0*/  LDL.LU R94, [R1+0x76f0] ;  /* 0x0076f000015e7983 */ /* 0x000ee80000300800 */
[----:B------:R-:W3:Y:S04]  /*5cac0*/  LDL.LU R95, [R1+0x76ec] ;  /* 0x0076ec00015f7983 */ /* 0x000ee80000300800 */
[----:B------:R-:W3:Y:S04]  /*5cad0*/  LDL.LU R127, [R1+0x76e8] ;  /* 0x0076e800017f7983 */ /* 0x000ee80000300800 */
[----:B------:R-:W3:Y:S04]  /*5cae0*/  LDL.LU R130, [R1+0x76e4] ;  /* 0x0076e40001827983 */ /* 0x000ee80000300800 */
[----:B------:R-:W3:Y:S01]  /*5caf0*/  LDL.LU R131, [R1+0x76e0] ;  /* 0x0076e00001837983 */ /* 0x000ee20000300800 */
[----:B------:R-:W-:-:S02]  /*5cb00*/  IMAD.MOV.U32 R113, RZ, RZ, R24 ;  /* 0x000000ffff717224 */ /* 0x000fc400078e0018 */
[----:B------:R-:W-:Y:S02]  /*5cb10*/  IMAD.MOV.U32 R4, RZ, RZ, R25 ;  /* 0x000000ffff047224 */ /* 0x000fe400078e0019 */
[----:B------:R-:W-:Y:S02]  /*5cb20*/  IMAD.MOV.U32 R5, RZ, RZ, R26 ;  /* 0x000000ffff057224 */ /* 0x000fe400078e001a */
[----:B------:R-:W-:Y:S02]  /*5cb30*/  IMAD.MOV.U32 R8, RZ, RZ, R27 ;  /* 0x000000ffff087224 */ /* 0x000fe400078e001b */
[----:B--2---:R-:W-:-:S15]  /*5cb40*/  HMMA.1688.F32.TF32 R24, R244, R90, R192 ;  /* 0x0000005af418723c */ /* 0x004fde00000810c0 */
[----:B------:R-:W-:-:S04]  /*5cb50*/  NOP ;  /* 0x0000000000007918 */ /* 0x000fc80000000000 */
[----:B------:R-:W-:Y:S02]  /*5cb60*/  IMAD.MOV.U32 R33, RZ, RZ, R24 ;  /* 0x000000ffff217224 */ /* 0x000fe400078e0018 */
[----:B------:R-:W-:Y:S02]  /*5cb70*/  IMAD.MOV.U32 R32, RZ, RZ, R25 ;  /* 0x000000ffff207224 */ /* 0x000fe400078e0019 */
[----:B------:R-:W-:Y:S02]  /*5cb80*/  IMAD.MOV.U32 R29, RZ, RZ, R26 ;  /* 0x000000ffff1d7224 */ /* 0x000fe400078e001a */
[----:B------:R-:W-:Y:S02]  /*5cb90*/  IMAD.MOV.U32 R28, RZ, RZ, R27 ;  /* 0x000000ffff1c7224 */ /* 0x000fe400078e001b */
[----:B---3--:R-:W-:-:S15]  /*5cba0*/  HMMA.1688.F32.TF32 R24, R244, R94, R188 ;  /* 0x0000005ef418723c */ /* 0x008fde00000810bc */
        /* <DEDUP_REMOVED lines=11> */
[C---:B------:R-:W-:Y:S08]  /*5cc60*/  HMMA.1688.F32.TF32 R24, R244.reuse, R126, R180 ;  /* 0x0000007ef418723c */ /* 0x040ff000000810b4 */
[C---:B------:R-:W-:Y:S08]  /*5cc70*/  HMMA.1688.F32.TF32 R176, R244.reuse, R122, R176 ;  /* 0x0000007af4b0723c */ /* 0x040ff000000810b0 */
[----:B------:R-:W-:Y:S03]  /*5cc80*/  HMMA.1688.F32.TF32 R172, R244, R118, R172 ;  /* 0x00000076f4ac723c */ /* 0x000fe600000810ac */
[----:B------:R-:W-:-:S02]  /*5cc90*/  IMAD.MOV.U32 R57, RZ, RZ, R24 ;  /* 0x000000ffff397224 */ /* 0x000fc400078e0018 */
[----:B------:R-:W-:Y:S02]  /*5cca0*/  IMAD.MOV.U32 R56, RZ, RZ, R25 ;  /* 0x000000ffff387224 */ /* 0x000fe400078e0019 */
[----:B------:R-:W-:Y:S02]  /*5ccb0*/  IMAD.MOV.U32 R53, RZ, RZ, R26 ;  /* 0x000000ffff357224 */ /* 0x000fe400078e001a */
[----:B------:R-:W-:Y:S02]  /*5ccc0*/  IMAD.MOV.U32 R52, RZ, RZ, R27 ;  /* 0x000000ffff347224 */ /* 0x000fe400078e001b */
[C---:B------:R-:W-:Y:S01]  /*5ccd0*/  HMMA.1688.F32.TF32 R24, R244.reuse, R114, R168 ;  /* 0x00000072f418723c */ /* 0x040fe200000810a8 */
[----:B------:R-:W-:Y:S04]  /*5cce0*/  STL.64 [R1+0x55a0], R176 ;  /* 0x0055a0b001007387 */ /* 0x000fe80000100a00 */
[----:B------:R-:W-:Y:S03]  /*5ccf0*/  STL.64 [R1+0x55a8], R178 ;  /* 0x0055a8b201007387 */ /* 0x000fe60000100a00 */
[C---:B------:R-:W-:Y:S01]  /*5cd00*/  HMMA.1688.F32.TF32 R160, R244.reuse, R110, R160 ;  /* 0x0000006ef4a0723c */ /* 0x040fe200000810a0 */
[----:B------:R-:W-:Y:S04]  /*5cd10*/  STL.64 [R1+0x5590], R172 ;  /* 0x005590ac01007387 */ /* 0x000fe80000100a00 */
[----:B------:R-:W-:Y:S03]  /*5cd20*/  STL.64 [R1+0x5598], R174 ;  /* 0x005598ae01007387 */ /* 0x000fe60000100a00 */
[C---:B------:R-:W-:Y:S03]  /*5cd30*/  HMMA.1688.F32.TF32 R156, R244.reuse, R106, R156 ;  /* 0x0000006af49c723c */ /* 0x040fe6000008109c */
[----:B------:R-:W-:Y:S04]  /*5cd40*/  STL.64 [R1+0x5580], R24 ;  /* 0x0055801801007387 */ /* 0x000fe80000100a00 */
[----:B------:R2:W-:Y:S02]  /*5cd50*/  STL.64 [R1+0x5588], R26 ;  /* 0x0055881a01007387 */ /* 0x0005e40000100a00 */
[C---:B--2---:R-:W-:Y:S02]  /*5cd60*/  HMMA.1688.F32.TF32 R24, R244.reuse, R102, R152 ;  /* 0x00000066f418723c */ /* 0x044fe40000081098 */
[----:B------:R-:W-:Y:S04]  /*5cd70*/  STL.64 [R1+0x5570], R160 ;  /* 0x005570a001007387 */ /* 0x000fe80000100a00 */
[----:B------:R-:W-:Y:S02]  /*5cd80*/  STL.64 [R1+0x5578], R162 ;  /* 0x005578a201007387 */ /* 0x000fe40000100a00 */
[C---:B------:R-:W-:Y:S02]  /*5cd90*/  HMMA.1688.F32.TF32 R148, R244.reuse, R98, R148 ;  /* 0x00000062f494723c */ /* 0x040fe40000081094 */
[----:B------:R-:W-:Y:S04]  /*5cda0*/  STL.64 [R1+0x5560], R156 ;  /* 0x0055609c01007387 */ /* 0x000fe80000100a00 */
[----:B------:R-:W-:Y:S02]  /*5cdb0*/  STL.64 [R1+0x5568], R158 ;  /* 0x0055689e01007387 */ /* 0x000fe40000100a00 */
[C---:B------:R-:W-:Y:S03]  /*5cdc0*/  HMMA.1688.F32.TF32 R144, R244.reuse, R86, R144 ;  /* 0x00000056f490723c */ /* 0x040fe60000081090 */
[----:B------:R-:W-:Y:S04]  /*5cdd0*/  STL.64 [R1+0x5550], R24 ;  /* 0x0055501801007387 */ /* 0x000fe80000100a00 */
[----:B------:R2:W-:Y:S02]  /*5cde0*/  STL.64 [R1+0x5558], R26 ;  /* 0x0055581a01007387 */ /* 0x0005e40000100a00 */
[C---:B--2---:R-:W-:Y:S02]  /*5cdf0*/  HMMA.1688.F32.TF32 R24, R244.reuse, R82, R140 ;  /* 0x00000052f418723c */ /* 0x044fe4000008108c */
[----:B------:R-:W-:Y:S04]  /*5ce00*/  STL.64 [R1+0x5540], R148 ;  /* 0x0055409401007387 */ /* 0x000fe80000100a00 */
[----:B------:R-:W-:Y:S02]  /*5ce10*/  STL.64 [R1+0x5548], R150 ;  /* 0x0055489601007387 */ /* 0x000fe40000100a00 */
[C---:B----4-:R-:W-:Y:S02]  /*5ce20*/  HMMA.1688.F32.TF32 R140, R244.reuse, R78, R136 ;  /* 0x0000004ef48c723c */ /* 0x050fe40000081088 */
[----:B------:R-:W-:Y:S04]  /*5ce30*/  STL.64 [R1+0x5530], R144 ;  /* 0x0055309001007387 */ /* 0x000fe80000100a00 */
[----:B------:R-:W-:Y:S02]  /*5ce40*/  STL.64 [R1+0x5538], R146 ;  /* 0x0055389201007387 */ /* 0x000fe40000100a00 */
[C---:B------:R-:W-:Y:S03]  /*5ce50*/  HMMA.1688.F32.TF32 R136, R244.reuse, R74, R132 ;  /* 0x0000004af488723c */ /* 0x040fe60000081084 */
[----:B------:R-:W-:Y:S04]  /*5ce60*/  STL.64 [R1+0x5520], R24 ;  /* 0x0055201801007387 */ /* 0x000fe80000100a00 */
[----:B------:R2:W-:Y:S02]  /*5ce70*/  STL.64 [R1+0x5528], R26 ;  /* 0x0055281a01007387 */ /* 0x0005e40000100a00 */
[----:B--2---:R-:W-:Y:S02]  /*5ce80*/  HMMA.1688.F32.TF32 R24, R244, R70, R248 ;  /* 0x00000046f418723c */ /* 0x004fe400000810f8 */
[----:B------:R-:W-:Y:S01]  /*5ce90*/  STL.64 [R1+0x5510], R140 ;  /* 0x0055108c01007387 */ /* 0x000fe20000100a00 */
[----:B------:R-:W-:-:S03]  /*5cea0*/  IMAD.MOV.U32 R132, RZ, RZ, R46 ;  /* 0x000000ffff847224 */ /* 0x000fc600078e002e */
[----:B------:R-:W-:Y:S04]  /*5ceb0*/  STL.64 [R1+0x5518], R142 ;  /* 0x0055188e01007387 */ /* 0x000fe80000100a00 */
[----:B------:R2:W-:Y:S01]  /*5cec0*/  STL.64 [R1+0x5500], R136 ;  /* 0x0055008801007387 */ /* 0x0005e20000100a00 */
[----:B------:R-:W-:-:S03]  /*5ced0*/  IMAD.MOV.U32 R133, RZ, RZ, R47 ;  /* 0x000000ffff857224 */ /* 0x000fc600078e002f */
[----:B------:R3:W-:Y:S01]  /*5cee0*/  STL.64 [R1+0x5508], R138 ;  /* 0x0055088a01007387 */ /* 0x0007e20000100a00 */
[----:B------:R-:W-:-:S03]  /*5cef0*/  IMAD.MOV.U32 R134, RZ, RZ, R50 ;  /* 0x000000ffff867224 */ /* 0x000fc600078e0032 */
[----:B------:R-:W4:Y:S01]  /*5cf00*/  LDL.LU R46, [R1+0x76dc] ;  /* 0x0076dc00012e7983 */ /* 0x000f220000300800 */
[----:B------:R-:W-:-:S03]  /*5cf10*/  IMAD.MOV.U32 R135, RZ, RZ, R54 ;  /* 0x000000ffff877224 */ /* 0x000fc600078e0036 */
[----:B------:R1:W-:Y:S01]  /*5cf20*/  STL.64 [R1+0x54f0], R24 ;  /* 0x0054f01801007387 */ /* 0x0003e20000100a00 */
[----:B--2---:R-:W-:-:S03]  /*5cf30*/  IMAD.MOV.U32 R136, RZ, RZ, R31 ;  /* 0x000000ffff887224 */ /* 0x004fc600078e001f */
[----:B------:R2:W-:Y:S01]  /*5cf40*/  STL.64 [R1+0x54f8], R26 ;  /* 0x0054f81a01007387 */ /* 0x0005e20000100a00 */
[----:B------:R-:W-:-:S03]  /*5cf50*/  IMAD.MOV.U32 R137, RZ, RZ, R30 ;  /* 0x000000ffff897224 */ /* 0x000fc600078e001e */
[----:B------:R-:W2:Y:S01]  /*5cf60*/  LDL.LU R47, [R1+0x76d8] ;  /* 0x0076d800012f7983 */ /* 0x000ea20000300800 */
[----:B---3--:R-:W-:-:S03]  /*5cf70*/  IMAD.MOV.U32 R138, RZ, RZ, R43 ;  /* 0x000000ffff8a7224 */ /* 0x008fc600078e002b */
[----:B------:R-:W3:Y:S01]  /*5cf80*/  LDL.LU R50, [R1+0x76d4] ;  /* 0x0076d40001327983 */ /* 0x000ee20000300800 */
[----:B------:R-:W-:-:S03]  /*5cf90*/  IMAD.MOV.U32 R139, RZ, RZ, R42 ;  /* 0x000000ffff8b7224 */ /* 0x000fc600078e002a */
[----:B------:R-:W3:Y:S04]  /*5cfa0*/  LDL.LU R54, [R1+0x76d0] ;  /* 0x0076d00001367983 */ /* 0x000ee80000300800 */
[----:B------:R-:W3:Y:S04]  /*5cfb0*/  LDL.LU R31, [R1+0x76cc] ;  /* 0x0076cc00011f7983 */ /* 0x000ee80000300800 */
[----:B------:R-:W3:Y:S04]  /*5cfc0*/  LDL.LU R30, [R1+0x76c8] ;  /* 0x0076c800011e7983 */ /* 0x000ee80000300800 */
[----:B------:R-:W3:Y:S04]  /*5cfd0*/  LDL.LU R43, [R1+0x76c4] ;  /* 0x0076c400012b7983 */ /* 0x000ee80000300800 */
[----:B------:R-:W3:Y:S01]  /*5cfe0*/  LDL.LU R42, [R1+0x76c0] ;  /* 0x0076c000012a7983 */ /* 0x000ee20000300800 */
[----:B------:R-:W-:-:S02]  /*5cff0*/  IMAD.MOV.U32 R140, RZ, RZ, R38 ;  /* 0x000000ffff8c7224 */ /* 0x000fc400078e0026 */
[----:B------:R-:W-:Y:S01]  /*5d000*/  IMAD.MOV.U32 R141, RZ, RZ, R39 ;  /* 0x000000ffff8d7224 */ /* 0x000fe200078e0027 */
[----:B------:R-:W3:Y:S01]  /*5d010*/  LDL.LU R38, [R1+0x76bc] ;  /* 0x0076bc0001267983 */ /* 0x000ee20000300800 */
[----:B------:R-:W-:Y:S02]  /*5d020*/  IMAD.MOV.U32 R142, RZ, RZ, R35 ;  /* 0x000000ffff8e7224 */ /* 0x000fe400078e0023 */
[----:B------:R-:W-:Y:S01]  /*5d030*/  IMAD.MOV.U32 R143, RZ, RZ, R34 ;  /* 0x000000ffff8f7224 */ /* 0x000fe200078e0022 */
[----:B------:R-:W3:Y:S04]  /*5d040*/  LDL.LU R39, [R1+0x76b8] ;  /* 0x0076b80001277983 */ /* 0x000ee80000300800 */
[----:B------:R-:W3:Y:S04]  /*5d050*/  LDL.LU R35, [R1+0x76b4] ;  /* 0x0076b40001237983 */ /* 0x000ee80000300800 */
[----:B------:R-:W3:Y:S01]  /*5d060*/  LDL.LU R34, [R1+0x76b0] ;  /* 0x0076b00001227983 */ /* 0x000ee20000300800 */
[----:B----4-:R-:W-:-:S02]  /*5d070*/  IMAD.MOV.U32 R151, RZ, RZ, R46 ;  /* 0x000000ffff977224 */ /* 0x010fc400078e002e */
[----:B--2---:R-:W-:Y:S02]  /*5d080*/  IMAD.MOV.U32 R150, RZ, RZ, R47 ;  /* 0x000000ffff967224 */ /* 0x004fe400078e002f */
[----:B---3--:R-:W-:Y:S02]  /*5d090*/  IMAD.MOV.U32 R149, RZ, RZ, R50 ;  /* 0x000000ffff957224 */ /* 0x008fe400078e0032 */
[----:B------:R-:W-:Y:S02]  /*5d0a0*/  IMAD.MOV.U32 R148, RZ, RZ, R54 ;  /* 0x000000ffff947224 */ /* 0x000fe400078e0036 */
[----:B------:R-:W2:Y:S04]  /*5d0b0*/  LDL.LU R54, [R1+0x76ac] ;  /* 0x0076ac0001367983 */ /* 0x000ea80000300800 */
[----:B------:R-:W3:Y:S04]  /*5d0c0*/  LDL.LU R50, [R1+0x76a8] ;  /* 0x0076a80001327983 */ /* 0x000ee80000300800 */
[----:B------:R-:W4:Y:S01]  /*5d0d0*/  LDL.LU R47, [R1+0x76a4] ;  /* 0x0076a400012f7983 */ /* 0x000f220000300800 */
[----:B------:R-:W-:-:S02]  /*5d0e0*/  IMAD.MOV.U32 R154, RZ, RZ, R30 ;  /* 0x000000ffff9a7224 */ /* 0x000fc400078e001e */
[----:B------:R-:W-:Y:S01]  /*5d0f0*/  IMAD.MOV.U32 R153, RZ, RZ, R43 ;  /* 0x000000ffff997224 */ /* 0x000fe200078e002b */
[----:B------:R-:W2:Y:S01]  /*5d100*/  LDL.LU R46, [R1+0x76a0] ;  /* 0x0076a000012e7983 */ /* 0x000ea20000300800 */
[----:B------:R-:W-:-:S03]  /*5d110*/  IMAD.MOV.U32 R152, RZ, RZ, R42 ;  /* 0x000000ffff987224 */ /* 0x000fc600078e002a */
[----:B------:R-:W2:Y:S01]  /*5d120*/  LDL.LU R42, [R1+0x769c] ;  /* 0x00769c00012a7983 */ /* 0x000ea20000300800 */
[----:B------:R-:W-:-:S03]  /*5d130*/  IMAD.MOV.U32 R155, RZ, RZ, R31 ;  /* 0x000000ffff9b7224 */ /* 0x000fc600078e001f */
[----:B------:R-:W2:Y:S04]  /*5d140*/  LDL.LU R43, [R1+0x7698] ;  /* 0x00769800012b7983 */ /* 0x000ea80000300800 */
[----:B------:R-:W2:Y:S04]  /*5d150*/  LDL.LU R30, [R1+0x7694] ;  /* 0x00769400011e7983 */ /* 0x000ea80000300800 */
[----:B------:R-:W3:Y:S01]  /*5d160*/  LDL.LU R31, [R1+0x7690] ;  /* 0x00769000011f7983 */ /* 0x000ee20000300800 */
[----:B------:R-:W-:Y:S02]  /*5d170*/  IMAD.MOV.U32 R157, RZ, RZ, R35 ;  /* 0x000000ffff9d7224 */ /* 0x000fe400078e0023 */
[----:B------:R-:W-:-:S02]  /*5d180*/  IMAD.MOV.U32 R156, RZ, RZ, R34 ;  /* 0x000000ffff9c7224 */ /* 0x000fc400078e0022 */
[----:B------:R-:W4:Y:S01]  /*5d190*/  LDL.LU R34, [R1+0x768c] ;  /* 0x00768c0001227983 */ /* 0x000f220000300800 */
[----:B------:R-:W-:Y:S02]  /*5d1a0*/  IMAD.MOV.U32 R158, RZ, RZ, R39 ;  /* 0x000000ffff9e7224 */ /* 0x000fe400078e0027 */
[----:B------:R-:W-:Y:S01]  /*5d1b0*/  IMAD.MOV.U32 R159, RZ, RZ, R38 ;  /* 0x000000ffff9f7224 */ /* 0x000fe200078e0026 */
[----:B------:R-:W4:Y:S04]  /*5d1c0*/  LDL.LU R35, [R1+0x7688] ;  /* 0x0076880001237983 */ /* 0x000f280000300800 */
[----:B------:R-:W4:Y:S04]  /*5d1d0*/  LDL.LU R39, [R1+0x7684] ;  /* 0x0076840001277983 */ /* 0x000f280000300800 */
[----:B------:R-:W4:Y:S01]  /*5d1e0*/  LDL.LU R38, [R1+0x7680] ;  /* 0x0076800001267983 */ /* 0x000f220000300800 */
[----:B--2---:R-:W-:-:S03]  /*5d1f0*/  IMAD.MOV.U32 R168, RZ, RZ, R30 ;  /* 0x000000ffffa87224 */ /* 0x004fc600078e001e */
[----:B------:R-:W2:Y:S01]  /*5d200*/  LDL.LU R30, [R1+0x767c] ;  /* 0x00767c00011e7983 */ /* 0x000ea20000300800 */
[----:B---3--:R-:W-:-:S03]  /*5d210*/  IMAD.MOV.U32 R169, RZ, RZ, R31 ;  /* 0x000000ffffa97224 */ /* 0x008fc600078e001f */
[----:B------:R-:W3:Y:S01]  /*5d220*/  LDL.LU R31, [R1+0x7678] ;  /* 0x00767800011f7983 */ /* 0x000ee20000300800 */
[----:B------:R-:W-:Y:S02]  /*5d230*/  IMAD.MOV.U32 R170, RZ, RZ, R43 ;  /* 0x000000ffffaa7224 */ /* 0x000fe400078e002b */
[----:B------:R-:W-:Y:S01]  /*5d240*/  IMAD.MOV.U32 R171, RZ, RZ, R42 ;  /* 0x000000ffffab7224 */ /* 0x000fe200078e002a */
[----:B------:R-:W3:Y:S01]  /*5d250*/  LDL.LU R43, [R1+0x7674] ;  /* 0x00767400012b7983 */ /* 0x000ee20000300800 */
[----:B----4-:R-:W-:-:S03]  /*5d260*/  IMAD.MOV.U32 R175, RZ, RZ, R34 ;  /* 0x000000ffffaf7224 */ /* 0x010fc600078e0022 */
[----:B------:R-:W4:Y:S01]  /*5d270*/  LDL.LU R42, [R1+0x7670] ;  /* 0x00767000012a7983 */ /* 0x000f220000300800 */
[----:B------:R-:W-:Y:S02]  /*5d280*/  IMAD.MOV.U32 R174, RZ, RZ, R35 ;  /* 0x000000ffffae7224 */ /* 0x000fe400078e0023 */
[----:B------:R-:W-:Y:S02]  /*5d290*/  IMAD.MOV.U32 R172, RZ, RZ, R39 ;  /* 0x000000ffffac7224 */ /* 0x000fe400078e0027 */
[----:B------:R-:W4:Y:S01]  /*5d2a0*/  LDL.LU R39, [R1+0x766c] ;  /* 0x00766c0001277983 */ /* 0x000f220000300800 */
[----:B------:R-:W-:-:S03]  /*5d2b0*/  IMAD.MOV.U32 R173, RZ, RZ, R38 ;  /* 0x000000ffffad7224 */ /* 0x000fc600078e0026 */
[----:B------:R-:W4:Y:S04]  /*5d2c0*/  LDL.LU R38, [R1+0x7668] ;  /* 0x0076680001267983 */ /* 0x000f280000300800 */
[----:B------:R-:W4:Y:S04]  /*5d2d0*/  LDL.LU R35, [R1+0x7664] ;  /* 0x0076640001237983 */ /* 0x000f280000300800 */
[----:B------:R-:W4:Y:S01]  /*5d2e0*/  LDL.LU R34, [R1+0x7660] ;  /* 0x0076600001227983 */ /* 0x000f220000300800 */
[----:B--2---:R-:W-:Y:S02]  /*5d2f0*/  IMAD.MOV.U32 R177, RZ, RZ, R30 ;  /* 0x000000ffffb17224 */ /* 0x004fe400078e001e */
[----:B---3--:R-:W-:-:S02]  /*5d300*/  IMAD.MOV.U32 R176, RZ, RZ, R31 ;  /* 0x000000ffffb07224 */ /* 0x008fc400078e001f */
[----:B------:R-:W2:Y:S04]  /*5d310*/  LDL.LU R31, [R1+0x765c] ;  /* 0x00765c00011f7983 */ /* 0x000ea80000300800 */
[----:B------:R-:W3:Y:S04]  /*5d320*/  LDL.LU R30, [R1+0x7658] ;  /* 0x00765800011e7983 */ /* 0x000ee80000300800 */
[----:B------:R-:W3:Y:S04]  /*5d330*/  LDL.LU R178, [R1+0x4938] ;  /* 0x0049380001b27983 */ /* 0x000ee80000300800 */
[----:B------:R-:W3:Y:S01]  /*5d340*/  LDL.LU R179, [R1+0x493c] ;  /* 0x00493c0001b37983 */ /* 0x000ee20000300800 */
[----:B----4-:R-:W-:-:S03]  /*5d350*/  IMAD.MOV.U32 R184, RZ, RZ, R35 ;  /* 0x000000ffffb87224 */ /* 0x010fc600078e0023 */
[----:B------:R-:W4:Y:S01]  /*5d360*/  LDL.LU R35, [R1+0x7654] ;  /* 0x0076540001237983 */ /* 0x000f220000300800 */
[----:B------:R-:W-:-:S03]  /*5d370*/  IMAD.MOV.U32 R185, RZ, RZ, R34 ;  /* 0x000000ffffb97224 */ /* 0x000fc600078e0022 */
[----:B------:R-:W4:Y:S01]  /*5d380*/  LDL.LU R34, [R1+0x7650] ;  /* 0x0076500001227983 */ /* 0x000f220000300800 */
[----:B--2---:R-:W-:-:S03]  /*5d390*/  IMAD.MOV.U32 R186, RZ, RZ, R31 ;  /* 0x000000ffffba7224 */ /* 0x004fc600078e001f */
[----:B------:R-:W2:Y:S01]  /*5d3a0*/  LDL.LU R31, [R1+0x764c] ;  /* 0x00764c00011f7983 */ /* 0x000ea20000300800 */
[----:B---3--:R-:W-:-:S03]  /*5d3b0*/  IMAD.MOV.U32 R187, RZ, RZ, R30 ;  /* 0x000000ffffbb7224 */ /* 0x008fc600078e001e */
[----:B------:R-:W3:Y:S04]  /*5d3c0*/  LDL.LU R30, [R1+0x7648] ;  /* 0x00764800011e7983 */ /* 0x000ee80000300800 */
        /* <DEDUP_REMOVED lines=32> */
[----:B-1----:R-:W3:Y:S04]  /*5d5d0*/  LDL.LU R24, [R1+0x4a60] ;  /* 0x004a600001187983 */ /* 0x002ee80000300800 */
        /* <DEDUP_REMOVED lines=12> */
[----:B------:R-:W3:Y:S01]  /*5d6a0*/  LDL.LU R197, [R1+0x49c4] ;  /* 0x0049c40001c57983 */ /* 0x000ee20000300800 */
[----:B----4-:R-:W-:-:S03]  /*5d6b0*/  IMAD.MOV.U32 R194, RZ, RZ, R34 ;  /* 0x000000ffffc27224 */ /* 0x010fc600078e0022 */
[----:B------:R-:W4:Y:S01]  /*5d6c0*/  LDL.LU R198, [R1+0x49c8] ;  /* 0x0049c80001c67983 */ /* 0x000f220000300800 */
[----:B------:R-:W-:-:S03]  /*5d6d0*/  IMAD.MOV.U32 R195, RZ, RZ, R35 ;  /* 0x000000ffffc37224 */ /* 0x000fc600078e0023 */
[----:B------:R-:W4:Y:S01]  /*5d6e0*/  LDL.LU R199, [R1+0x49cc] ;  /* 0x0049cc0001c77983 */ /* 0x000f220000300800 */
        /* <DEDUP_REMOVED lines=11> */
[----:B--2---:R-:W-:-:S02]  /*5d7a0*/  IMAD.MOV.U32 R193, RZ, RZ, R31 ;  /* 0x000000ffffc17224 */ /* 0x004fc400078e001f */
[----:B---3--:R-:W-:Y:S02]  /*5d7b0*/  IMAD.MOV.U32 R192, RZ, RZ, R30 ;  /* 0x000000ffffc07224 */ /* 0x008fe400078e001e */
[----:B------:R-:W2:Y:S04]  /*5d7c0*/  LDL.LU R30, [R1+0x7644] ;  /* 0x00764400011e7983 */ /* 0x000ea80000300800 */
[----:B------:R-:W2:Y:S04]  /*5d7d0*/  LDL.LU R31, [R1+0x7640] ;  /* 0x00764000011f7983 */ /* 0x000ea80000300800 */
[----:B------:R-:W3:Y:S04]  /*5d7e0*/  LDL.LU R34, [R1+0x763c] ;  /* 0x00763c0001227983 */ /* 0x000ee80000300800 */
[----:B------:R-:W3:Y:S04]  /*5d7f0*/  LDL.LU R35, [R1+0x7638] ;  /* 0x0076380001237983 */ /* 0x000ee80000300800 */
        /* <DEDUP_REMOVED lines=10> */
[----:B------:R-:W2:Y:S01]  /*5d8a0*/  LDL.LU R67, [R1+0x760c] ;  /* 0x00760c0001437983 */ /* 0x000ea20000300800 */
[----:B------:R-:W-:-:S02]  /*5d8b0*/  IMAD.MOV.U32 R147, RZ, RZ, R62 ;  /* 0x000000ffff937224 */ /* 0x000fc400078e003e */
[----:B------:R-:W-:Y:S01]  /*5d8c0*/  IMAD.MOV.U32 R248, RZ, RZ, R63 ;  /* 0x000000fffff87224 */ /* 0x000fe200078e003f */
[----:B------:R-:W3:Y:S04]  /*5d8d0*/  LDL.LU R62, [R1+0x7608] ;  /* 0x00760800013e7983 */ /* 0x000ee80000300800 */
[----:B------:R-:W3:Y:S01]  /*5d8e0*/  LDL.LU R63, [R1+0x7604] ;  /* 0x00760400013f7983 */ /* 0x000ee20000300800 */
[----:B------:R-:W-:Y:S02]  /*5d8f0*/  IMAD.MOV.U32 R249, RZ, RZ, R58 ;  /* 0x000000fffff97224 */ /* 0x000fe400078e003a */
[----:B------:R-:W-:Y:S01]  /*5d900*/  IMAD.MOV.U32 R250, RZ, RZ, R59 ;  /* 0x000000fffffa7224 */ /* 0x000fe200078e003b */
[----:B------:R-:W3:Y:S04]  /*5d910*/  LDL.LU R58, [R1+0x7600] ;  /* 0x00760000013a7983 */ /* 0x000ee80000300800 */
[----:B------:R-:W3:Y:S01]  /*5d920*/  LDL.LU R59, [R1+0x75fc] ;  /* 0x0075fc00013b7983 */ /* 0x000ee20000300800 */
[----:B------:R-:W-:-:S03]  /*5d930*/  IMAD.MOV.U32 R251, RZ, RZ, R51 ;  /* 0x000000fffffb7224 */ /* 0x000fc600078e0033 */
[----:B------:R-:W3:Y:S01]  /*5d940*/  LDL.LU R51, [R1+0x75f8] ;  /* 0x0075f80001337983 */ /* 0x000ee20000300800 */
[----:B--2---:R-:W-:-:S15]  /*5d950*/  HMMA.1688.F32.TF32 R24, R244, R66, R24 ;  /* 0x00000042f418723c */ /* 0x004fde0000081018 */
[----:B------:R-:W-:-:S04]  /*5d960*/  NOP ;  /* 0x0000000000007918 */ /* 0x000fc80000000000 */
[----:B------:R-:W-:Y:S04]  /*5d970*/  STL.64 [R1+0x54e0], R24 ;  /* 0x0054e01801007387 */ /* 0x000fe80000100a00 */
[----:B------:R1:W-:Y:S04]  /*5d980*/  STL.64 [R1+0x54e8], R26 ;  /* 0x0054e81a01007387 */ /* 0x0003e80000100a00 */
[----:B-1----:R-:W4:Y:S01]  /*5d990*/  LDL.LU.64 R26, [R1+0x75f0] ;  /* 0x0075f000011a7983 */ /* 0x002f220000300a00 */
[----:B---3--:R-:W-:Y:S03]  /*5d9a0*/  HMMA.1688.F32.TF32 R208, R244, R62, R208 ;  /* 0x0000003ef4d0723c */ /* 0x008fe600000810d0 */
[----:B------:R-:W2:-:S15]  /*5d9b0*/  LDL.LU.64 R24, [R1+0x75e8] ;  /* 0x0075e80001187983 */ /* 0x000e9e0000300a00 */
[----:B------:R-:W-:Y:S01]  /*5d9c0*/  NOP ;  /* 0x0000000000007918 */ /* 0x000fe20000000000 */
[----:B------:R-:W-:Y:S04]  /*5d9d0*/  STL.64 [R1+0x54d0], R208 ;  /* 0x0054d0d001007387 */ /* 0x000fe80000100a00 */
[----:B------:R1:W-:Y:S02]  /*5d9e0*/  STL.64 [R1+0x54d8], R210 ;  /* 0x0054d8d201007387 */ /* 0x0003e40000100a00 */
[C---:B-1----:R-:W-:Y:S08]  /*5d9f0*/  HMMA.1688.F32.TF32 R208, R244.reuse, R58, R232 ;  /* 0x0000003af4d0723c */ /* 0x042ff000000810e8 */
[C---:B------:R-:W-:Y:S08]  /*5da00*/  HMMA.1688.F32.TF32 R232, R244.reuse, R54, R236 ;  /* 0x00000036f4e8723c */ /* 0x040ff000000810ec */
[C---:B------:R-:W-:Y:S03]  /*5da10*/  HMMA.1688.F32.TF32 R212, R244.reuse, R50, R212 ;  /* 0x00000032f4d4723c */ /* 0x040fe600000810d4 */
[----:B------:R-:W-:Y:S04]  /*5da20*/  STL.64 [R1+0x54c0], R208 ;  /* 0x0054c0d001007387 */ /* 0x000fe80000100a00 */
[----:B------:R1:W-:Y:S02]  /*5da30*/  STL.64 [R1+0x54c8], R210 ;  /* 0x0054c8d201007387 */ /* 0x0003e40000100a00 */
[C---:B-1----:R-:W-:Y:S02]  /*5da40*/  HMMA.1688.F32.TF32 R208, R244.reuse, R46, R224 ;  /* 0x0000002ef4d0723c */ /* 0x042fe400000810e0 */
[----:B------:R-:W-:Y:S04]  /*5da50*/  STL.64 [R1+0x54b0], R232 ;  /* 0x0054b0e801007387 */ /* 0x000fe80000100a00 */
[----:B------:R-:W-:Y:S02]  /*5da60*/  STL.64 [R1+0x54b8], R234 ;  /* 0x0054b8ea01007387 */ /* 0x000fe40000100a00 */
[C---:B------:R-:W-:Y:S02]  /*5da70*/  HMMA.1688.F32.TF32 R216, R244.reuse, R42, R216 ;  /* 0x0000002af4d8723c */ /* 0x040fe400000810d8 */
[----:B------:R-:W-:Y:S04]  /*5da80*/  STL.64 [R1+0x54a0], R212 ;  /* 0x0054a0d401007387 */ /* 0x000fe80000100a00 */
[----:B------:R1:W-:Y:S05]  /*5da90*/  STL.64 [R1+0x54a8], R214 ;  /* 0x0054a8d601007387 */ /* 0x0003ea0000100a00 */
[----:B------:R-:W-:Y:S01]  /*5daa0*/  STL.64 [R1+0x5490], R208 ;  /* 0x005490d001007387 */ /* 0x000fe20000100a00 */
[C---:B------:R-:W-:Y:S03]  /*5dab0*/  HMMA.1688.F32.TF32 R200, R244.reuse, R30, R200 ;  /* 0x0000001ef4c8723c */ /* 0x040fe600000810c8 */
[----:B------:R3:W-:Y:S05]  /*5dac0*/  STL.64 [R1+0x5498], R210 ;  /* 0x005498d201007387 */ /* 0x0007ea0000100a00 */
[C---:B-1----:R-:W-:Y:S08]  /*5dad0*/  HMMA.1688.F32.TF32 R212, R244.reuse, R38, R228 ;  /* 0x00000026f4d4723c */ /* 0x042ff000000810e4 */
[----:B---3--:R-:W-:Y:S01]  /*5dae0*/  HMMA.1688.F32.TF32 R208, R244, R34, R220 ;  /* 0x00000022f4d0723c */ /* 0x008fe200000810dc */
[----:B------:R-:W-:Y:S04]  /*5daf0*/  STL.64 [R1+0x5480], R216 ;  /* 0x005480d801007387 */ /* 0x000fe80000100a00 */
[----:B------:R-:W-:Y:S04]  /*5db00*/  STL.64 [R1+0x5488], R218 ;  /* 0x005488da01007387 */ /* 0x000fe80000100a00 */
[----:B------:R-:W-:Y:S04]  /*5db10*/  LDS R244, [R0+UR13+0x4080] ;  /* 0x0040800d00f47984 */ /* 0x000fe80008000800 */
[----:B------:R-:W-:Y:S04]  /*5db20*/  STL.64 [R1+0x5470], R212 ;  /* 0x005470d401007387 */ /* 0x000fe80000100a00 */
[----:B------:R-:W-:Y:S04]  /*5db30*/  STL.64 [R1+0x5478], R214 ;  /* 0x005478d601007387 */ /* 0x000fe80000100a00 */
[----:B------:R-:W-:Y:S04]  /*5db40*/  STL.64 [R1+0x5460], R208 ;  /* 0x005460d001007387 */ /* 0x000fe80000100a00 */
[----:B------:R-:W-:Y:S04]  /*5db50*/  STL.64 [R1+0x5468], R210 ;  /* 0x005468d201007387 */ /* 0x000fe80000100a00 */
[----:B------:R-:W-:Y:S04]  /*5db60*/  STL.64 [R1+0x49d0], R200 ;  /* 0x0049d0c801007387 */ /* 0x000fe80000100a00 */
[----:B------:R1:W-:Y:S04]  /*5db70*/  STL.64 [R1+0x49d8], R202 ;  /* 0x0049d8ca01007387 */ /* 0x0003e80000100a00 */
[----:B------:R-:W-:Y:S04]  /*5db80*/  LDS R246, [R0+UR13+0x6080] ;  /* 0x0060800d00f67984 */ /* 0x000fe80008000800 */
[----:B------:R-:W-:Y:S01]  /*5db90*/  LDS R245, [R167+UR13+0x4080] ;  /* 0x0040800da7f57984 */ /* 0x000fe20008000800 */
[C---:B-1----:R-:W-:Y:S03]  /*5dba0*/  HMMA.1688.F32.TF32 R200, R240.reuse, R22, R192 ;  /* 0x00000016f0c8723c */ /* 0x042fe600000810c0 */
[----:B------:R-:W1:Y:S05]  /*5dbb0*/  LDS R247, [R167+UR13+0x6080] ;  /* 0x0060800da7f77984 */ /* 0x000e6a0008000800 */
[C---:B------:R-:W-:Y:S08]  /*5dbc0*/  HMMA.1688.F32.TF32 R192, R240.reuse, R14, R184 ;  /* 0x0000000ef0c0723c */ /* 0x040ff000000810b8 */
[C---:B------:R-:W-:Y:S08]  /*5dbd0*/  HMMA.1688.F32.TF32 R184, R240.reuse, R6, R176 ;  /* 0x00000006f0b8723c */ /* 0x040ff000000810b0 */
[C---:B------:R-:W-:Y:S08]  /*5dbe0*/  HMMA.1688.F32.TF32 R176, R240.reuse, R94, R168 ;  /* 0x0000005ef0b0723c */ /* 0x040ff000000810a8 */
[C---:B------:R-:W-:Y:S08]  /*5dbf0*/  HMMA.1688.F32.TF32 R168, R240.reuse, R126, R156 ;  /* 0x0000007ef0a8723c */ /* 0x040ff0000008109c */
[C---:B------:R-:W-:Y:S08]  /*5dc00*/  HMMA.1688.F32.TF32 R156, R240.reuse, R118, R148 ;  /* 0x00000076f09c723c */ /* 0x040ff00000081094 */
[C---:B------:R-:W-:Y:S08]  /*5dc10*/  HMMA.1688.F32.TF32 R148, R240.reuse, R110, R140 ;  /* 0x0000006ef094723c */ /* 0x040ff0000008108c */
[C---:B------:R-:W-:Y:S08]  /*5dc20*/  HMMA.1688.F32.TF32 R140, R240.reuse, R102, R132 ;  /* 0x00000066f08c723c */ /* 0x040ff00000081084 */
[----:B----4-:R-:W-:-:S15]  /*5dc30*/  HMMA.1688.F32.TF32 R196, R240, R26, R196 ;  /* 0x0000001af0c4723c */ /* 0x010fde00000810c4 */
[----:B------:R-:W-:-:S04]  /*5dc40*/  NOP ;  /* 0x0000000000007918 */ /* 0x000fc80000000000 */
[----:B------:R-:W-:Y:S04]  /*5dc50*/  STL.64 [R1+0x49c0], R196 ;  /* 0x0049c0c401007387 */ /* 0x000fe80000100a00 */
[----:B------:R3:W-:Y:S02]  /*5dc60*/  STL.64 [R1+0x49c8], R198 ;  /* 0x0049c8c601007387 */ /* 0x0007e40000100a00 */
[C---:B---3--:R-:W-:Y:S08]  /*5dc70*/  HMMA.1688.F32.TF32 R196, R240.reuse, R18, R188 ;  /* 0x00000012f0c4723c */ /* 0x048ff000000810bc */
[C---:B------:R-:W-:Y:S08]  /*5dc80*/  HMMA.1688.F32.TF32 R188, R240.reuse, R10, R180 ;  /* 0x0000000af0bc723c */ /* 0x040ff000000810b4 */
[C---:B------:R-:W-:Y:S01]  /*5dc90*/  HMMA.1688.F32.TF32 R180, R240.reuse, R90, R172 ;  /* 0x0000005af0b4723c */ /* 0x040fe200000810ac */
[----:B------:R-:W-:Y:S07]  /*5dca0*/  STL.64 [R1+0x5450], R200 ;  /* 0x005450c801007387 */ /* 0x000fee0000100a00 */
[C---:B------:R-:W-:Y:S01]  /*5dcb0*/  HMMA.1688.F32.TF32 R172, R240.reuse, R130, R160 ;  /* 0x00000082f0ac723c */ /* 0x040fe200000810a0 */
[----:B------:R-:W-:Y:S04]  /*5dcc0*/  STL.64 [R1+0x5458], R202 ;  /* 0x005458ca01007387 */ /* 0x000fe80000100a00 */
[----:B------:R-:W-:Y:S03]  /*5dcd0*/  STL.64 [R1+0x5440], R196 ;  /* 0x005440c401007387 */ /* 0x000fe60000100a00 */
        /* <DEDUP_REMOVED lines=8> */
[----:B------:R-:W-:Y:S04]  /*5dd60*/  STL.64 [R1+0x5410], R184 ;  /* 0x005410b801007387 */ /* 0x000fe80000100a00 */
[----:B------:R-:W-:Y:S01]  /*5dd70*/  STL.64 [R1+0x5418], R186 ;  /* 0x005418ba01007387 */ /* 0x000fe20000100a00 */
[----:B------:R-:W-:Y:S03]  /*5dd80*/  HMMA.1688.F32.TF32 R136, R240, R98, R248 ;  /* 0x00000062f088723c */ /* 0x000fe600000810f8 */
        /* <DEDUP_REMOVED lines=18> */
[----:B------:R-:W3:Y:S04]  /*5deb0*/  LDL.LU R132, [R1+0x38d0] ;  /* 0x0038d00001847983 */ /* 0x000ee80000300800 */
[----:B------:R-:W-:Y:S04]  /*5dec0*/  STL.64 [R1+0x5370], R140 ;  /* 0x0053708c01007387 */ /* 0x000fe80000100a00 */
[----:B------:R-:W-:Y:S04]  /*5ded0*/  STL.64 [R1+0x5378], R142 ;  /* 0x0053788e01007387 */ /* 0x000fe80000100a00 */
[----:B------:R4:W-:Y:S04]  /*5dee0*/  STL.64 [R1+0x5360], R136 ;  /* 0x0053608801007387 */ /* 0x0009e80000100a00 */
[----:B------:R1:W-:Y:S04]  /*5def0*/  STL.64 [R1+0x5368], R138 ;  /* 0x0053688a01007387 */ /* 0x0003e80000100a00 */
[----:B------:R-:W3:Y:S04]  /*5df00*/  LDL.LU R133, [R1+0x38d4] ;  /* 0x0038d40001857983 */ /* 0x000ee80000300800 */
[----:B------:R-:W3:Y:S04]  /*5df10*/  LDL.LU R134, [R1+0x38d8] ;  /* 0x0038d80001867983 */ /* 0x000ee80000300800 */
[----:B------:R-:W3:Y:S04]  /*5df20*/  LDL.LU R135, [R1+0x38dc] ;  /* 0x0038dc0001877983 */ /* 0x000ee80000300800 */
[----:B----4-:R-:W4:Y:S04]  /*5df30*/  LDL.LU R136, [R1+0x3e70] ;  /* 0x003e700001887983 */ /* 0x010f280000300800 */
[----:B------:R-:W4:Y:S04]  /*5df40*/  LDL.LU R137, [R1+0x3e74] ;  /* 0x003e740001897983 */ /* 0x000f280000300800 */
[----:B-1----:R-:W4:Y:S04]  /*5df50*/  LDL.LU R138, [R1+0x3e78] ;  /* 0x003e7800018a7983 */ /* 0x002f280000300800 */
        /* <DEDUP_REMOVED lines=25> */
[----:B------:R-:W4:Y:S04]  /*5e0f0*/  LDL.LU R184, [R1+0x42e0] ;  /* 0x0042e00001b87983 */ /* 0x000f280000300800 */
        /* <DEDUP_REMOVED lines=70> */
[----:B------:R-:W4:Y:S01]  /*5e560*/  LDL.LU R251, [R1+0x387c] ;  /* 0x00387c0001fb7983 */ /* 0x000f220000300800 */
[----:B--2---:R-:W-:Y:S08]  /*5e570*/  HMMA.1688.F32.TF32 R172, R244, R26, R172 ;  /* 0x0000001af4ac723c */ /* 0x004ff000000810ac */
[C---:B---3--:R-:W-:Y:S08]  /*5e580*/  HMMA.1688.F32.TF32 R180, R240.reuse, R34, R180 ;  /* 0x00000022f0b4723c */ /* 0x048ff000000810b4 */
[C---:B----4-:R-:W-:Y:S08]  /*5e590*/  HMMA.1688.F32.TF32 R184, R240.reuse, R38, R184 ;  /* 0x00000026f0b8723c */ /* 0x050ff000000810b8 */
[C---:B------:R-:W-:Y:S08]  /*5e5a0*/  HMMA.1688.F32.TF32 R188, R240.reuse, R42, R188 ;  /* 0x0000002af0bc723c */ /* 0x040ff000000810bc */
[C---:B------:R-:W-:Y:S08]  /*5e5b0*/  HMMA.1688.F32.TF32 R196, R240.reuse, R50, R196 ;  /* 0x00000032f0c4723c */ /* 0x040ff000000810c4 */
[C---:B------:R-:W-:Y:S08]  /*5e5c0*/  HMMA.1688.F32.TF32 R200, R240.reuse, R54, R200 ;  /* 0x00000036f0c8723c */ /* 0x040ff000000810c8 */
[C---:B------:R-:W-:Y:S08]  /*5e5d0*/  HMMA.1688.F32.TF32 R216, R240.reuse, R66, R216 ;  /* 0x00000042f0d8723c */ /* 0x040ff000000810d8 */
[----:B------:R-:W-:-:S15]  /*5e5e0*/  HMMA.1688.F32.TF32 R208, R240, R86, R208 ;  /* 0x00000056f0d0723c */ /* 0x000fde00000810d0 */
[----:B------:R-:W-:-:S04]  /*5e5f0*/  NOP ;  /* 0x0000000000007918 */ /* 0x000fc80000000000 */
        /* <DEDUP_REMOVED lines=9> */
[----:B------:R-:W-:Y:S04]  /*5e690*/  STL.64 [R1+0x5338], R234 ;  /* 0x005338ea01007387 */ /* 0x000fe80000100a00 */
[----:B------:R-:W-:Y:S04]  /*5e6a0*/  STL.64 [R1+0x5320], R212 ;  /* 0x005320d401007387 */ /* 0x000fe80000100a00 */
[----:B------:R1:W-:Y:S05]  /*5e6b0*/  STL.64 [R1+0x5328], R214 ;  /* 0x005328d601007387 */ /* 0x0003ea0000100a00 */
[----:B------:R-:W-:Y:S04]  /*5e6c0*/  STL.64 [R1+0x5310], R208 ;  /* 0x005310d001007387 */ /* 0x000fe80000100a00 */
[----:B------:R2:W-:Y:S01]  /*5e6d0*/  STL.64 [R1+0x5318], R210 ;  /* 0x005318d201007387 */ /* 0x0005e20000100a00 */
[C---:B-1----:R-:W-:Y:S08]  /*5e6e0*/  HMMA.1688.F32.TF32 R212, R240.reuse, R62, R228 ;  /* 0x0000003ef0d4723c */ /* 0x042ff000000810e4 */
[C---:B--2---:R-:W-:Y:S08]  /*5e6f0*/  HMMA.1688.F32.TF32 R208, R240.reuse, R58, R220 ;  /* 0x0000003af0d0723c */ /* 0x044ff000000810dc */
[C---:B------:R-:W-:Y:S01]  /*5e700*/  HMMA.1688.F32.TF32 R192, R240.reuse, R46, R192 ;  /* 0x0000002ef0c0723c */ /* 0x040fe200000810c0 */
[----:B------:R-:W-:Y:S04]  /*5e710*/  STL.64 [R1+0x5300], R216 ;  /* 0x005300d801007387 */ /* 0x000fe80000100a00 */
[----:B------:R-:W-:Y:S03]  /*5e720*/  STL.64 [R1+0x5308], R218 ;  /* 0x005308da01007387 */ /* 0x000fe60000100a00 */
[----:B------:R-:W-:Y:S01]  /*5e730*/  HMMA.1688.F32.TF32 R176, R240, R30, R176 ;  /* 0x0000001ef0b0723c */ /* 0x000fe200000810b0 */
        /* <DEDUP_REMOVED lines=23> */
[----:B------:R-:W-:Y:S04]  /*5e8b0*/  LDS R240, [R166+UR13+0x4080] ;  /* 0x0040800da6f07984 */ /* 0x000fe80008000800 */
[----:B------:R-:W1:Y:S01]  /*5e8c0*/  LDS R242, [R166+UR13+0x6080] ;  /* 0x0060800da6f27984 */ /* 0x000e620008000800 */
[C---:B------:R-:W-:Y:S08]  /*5e8d0*/  HMMA.1688.F32.TF32 R168, R244.reuse, R18, R160 ;  /* 0x00000012f4a8723c */ /* 0x040ff000000810a0 */
[C---:B------:R-:W-:Y:S08]  /*5e8e0*/  HMMA.1688.F32.TF32 R160, R244.reuse, R14, R156 ;  /* 0x0000000ef4a0723c */ /* 0x040ff0000008109c */
[C---:B------:R-:W-:Y:S08]  /*5e8f0*/  HMMA.1688.F32.TF32 R156, R244.reuse, R10, R152 ;  /* 0x0000000af49c723c */ /* 0x040ff00000081098 */
[C---:B------:R-:W-:Y:S08]  /*5e900*/  HMMA.1688.F32.TF32 R152, R244.reuse, R6, R148 ;  /* 0x00000006f498723c */ /* 0x040ff00000081094 */
[C---:B------:R-:W-:Y:S01]  /*5e910*/  HMMA.1688.F32.TF32 R148, R244.reuse, R90, R144 ;  /* 0x0000005af494723c */ /* 0x040fe20000081090 */
[----:B------:R-:W-:Y:S07]  /*5e920*/  STL [R1+0x75e0], R207 ;  /* 0x0075e0cf01007387 */ /* 0x000fee0000100800 */
[C---:B------:R-:W-:Y:S01]  /*5e930*/  HMMA.1688.F32.TF32 R144, R244.reuse, R94, R140 ;  /* 0x0000005ef490723c */ /* 0x040fe2000008108c */
[----:B------:R-:W-:Y:S07]  /*5e940*/  STL.64 [R1+0x5270], R172 ;  /* 0x005270ac01007387 */ /* 0x000fee0000100a00 */
[C---:B------:R-:W-:Y:S01]  /*5e950*/  HMMA.1688.F32.TF32 R140, R244.reuse, R130, R136 ;  /* 0x00000082f48c723c */ /* 0x040fe20000081088 */
[----:B------:R-:W-:Y:S07]  /*5e960*/  STL.64 [R1+0x5278], R174 ;  /* 0x005278ae01007387 */ /* 0x000fee0000100a00 */
[C---:B------:R-:W-:Y:S01]  /*5e970*/  HMMA.1688.F32.TF32 R136, R244.reuse, R126, R132 ;  /* 0x0000007ef488723c */ /* 0x040fe20000081084 */
[----:B------:R-:W-:Y:S04]  /*5e980*/  STL.64 [R1+0x5260], R168 ;  /* 0x005260a801007387 */ /* 0x000fe80000100a00 */
[----:B------:R-:W-:Y:S03]  /*5e990*/  STL.64 [R1+0x5268], R170 ;  /* 0x005268aa01007387 */ /* 0x000fe60000100a00 */
[C---:B------:R-:W-:Y:S01]  /*5e9a0*/  HMMA.1688.F32.TF32 R132, R244.reuse, R122, R248 ;  /* 0x0000007af484723c */ /* 0x040fe200000810f8 */
        /* <DEDUP_REMOVED lines=11> */
[----:B------:R3:W-:Y:S04]  /*5ea60*/  STL.64 [R1+0x5208], R142 ;  /* 0x0052088e01007387 */ /* 0x0007e80000100a00 */
[----:B--2---:R-:W1:Y:S04]  /*5ea70*/  LDL.LU R140, [R1+0x33c0] ;  /* 0x0033c000018c7983 */ /* 0x004e680000300800 */
[----:B------:R-:W-:Y:S04]  /*5ea80*/  STL.64 [R1+0x51f0], R136 ;  /* 0x0051f08801007387 */ /* 0x000fe80000100a00 */
[----:B------:R-:W-:Y:S04]  /*5ea90*/  STL.64 [R1+0x51f8], R138 ;  /* 0x0051f88a01007387 */ /* 0x000fe80000100a00 */
[----:B------:R2:W-:Y:S04]  /*5eaa0*/  STL.64 [R1+0x51e0], R132 ;  /* 0x0051e08401007387 */ /* 0x0005e80000100a00 */
[----:B------:R4:W-:Y:S04]  /*5eab0*/  STL.64 [R1+0x51e8], R134 ;  /* 0x0051e88601007387 */ /* 0x0009e80000100a00 */
[----:B------:R-:W1:Y:S04]  /*5eac0*/  LDL.LU R141, [R1+0x33c4] ;  /* 0x0033c400018d7983 */ /* 0x000e680000300800 */
[----:B---3--:R-:W1:Y:S04]  /*5ead0*/  LDL.LU R142, [R1+0x33c8] ;  /* 0x0033c800018e7983 */ /* 0x008e680000300800 */
[----:B------:R-:W1:Y:S04]  /*5eae0*/  LDL.LU R143, [R1+0x33cc] ;  /* 0x0033cc00018f7983 */ /* 0x000e680000300800 */
[----:B------:R-:W3:Y:S04]  /*5eaf0*/  LDL.LU R144, [R1+0x33d0] ;  /* 0x0033d00001907983 */ /* 0x000ee80000300800 */
[----:B------:R-:W3:Y:S04]  /*5eb00*/  LDL.LU R145, [R1+0x33d4] ;  /* 0x0033d40001917983 */ /* 0x000ee80000300800 */
        /* <DEDUP_REMOVED lines=82> */
[----:B--2---:R-:W2:Y:S04]  /*5f030*/  LDL.LU R132, [R1+0x33a0] ;  /* 0x0033a00001847983 */ /* 0x004ea80000300800 */
[----:B------:R-:W2:Y:S04]  /*5f040*/  LDL.LU R133, [R1+0x33a4] ;  /* 0x0033a40001857983 */ /* 0x000ea80000300800 */
[----:B----4-:R-:W2:Y:S04]  /*5f050*/  LDL.LU R134, [R1+0x33a8] ;  /* 0x0033a80001867983 */ /* 0x010ea80000300800 */
[----:B------:R-:W2:Y:S04]  /*5f060*/  LDL.LU R135, [R1+0x33ac] ;  /* 0x0033ac0001877983 */ /* 0x000ea80000300800 */
[----:B------:R-:W4:Y:S04]  /*5f070*/  LDL.LU R136, [R1+0x33b0] ;  /* 0x0033b00001887983 */ /* 0x000f280000300800 */
[----:B------:R-:W4:Y:S04]  /*5f080*/  LDL.LU R137, [R1+0x33b4] ;  /* 0x0033b40001897983 */ /* 0x000f280000300800 */
[----:B------:R-:W4:Y:S04]  /*5f090*/  LDL.LU R138, [R1+0x33b8] ;  /* 0x0033b800018a7983 */ /* 0x000f280000300800 */
[----:B------:R-:W4:Y:S04]  /*5f0a0*/  LDL.LU R139, [R1+0x33bc] ;  /* 0x0033bc00018b7983 */ /* 0x000f280000300800 */
[----:B------:R-:W2:Y:S04]  /*5f0b0*/  LDL.LU R248, [R1+0x3380] ;  /* 0x0033800001f87983 */ /* 0x000ea80000300800 */
[----:B------:R-:W2:Y:S04]  /*5f0c0*/  LDL.LU R249, [R1+0x3384] ;  /* 0x0033840001f97983 */ /* 0x000ea80000300800 */
[----:B------:R-:W2:Y:S04]  /*5f0d0*/  LDL.LU R250, [R1+0x3388] ;  /* 0x0033880001fa7983 */ /* 0x000ea80000300800 */
[----:B------:R-:W2:Y:S01]  /*5f0e0*/  LDL.LU R251, [R1+0x338c] ;  /* 0x00338c0001fb7983 */ /* 0x000ea20000300800 */
[C---:B---3--:R-:W-:Y:S08]  /*5f0f0*/  HMMA.1688.F32.TF32 R168, R244.reuse, R50, R168 ;  /* 0x00000032f4a8723c */ /* 0x048ff000000810a8 */
[C---:B------:R-:W-:Y:S08]  /*5f100*/  HMMA.1688.F32.TF32 R176, R244.reuse, R58, R176 ;  /* 0x0000003af4b0723c */ /* 0x040ff000000810b0 */
        /* <DEDUP_REMOVED lines=9> */
[C---:B------:R-:W-:Y:S03]  /*5f1a0*/  HMMA.1688.F32.TF32 R208, R244.reuse, R110, R212 ;  /* 0x0000006ef4d0723c */ /* 0x040fe600000810d4 */
[----:B------:R-:W-:Y:S04]  /*5f1b0*/  STL.64 [R1+0x51d0], R204 ;  /* 0x0051d0cc01007387 */ /* 0x000fe80000100a00 */
[----:B------:R3:W-:Y:S02]  /*5f1c0*/  STL.64 [R1+0x51d8], R206 ;  /* 0x0051d8ce01007387 */ /* 0x0007e40000100a00 */
[C---:B---3--:R-:W-:Y:S02]  /*5f1d0*/  HMMA.1688.F32.TF32 R204, R244.reuse, R106, R224 ;  /* 0x0000006af4cc723c */ /* 0x048fe400000810e0 */
[----:B------:R-:W-:Y:S04]  /*5f1e0*/  STL.64 [R1+0x51c0], R232 ;  /* 0x0051c0e801007387 */ /* 0x000fe80000100a00 */
[----:B------:R-:W-:Y:S02]  /*5f1f0*/  STL.64 [R1+0x51c8], R234 ;  /* 0x0051c8ea01007387 */ /* 0x000fe40000100a00 */
[C---:B------:R-:W-:Y:S02]  /*5f200*/  HMMA.1688.F32.TF32 R212, R244.reuse, R102, R216 ;  /* 0x00000066f4d4723c */ /* 0x040fe400000810d8 */
[----:B------:R-:W-:Y:S04]  /*5f210*/  STL.64 [R1+0x51b0], R208 ;  /* 0x0051b0d001007387 */ /* 0x000fe80000100a00 */
[----:B------:R3:W-:Y:S05]  /*5f220*/  STL.64 [R1+0x51b8], R210 ;  /* 0x0051b8d201007387 */ /* 0x0007ea0000100a00 */
[----:B------:R-:W-:Y:S04]  /*5f230*/  STL.64 [R1+0x51a0], R204 ;  /* 0x0051a0cc01007387 */ /* 0x000fe80000100a00 */
[----:B------:R1:W-:Y:S01]  /*5f240*/  STL.64 [R1+0x51a8], R206 ;  /* 0x0051a8ce01007387 */ /* 0x0003e20000100a00 */
[C---:B---3--:R-:W-:Y:S08]  /*5f250*/  HMMA.1688.F32.TF32 R208, R244.reuse, R98, R228 ;  /* 0x00000062f4d0723c */ /* 0x048ff000000810e4 */
[C---:B-1----:R-:W-:Y:S01]  /*5f260*/  HMMA.1688.F32.TF32 R204, R244.reuse, R86, R220 ;  /* 0x00000056f4cc723c */ /* 0x042fe200000810dc */
[----:B------:R-:W-:Y:S07]  /*5f270*/  STL.64 [R1+0x5190], R212 ;  /* 0x005190d401007387 */ /* 0x000fee0000100a00 */
[C---:B------:R-:W-:Y:S01]  /*5f280*/  HMMA.1688.F32.TF32 R188, R244.reuse, R70, R188 ;  /* 0x00000046f4bc723c */ /* 0x040fe200000810bc */
[----:B------:R-:W-:Y:S04]  /*5f290*/  STL.64 [R1+0x5198], R214 ;  /* 0x005198d601007387 */ /* 0x000fe80000100a00 */
[----:B------:R-:W-:Y:S03]  /*5f2a0*/  STL.64 [R1+0x5180], R208 ;  /* 0x005180d001007387 */ /* 0x000fe60000100a00 */
[C---:B------:R-:W-:Y:S01]  /*5f2b0*/  HMMA.1688.F32.TF32 R172, R244.reuse, R54, R172 ;  /* 0x00000036f4ac723c */ /* 0x040fe200000810ac */
[----:B------:R-:W-:Y:S04]  /*5f2c0*/  STL.64 [R1+0x5188], R210 ;  /* 0x005188d201007387 */ /* 0x000fe80000100a00 */
[----:B------:R-:W-:Y:S04]  /*5f2d0*/  STL.64 [R1+0x5170], R204 ;  /* 0x005170cc01007387 */ /* 0x000fe80000100a00 */
[----:B------:R-:W-:Y:S01]  /*5f2e0*/  STL.64 [R1+0x5178], R206 ;  /* 0x005178ce01007387 */ /* 0x000fe20000100a00 */
[C---:B------:R-:W-:Y:S03]  /*5f2f0*/  HMMA.1688.F32.TF32 R152, R244.reuse, R38, R152 ;  /* 0x00000026f498723c */ /* 0x040fe60000081098 */
[----:B------:R-:W-:Y:S04]  /*5f300*/  STL.64 [R1+0x5160], R200 ;  /* 0x005160c801007387 */ /* 0x000fe80000100a00 */
[----:B------:R-:W-:Y:S01]  /*5f310*/  STL.64 [R1+0x5168], R202 ;  /* 0x005168ca01007387 */ /* 0x000fe20000100a00 */
[C---:B------:R-:W-:Y:S03]  /*5f320*/  HMMA.1688.F32.TF32 R148, R244.reuse, R34, R148 ;  /* 0x00000022f494723c */ /* 0x040fe60000081094 */
[----:B------:R-:W-:Y:S04]  /*5f330*/  STL.64 [R1+0x5150], R196 ;  /* 0x005150c401007387 */ /* 0x000fe80000100a00 */
[----:B------:R-:W-:Y:S01]  /*5f340*/  STL.64 [R1+0x5158], R198 ;  /* 0x005158c601007387 */ /* 0x000fe20000100a00 */
[----:B------:R-:W-:Y:S03]  /*5f350*/  HMMA.1688.F32.TF32 R144, R244, R30, R144 ;  /* 0x0000001ef490723c */ /* 0x000fe60000081090 */
[----:B------:R-:W-:Y:S04]  /*5f360*/  STL.64 [R1+0x5140], R192 ;  /* 0x005140c001007387 */ /* 0x000fe80000100a00 */
[----:B------:R-:W-:Y:S01]  /*5f370*/  STL.64 [R1+0x5148], R194 ;  /* 0x005148c201007387 */ /* 0x000fe20000100a00 */
[C---:B------:R-:W-:Y:S03]  /*5f380*/  HMMA.1688.F32.TF32 R140, R240.reuse, R26, R140 ;  /* 0x0000001af08c723c */ /* 0x040fe6000008108c */
[----:B------:R-:W-:Y:S04]  /*5f390*/  STL.64 [R1+0x5130], R188 ;  /* 0x005130bc01007387 */ /* 0x000fe80000100a00 */
[----:B------:R-:W-:Y:S04]  /*5f3a0*/  STL.64 [R1+0x5138], R190 ;  /* 0x005138be01007387 */ /* 0x000fe80000100a00 */
[----:B------:R-:W-:Y:S01]  /*5f3b0*/  STL.64 [R1+0x5120], R184 ;  /* 0x005120b801007387 */ /* 0x000fe20000100a00 */
[C---:B----4-:R-:W-:Y:S03]  /*5f3c0*/  HMMA.1688.F32.TF32 R136, R240.reuse, R22, R136 ;  /* 0x00000016f088723c */ /* 0x050fe60000081088 */
        /* <DEDUP_REMOVED lines=19> */
[C---:B--2---:R-:W-:Y:S03]  /*5f500*/  HMMA.1688.F32.TF32 R132, R240.reuse, R18, R132 ;  /* 0x00000012f084723c */ /* 0x044fe60000081084 */
        /* <DEDUP_REMOVED lines=9> */
[----:B------:R1:W-:Y:S04]  /*5f5a0*/  STL.64 [R1+0x5080], R132 ;  /* 0x0050808401007387 */ /* 0x0003e80000100a00 */
[----:B------:R2:W-:Y:S04]  /*5f5b0*/  STL.64 [R1+0x5088], R134 ;  /* 0x0050888601007387 */ /* 0x0005e80000100a00 */
[----:B------:R-:W-:Y:S04]  /*5f5c0*/  LDS R245, [R167+UR13+0x4100] ;  /* 0x0041000da7f57984 */ /* 0x000fe80008000800 */
[----:B-1----:R-:W3:Y:S04]  /*5f5d0*/  LDL.LU R132, [R1+0x31c0] ;  /* 0x0031c00001847983 */ /* 0x002ee80000300800 */
[----:B------:R-:W1:Y:S04]  /*5f5e0*/  LDS R247, [R167+UR13+0x6100] ;  /* 0x0061000da7f77984 */ /* 0x000e680008000800 */
[----:B------:R4:W-:Y:S04]  /*5f5f0*/  STL.64 [R1+0x5070], R16 ;  /* 0x0050701001007387 */ /* 0x0009e80000100a00 */
[----:B------:R1:W-:Y:S04]  /*5f600*/  STL.64 [R1+0x5078], R18 ;  /* 0x0050781201007387 */ /* 0x0003e80000100a00 */
[----:B------:R-:W3:Y:S04]  /*5f610*/  LDL.LU R133, [R1+0x31c4] ;  /* 0x0031c40001857983 */ /* 0x000ee80000300800 */
[----:B--2---:R-:W3:Y:S04]  /*5f620*/  LDL.LU R134, [R1+0x31c8] ;  /* 0x0031c80001867983 */ /* 0x004ee80000300800 */
        /* <DEDUP_REMOVED lines=73> */
[----:B----4-:R-:W4:Y:S04]  /*5fac0*/  LDL.LU R16, [R1+0x3350] ;  /* 0x0033500001107983 */ /* 0x010f280000300800 */
[----:B------:R-:W4:Y:S04]  /*5fad0*/  LDL.LU R17, [R1+0x3354] ;  /* 0x0033540001117983 */ /* 0x000f280000300800 */
[----:B-1----:R-:W4:Y:S04]  /*5fae0*/  LDL.LU R18, [R1+0x3358] ;  /* 0x0033580001127983 */ /* 0x002f280000300800 */
        /* <DEDUP_REMOVED lines=33> */
[----:B------:R-:W-:Y:S04]  /*5fd00*/  STL.64 [R1+0x75c8], R14 ;  /* 0x0075c80e01007387 */ /* 0x000fe80000100a00 */
[----:B------:R1:W-:Y:S04]  /*5fd10*/  STL.64 [R1+0x75c0], R12 ;  /* 0x0075c00c01007387 */ /* 0x0003e80000100a00 */
[----:B-1----:R-:W4:Y:S04]  /*5fd20*/  LDL.LU R12, [R1+0x3360] ;  /* 0x00336000010c7983 */ /* 0x002f280000300800 */
[----:B------:R-:W4:Y:S04]  /*5fd30*/  LDL.LU R13, [R1+0x3364] ;  /* 0x00336400010d7983 */ /* 0x000f280000300800 */
[----:B------:R-:W4:Y:S04]  /*5fd40*/  LDL.LU R14, [R1+0x3368] ;  /* 0x00336800010e7983 */ /* 0x000f280000300800 */
[----:B------:R-:W4:Y:S01]  /*5fd50*/  LDL.LU R15, [R1+0x336c] ;  /* 0x00336c00010f7983 */ /* 0x000f220000300800 */
[C---:B--2---:R-:W-:Y:S08]  /*5fd60*/  HMMA.1688.F32.TF32 R188, R240.reuse, R82, R188 ;  /* 0x00000052f0bc723c */ /* 0x044ff000000810bc */
[C---:B---3--:R-:W-:Y:S08]  /*5fd70*/  HMMA.1688.F32.TF32 R200, R240.reuse, R102, R200 ;  /* 0x00000066f0c8723c */ /* 0x048ff000000810c8 */
[----:B----4-:R-:W-:-:S15]  /*5fd80*/  HMMA.1688.F32.TF32 R204, R240, R10, R204 ;  /* 0x0000000af0cc723c */ /* 0x010fde00000810cc */
[----:B------:R-:W-:-:S04]  /*5fd90*/  NOP ;  /* 0x0000000000007918 */ /* 0x000fc80000000000 */
[----:B------:R-:W-:Y:S04]  /*5fda0*/  STL.64 [R1+0x5060], R204 ;  /* 0x005060cc01007387 */ /* 0x000fe80000100a00 */
[----:B------:R1:W-:Y:S04]  /*5fdb0*/  STL.64 [R1+0x5068], R206 ;  /* 0x005068ce01007387 */ /* 0x0003e80000100a00 */
[----:B-1----:R-:W2:Y:S01]  /*5fdc0*/  LDL.LU R207, [R1+0x75e0] ;  /* 0x0075e00001cf7983 */ /* 0x002ea20000300800 */
[----:B------:R-:W-:-:S15]  /*5fdd0*/  HMMA.1688.F32.TF32 R12, R240, R6, R12 ;  /* 0x00000006f00c723c */ /* 0x000fde000008100c */
[----:B------:R-:W-:-:S04]  /*5fde0*/  NOP ;  /* 0x0000000000007918 */ /* 0x000fc80000000000 */
[----:B------:R-:W-:Y:S04]  /*5fdf0*/  STL.64 [R1+0x5050], R12 ;  /* 0x0050500c01007387 */ /* 0x000fe80000100a00 */
[----:B------:R1:W-:Y:S02]  /*5fe00*/  STL.64 [R1+0x5058], R14 ;  /* 0x0050580e01007387 */ /* 0x0003e40000100a00 */
[C---:B-1----:R-:W-:Y:S08]  /*5fe10*/  HMMA.1688.F32.TF32 R12, R240.reuse, R90, R16 ;  /* 0x0000005af00c723c */ /* 0x042ff00000081010 */
[C---:B------:R-:W-:Y:S11]  /*5fe20*/  HMMA.1688.F32.TF32 R16, R240.reuse, R94, R208 ;  /* 0x0000005ef010723c */ /* 0x040ff600000810d0 */
[----:B------:R-:W-:Y:S04]  /*5fe30*/  STL.64 [R1+0x5040], R12 ;  /* 0x0050400c01007387 */ /* 0x000fe80000100a00 */
[----:B------:R1:W-:Y:S02]  /*5fe40*/  STL.64 [R1+0x5048], R14 ;  /* 0x0050480e01007387 */ /* 0x0003e40000100a00 */
[C---:B-1----:R-:W-:Y:S02]  /*5fe50*/  HMMA.1688.F32.TF32 R12, R240.reuse, R130, R232 ;  /* 0x00000082f00c723c */ /* 0x042fe400000810e8 */
[----:B------:R-:W-:Y:S04]  /*5fe60*/  STL.64 [R1+0x5030], R16 ;  /* 0x0050301001007387 */ /* 0x000fe80000100a00 */
[----:B------:R1:W-:Y:S02]  /*5fe70*/  STL.64 [R1+0x5038], R18 ;  /* 0x0050381201007387 */ /* 0x0003e40000100a00 */
[C---:B------:R-:W-:Y:S08]  /*5fe80*/  HMMA.1688.F32.TF32 R208, R240.reuse, R126, R236 ;  /* 0x0000007ef0d0723c */ /* 0x040ff000000810ec */
[C---:B-1----:R-:W-:Y:S03]  /*5fe90*/  HMMA.1688.F32.TF32 R16, R240.reuse, R122, R212 ;  /* 0x0000007af010723c */ /* 0x042fe600000810d4 */
[----:B------:R-:W-:Y:S04]  /*5fea0*/  STL.64 [R1+0x5020], R12 ;  /* 0x0050200c01007387 */ /* 0x000fe80000100a00 */
[----:B------:R1:W-:Y:S02]  /*5feb0*/  STL.64 [R1+0x5028], R14 ;  /* 0x0050280e01007387 */ /* 0x0003e40000100a00 */
[C---:B-1----:R-:W-:Y:S02]  /*5fec0*/  HMMA.1688.F32.TF32 R12, R240.reuse, R118, R224 ;  /* 0x00000076f00c723c */ /* 0x042fe400000810e0 */
[----:B------:R-:W-:Y:S04]  /*5fed0*/  STL.64 [R1+0x5010], R208 ;  /* 0x005010d001007387 */ /* 0x000fe80000100a00 */
[----:B------:R1:W-:Y:S04]  /*5fee0*/  STL.64 [R1+0x5018], R210 ;  /* 0x005018d201007387 */ /* 0x0003e80000100a00 */
[----:B------:R-:W-:Y:S04]  /*5fef0*/  STL.64 [R1+0x5000], R16 ;  /* 0x0050001001007387 */ /* 0x000fe80000100a00 */
[----:B------:R3:W-:Y:S01]  /*5ff00*/  STL.64 [R1+0x5008], R18 ;  /* 0x0050081201007387 */ /* 0x0007e20000100a00 */
[C---:B-1----:R-:W-:Y:S04]  /*5ff10*/  HMMA.1688.F32.TF32 R208, R240.reuse, R114, R216 ;  /* 0x00000072f0d0723c */ /* 0x042fe800000810d8 */
[----:B------:R-:W-:Y:S04]  /*5ff20*/  STL.64 [R1+0x4ff0], R12 ;  /* 0x004ff00c01007387 */ /* 0x000fe80000100a00 */
[----:B------:R1:W-:Y:S01]  /*5ff30*/  STL.64 [R1+0x4ff8], R14 ;  /* 0x004ff80e01007387 */ /* 0x0003e20000100a00 */
[C---:B---3--:R-:W-:Y:S08]  /*5ff40*/  HMMA.1688.F32.TF32 R16, R240.reuse, R110, R228 ;  /* 0x0000006ef010723c */ /* 0x048ff000000810e4 */
[C---:B-1----:R-:W-:Y:S02]  /*5ff50*/  HMMA.1688.F32.TF32 R12, R240.reuse, R106, R220 ;  /* 0x0000006af00c723c */ /* 0x042fe400000810dc */
[----:B------:R-:W-:Y:S04]  /*5ff60*/  STL.64 [R1+0x4fe0], R208 ;  /* 0x004fe0d001007387 */ /* 0x000fe80000100a00 */
[----:B------:R-:W-:Y:S05]  /*5ff70*/  STL.64 [R1+0x4fe8], R210 ;  /* 0x004fe8d201007387 */ /* 0x000fea0000100a00 */
[----:B------:R-:W-:Y:S04]  /*5ff80*/  STL.64 [R1+0x4fd0], R16 ;  /* 0x004fd01001007387 */ /* 0x000fe80000100a00 */
[----:B------:R1:W-:Y:S04]  /*5ff90*/  STL.64 [R1+0x4fd8], R18 ;  /* 0x004fd81201007387 */ /* 0x0003e80000100a00 */
[----:B------:R-:W-:Y:S04]  /*5ffa0*/  STL.64 [R1+0x4fc0], R12 ;  /* 0x004fc00c01007387 */ /* 0x000fe80000100a00 */
[----:B------:R3:W-:Y:S01]  /*5ffb0*/  STL.64 [R1+0x4fc8], R14 ;  /* 0x004fc80e01007387 */ /* 0x0007e20000100a00 */
[C---:B-1----:R-:W-:Y:S08]  /*5ffc0*/  HMMA.1688.F32.TF32 R16, R240.reuse, R98, R196 ;  /* 0x00000062f010723c */ /* 0x042ff000000810c4 */
[C---:B---3--:R-:W-:Y:S01]  /*5ffd0*/  HMMA.1688.F32.TF32 R12, R240.reuse, R86, R192 ;  /* 0x00000056f00c723c */ /* 0x048fe200000810c0 */
[----:B------:R-:W-:Y:S04]  /*5ffe0*/  STL.64 [R1+0x4fb0], R200 ;  /* 0x004fb0c801007387 */ /* 0x000fe80000100a00 */
[----:B------:R-:W-:Y:S06]  /*5fff0*/  STL.64 [R1+0x4fb8], R202 ;  /* 0x004fb8ca01007387 */ /* 0x000fec0000100a00 */
[----:B------:R-:W-:Y:S04]  /*60000*/  STL.64 [R1+0x4fa0], R16 ;  /* 0x004fa01001007387 */ /* 0x000fe80000100a00 */
[----:B------:R1:W-:Y:S04]  /*60010*/  STL.64 [R1+0x4fa8], R18 ;  /* 0x004fa81201007387 */ /* 0x0003e80000100a00 */
[----:B------:R-:W-:Y:S04]  /*60020*/  STL.64 [R1+0x4f90], R12 ;  /* 0x004f900c01007387 */ /* 0x000fe80000100a00 */
[----:B------:R3:W-:Y:S01]  /*60030*/  STL.64 [R1+0x4f98], R14 ;  /* 0x004f980e01007387 */ /* 0x0007e20000100a00 */
[C---:B-1----:R-:W-:Y:S08]  /*60040*/  HMMA.1688.F32.TF32 R16, R240.reuse, R78, R184 ;  /* 0x0000004ef010723c */ /* 0x042ff000000810b8 */
[C---:B---3--:R-:W-:Y:S01]  /*60050*/  HMMA.1688.F32.TF32 R12, R240.reuse, R74, R180 ;  /* 0x0000004af00c723c */ /* 0x048fe200000810b4 */
[----:B------:R-:W-:Y:S04]  /*60060*/  STL.64 [R1+0x4f80], R188 ;  /* 0x004f80bc01007387 */ /* 0x000fe80000100a00 */
[----:B------:R-:W-:Y:S03]  /*60070*/  STL.64 [R1+0x4f88], R190 ;  /* 0x004f88be01007387 */ /* 0x000fe60000100a00 */
[C---:B------:R-:W-:Y:S03]  /*60080*/  HMMA.1688.F32.TF32 R176, R240.reuse, R70, R176 ;  /* 0x00000046f0b0723c */ /* 0x040fe600000810b0 */
        /* <DEDUP_REMOVED lines=31> */
[----:B-1----:R-:W-:Y:S08]  /*60280*/  HMMA.1688.F32.TF32 R16, R240, R30, R132 ;  /* 0x0000001ef010723c */ /* 0x002ff00000081084 */
[C---:B---3--:R-:W-:Y:S01]  /*60290*/  HMMA.1688.F32.TF32 R12, R244.reuse, R26, R248 ;  /* 0x0000001af40c723c */ /* 0x048fe200000810f8 */
[----:B------:R1:W-:Y:S04]  /*602a0*/  STL.64 [R1+0x4ec0], R136 ;  /* 0x004ec08801007387 */ /* 0x0003e80000100a00 */
[----:B------:R3:W-:Y:S04]  /*602b0*/  STL.64 [R1+0x4ec8], R138 ;  /* 0x004ec88a01007387 */ /* 0x0007e80000100a00 */
[----:B------:R-:W4:Y:S04]  /*602c0*/  LDL.LU R248, [R1+0x2df0] ;  /* 0x002df00001f87983 */ /* 0x000f280000300800 */
[----:B------:R1:W-:Y:S04]  /*602d0*/  STL.64 [R1+0x4970], R16 ;  /* 0x0049701001007387 */ /* 0x0003e80000100a00 */
[----:B------:R1:W-:Y:S04]  /*602e0*/  STL.64 [R1+0x4978], R18 ;  /* 0x0049781201007387 */ /* 0x0003e80000100a00 */
[----:B------:R1:W-:Y:S04]  /*602f0*/  STL.64 [R1+0x4960], R12 ;  /* 0x0049600c01007387 */ /* 0x0003e80000100a00 */
[----:B------:R1:W-:Y:S04]  /*60300*/  STL.64 [R1+0x4968], R14 ;  /* 0x0049680e01007387 */ /* 0x0003e80000100a00 */
[----:B------:R-:W4:Y:S04]  /*60310*/  LDL.LU R249, [R1+0x2df4] ;  /* 0x002df40001f97983 */ /* 0x000f280000300800 */
[----:B------:R-:W4:Y:S04]  /*60320*/  LDL.LU R250, [R1+0x2df8] ;  /* 0x002df80001fa7983 */ /* 0x000f280000300800 */
[----:B------:R-:W4:Y:S04]  /*60330*/  LDL.LU R251, [R1+0x2dfc] ;  /* 0x002dfc0001fb7983 */ /* 0x000f280000300800 */
[----:B------:R-:W2:Y:S04]  /*60340*/  LDL.LU R132, [R1+0x2e00] ;  /* 0x002e000001847983 */ /* 0x000ea80000300800 */
[----:B------:R-:W2:Y:S04]  /*60350*/  LDL.LU R133, [R1+0x2e04] ;  /* 0x002e040001857983 */ /* 0x000ea80000300800 */
[----:B------:R-:W2:Y:S04]  /*60360*/  LDL.LU R134, [R1+0x2e08] ;  /* 0x002e080001867983 */ /* 0x000ea80000300800 */
[----:B------:R-:W2:Y:S04]  /*60370*/  LDL.LU R135, [R1+0x2e0c] ;  /* 0x002e0c0001877983 */ /* 0x000ea80000300800 */
[----:B-1----:R-:W2:Y:S04]  /*60380*/  LDL.LU R136, [R1+0x2e30] ;  /* 0x002e300001887983 */ /* 0x002ea80000300800 */
[----:B------:R-:W2:Y:S04]  /*60390*/  LDL.LU R137, [R1+0x2e34] ;  /* 0x002e340001897983 */ /* 0x000ea80000300800 */
[----:B---3--:R-:W3:Y:S04]  /*603a0*/  LDL.LU R138, [R1+0x2e38] ;  /* 0x002e3800018a7983 */ /* 0x008ee80000300800 */
        /* <DEDUP_REMOVED lines=101> */
[----:B--2---:R-:W-:Y:S04]  /*60a00*/  STL [R1+0x75b8], R207 ;  /* 0x0075b8cf01007387 */ /* 0x004fe80000100800 */
[----:B------:R-:W2:Y:S04]  /*60a10*/  LDL.LU R204, [R1+0x3180] ;  /* 0x0031800001cc7983 */ /* 0x000ea80000300800 */
[----:B------:R-:W2:Y:S04]  /*60a20*/  LDL.LU R205, [R1+0x3184] ;  /* 0x0031840001cd7983 */ /* 0x000ea80000300800 */
[----:B------:R-:W-:Y:S04]  /*60a30*/  LDS R241, [R207+UR13+0x4100] ;  /* 0x0041000dcff17984 */ /* 0x000fe80008000800 */
[----:B------:R1:W-:Y:S04]  /*60a40*/  LDS R243, [R207+UR13+0x6100] ;  /* 0x0061000dcff37984 */ /* 0x0003e80008000800 */
[----:B------:R-:W2:Y:S04]  /*60a50*/  LDL.LU R206, [R1+0x3188] ;  /* 0x0031880001ce7983 */ /* 0x000ea80000300800 */
[----:B-1----:R-:W2:Y:S04]  /*60a60*/  LDL.LU R207, [R1+0x318c] ;  /* 0x00318c0001cf7983 */ /* 0x002ea80000300800 */
[----:B------:R-:W-:Y:S04]  /*60a70*/  LDS R240, [R166+UR13+0x4100] ;  /* 0x0041000da6f07984 */ /* 0x000fe80008000800 */
[----:B------:R-:W1:Y:S01]  /*60a80*/  LDS R242, [R166+UR13+0x6100] ;  /* 0x0061000da6f27984 */ /* 0x000e620008000800 */
[----:B---3--:R-:W-:-:S15]  /*60a90*/  HMMA.1688.F32.TF32 R16, R244, R22, R16 ;  /* 0x00000016f410723c */ /* 0x008fde0000081010 */
[----:B------:R-:W-:-:S04]  /*60aa0*/  NOP ;  /* 0x0000000000007918 */ /* 0x000fc80000000000 */
[----:B------:R-:W-:Y:S04]  /*60ab0*/  STL.64 [R1+0x4eb0], R16 ;  /* 0x004eb01001007387 */ /* 0x000fe80000100a00 */
[----:B------:R3:W-:Y:S04]  /*60ac0*/  STL.64 [R1+0x4eb8], R18 ;  /* 0x004eb81201007387 */ /* 0x0007e80000100a00 */
[----:B---3--:R-:W4:Y:S04]  /*60ad0*/  LDL.LU.64 R18, [R1+0x75d8] ;  /* 0x0075d80001127983 */ /* 0x008f280000300a00 */
[----:B------:R-:W3:Y:S01]  /*60ae0*/  LDL.LU.64 R16, [R1+0x75d0] ;  /* 0x0075d00001107983 */ /* 0x000ee20000300a00 */
[----:B----4-:R-:W-:-:S15]  /*60af0*/  HMMA.1688.F32.TF32 R12, R244, R18, R12 ;  /* 0x00000012f40c723c */ /* 0x010fde000008100c */
[----:B------:R-:W-:-:S04]  /*60b00*/  NOP ;  /* 0x0000000000007918 */ /* 0x000fc80000000000 */
[----:B------:R-:W-:Y:S04]  /*60b10*/  STL.64 [R1+0x4ea0], R12 ;  /* 0x004ea00c01007387 */ /* 0x000fe80000100a00 */
[----:B------:R4:W-:Y:S04]  /*60b20*/  STL.64 [R1+0x4ea8], R14 ;  /* 0x004ea80e01007387 */ /* 0x0009e80000100a00 */
[----:B----4-:R-:W2:Y:S04]  /*60b30*/  LDL.LU.64 R14, [R1+0x75c8] ;  /* 0x0075c800010e7983 */ /* 0x010ea80000300a00 */
[----:B------:R-:W4:Y:S01]  /*60b40*/  LDL.LU.64 R12, [R1+0x75c0] ;  /* 0x0075c000010c7983 */ /* 0x000f220000300a00 */
[C---:B------:R-:W-:Y:S08]  /*60b50*/  HMMA.1688.F32.TF32 R232, R244.reuse, R6, R232 ;  /* 0x00000006f4e8723c */ /* 0x040ff000000810e8 */
[----:B--2---:R-:W-:-:S15]  /*60b60*/  HMMA.1688.F32.TF32 R204, R244, R14, R204 ;  /* 0x0000000ef4cc723c */ /* 0x004fde00000810cc */
[----:B------:R-:W-:-:S04]  /*60b70*/  NOP ;  /* 0x0000000000007918 */ /* 0x000fc80000000000 */
[----:B------:R-:W-:Y:S04]  /*60b80*/  STL.64 [R1+0x4e90], R204 ;  /* 0x004e90cc01007387 */ /* 0x000fe80000100a00 */
[----:B------:R2:W-:Y:S02]  /*60b90*/  STL.64 [R1+0x4e98], R206 ;  /* 0x004e98ce01007387 */ /* 0x0005e40000100a00 */
[C---:B--2---:R-:W-:Y:S08]  /*60ba0*/  HMMA.1688.F32.TF32 R204, R244.reuse, R10, R208 ;  /* 0x0000000af4cc723c */ /* 0x044ff000000810d0 */
[C---:B------:R-:W-:Y:S11]  /*60bb0*/  HMMA.1688.F32.TF32 R208, R244.reuse, R90, R236 ;  /* 0x0000005af4d0723c */ /* 0x040ff600000810ec */
[----:B------:R-:W-:Y:S04]  /*60bc0*/  STL.64 [R1+0x4e80], R204 ;  /* 0x004e80cc01007387 */ /* 0x000fe80000100a00 */
[----:B------:R2:W-:Y:S02]  /*60bd0*/  STL.64 [R1+0x4e88], R206 ;  /* 0x004e88ce01007387 */ /* 0x0005e40000100a00 */
[C---:B--2---:R-:W-:Y:S02]  /*60be0*/  HMMA.1688.F32.TF32 R204, R244.reuse, R94, R212 ;  /* 0x0000005ef4cc723c */ /* 0x044fe400000810d4 */
[----:B------:R-:W-:Y:S04]  /*60bf0*/  STL.64 [R1+0x4e70], R232 ;  /* 0x004e70e801007387 */ /* 0x000fe80000100a00 */
[----:B------:R-:W-:Y:S02]  /*60c00*/  STL.64 [R1+0x4e78], R234 ;  /* 0x004e78ea01007387 */ /* 0x000fe40000100a00 */
[C---:B------:R-:W-:Y:S02]  /*60c10*/  HMMA.1688.F32.TF32 R212, R244.reuse, R130, R224 ;  /* 0x00000082f4d4723c */ /* 0x040fe400000810e0 */
[----:B------:R-:W-:Y:S04]  /*60c20*/  STL.64 [R1+0x4e60], R208 ;  /* 0x004e60d001007387 */ /* 0x000fe80000100a00 */
[----:B------:R2:W-:Y:S05]  /*60c30*/  STL.64 [R1+0x4e68], R210 ;  /* 0x004e68d201007387 */ /* 0x0005ea0000100a00 */
[----:B------:R-:W-:Y:S04]  /*60c40*/  STL.64 [R1+0x4e50], R204 ;  /* 0x004e50cc01007387 */ /* 0x000fe80000100a00 */
[----:B------:R1:W-:Y:S01]  /*60c50*/  STL.64 [R1+0x4e58], R206 ;  /* 0x004e58ce01007387 */ /* 0x0003e20000100a00 */
[C---:B--2---:R-:W-:Y:S08]  /*60c60*/  HMMA.1688.F32.TF32 R208, R244.reuse, R126, R216 ;  /* 0x0000007ef4d0723c */ /* 0x044ff000000810d8 */
[C---:B-1----:R-:W-:Y:S01]  /*60c70*/  HMMA.1688.F32.TF32 R204, R244.reuse, R122, R228 ;  /* 0x0000007af4cc723c */ /* 0x042fe200000810e4 */
[----:B------:R-:W-:Y:S04]  /*60c80*/  STL.64 [R1+0x4e40], R212 ;  /* 0x004e40d401007387 */ /* 0x000fe80000100a00 */
[----:B------:R1:W-:Y:S06]  /*60c90*/  STL.64 [R1+0x4e48], R214 ;  /* 0x004e48d601007387 */ /* 0x0003ec0000100a00 */
[----:B------:R-:W-:Y:S04]  /*60ca0*/  STL.64 [R1+0x4e30], R208 ;  /* 0x004e30d001007387 */ /* 0x000fe80000100a00 */
[----:B------:R2:W-:Y:S01]  /*60cb0*/  STL.64 [R1+0x4e38], R210 ;  /* 0x004e38d201007387 */ /* 0x0005e20000100a00 */
[C---:B-1----:R-:W-:Y:S03]  /*60cc0*/  HMMA.1688.F32.TF32 R212, R244.reuse, R118, R220 ;  /* 0x00000076f4d4723c */ /* 0x042fe600000810dc */
[----:B------:R-:W-:Y:S04]  /*60cd0*/  STL.64 [R1+0x4e20], R204 ;  /* 0x004e20cc01007387 */ /* 0x000fe80000100a00 */
[----:B------:R1:W-:Y:S01]  /*60ce0*/  STL.64 [R1+0x4e28], R206 ;  /* 0x004e28ce01007387 */ /* 0x0003e20000100a00 */
[C---:B--2---:R-:W-:Y:S08]  /*60cf0*/  HMMA.1688.F32.TF32 R208, R244.reuse, R114, R200 ;  /* 0x00000072f4d0723c */ /* 0x044ff000000810c8 */
[C---:B------:R-:W-:Y:S08]  /*60d00*/  HMMA.1688.F32.TF32 R200, R244.reuse, R106, R192 ;  /* 0x0000006af4c8723c */ /* 0x040ff000000810c0 */
[C---:B-1----:R-:W-:Y:S08]  /*60d10*/  HMMA.1688.F32.TF32 R204, R244.reuse, R110, R196 ;  /* 0x0000006ef4cc723c */ /* 0x042ff000000810c4 */
[C---:B------:R-:W-:Y:S08]  /*60d20*/  HMMA.1688.F32.TF32 R196, R244.reuse, R102, R188 ;  /* 0x00000066f4c4723c */ /* 0x040ff000000810bc */
[C---:B------:R-:W-:Y:S01]  /*60d30*/  HMMA.1688.F32.TF32 R192, R244.reuse, R98, R184 ;  /* 0x00000062f4c0723c */ /* 0x040fe200000810b8 */
[----:B------:R-:W-:Y:S07]  /*60d40*/  STL.64 [R1+0x4e10], R212 ;  /* 0x004e10d401007387 */ /* 0x000fee0000100a00 */
        /* <DEDUP_REMOVED lines=46> */
[----:B------:R-:W2:Y:S04]  /*61030*/  LDL.LU R132, [R1+0x2c40] ;  /* 0x002c400001847983 */ /* 0x000ea80000300800 */
[----:B------:R-:W-:Y:S04]  /*61040*/  STL.64 [R1+0x4d00], R140 ;  /* 0x004d008c01007387 */ /* 0x000fe80000100a00 */
[----:B------:R-:W-:Y:S04]  /*61050*/  STL.64 [R1+0x4d08], R142 ;  /* 0x004d088e01007387 */ /* 0x000fe80000100a00 */
[----:B------:R1:W-:Y:S04]  /*61060*/  STL.64 [R1+0x4cf0], R136 ;  /* 0x004cf08801007387 */ /* 0x0003e80000100a00 */
[----:B------:R1:W-:Y:S04]  /*61070*/  STL.64 [R1+0x4cf8], R138 ;  /* 0x004cf88a01007387 */ /* 0x0003e80000100a00 */
[----:B------:R-:W2:Y:S04]  /*61080*/  LDL.LU R133, [R1+0x2c44] ;  /* 0x002c440001857983 */ /* 0x000ea80000300800 */
[----:B------:R-:W2:Y:S04]  /*61090*/  LDL.LU R134, [R1+0x2c48] ;  /* 0x002c480001867983 */ /* 0x000ea80000300800 */
[----:B------:R-:W2:Y:S04]  /*610a0*/  LDL.LU R135, [R1+0x2c4c] ;  /* 0x002c4c0001877983 */ /* 0x000ea80000300800 */
[----:B-1----:R-:W2:Y:S04]  /*610b0*/  LDL.LU R136, [R1+0x2c50] ;  /* 0x002c500001887983 */ /* 0x002ea80000300800 */
        /* <DEDUP_REMOVED lines=105> */
[----:B------:R-:W-:Y:S01]  /*61750*/  HMMA.1688.F32.TF32 R208, R244, R30, R208 ;  /* 0x0000001ef4d0723c */ /* 0x000fe200000810d0 */
[----:B------:R-:W-:Y:S04]  /*61760*/  LDS R244, [R0+UR13+0x4180] ;  /* 0x0041800d00f47984 */ /* 0x000fe80008000800 */
[----:B------:R-:W-:Y:S03]  /*61770*/  LDS R246, [R0+UR13+0x6180] ;  /* 0x0061800d00f67984 */ /* 0x000fe60008000800 */
[C---:B------:R-:W-:Y:S01]  /*61780*/  HMMA.1688.F32.TF32 R212, R240.reuse, R18, R212 ;  /* 0x00000012f0d4723c */ /* 0x040fe200000810d4 */
[----:B------:R-:W-:Y:S04]  /*61790*/  LDS R245, [R167+UR13+0x4180] ;  /* 0x0041800da7f57984 */ /* 0x000fe80008000800 */
[----:B------:R-:W-:Y:S04]  /*617a0*/  STL.64 [R1+0x4ce0], R204 ;  /* 0x004ce0cc01007387 */ /* 0x000fe80000100a00 */
[----:B------:R4:W-:Y:S04]  /*617b0*/  STL.64 [R1+0x4ce8], R206 ;  /* 0x004ce8ce01007387 */ /* 0x0009e80000100a00 */
[----:B------:R-:W1:Y:S01]  /*617c0*/  LDS R247, [R167+UR13+0x6180] ;  /* 0x0061800da7f77984 */ /* 0x000e620008000800 */
[----:B----4-:R-:W-:Y:S03]  /*617d0*/  HMMA.1688.F32.TF32 R204, R240, R26, R232 ;  /* 0x0000001af0cc723c */ /* 0x010fe600000810e8 */
[----:B------:R-:W-:Y:S04]  /*617e0*/  STL.64 [R1+0x4950], R208 ;  /* 0x004950d001007387 */ /* 0x000fe80000100a00 */
[----:B------:R-:W-:-:S12]  /*617f0*/  STL.64 [R1+0x4958], R210 ;  /* 0x004958d201007387 */ /* 0x000fd80000100a00 */
        /* <DEDUP_REMOVED lines=8> */
[----:B------:R2:W-:Y:S04]  /*61880*/  STL.64 [R1+0x4cc8], R214 ;  /* 0x004cc8d601007387 */ /* 0x0005e80000100a00 */
[----:B------:R-:W-:Y:S04]  /*61890*/  STL.64 [R1+0x4cb0], R208 ;  /* 0x004cb0d001007387 */ /* 0x000fe80000100a00 */
[----:B------:R3:W-:Y:S01]  /*618a0*/  STL.64 [R1+0x4cb8], R210 ;  /* 0x004cb8d201007387 */ /* 0x0007e20000100a00 */
[C---:B--2---:R-:W-:Y:S04]  /*618b0*/  HMMA.1688.F32.TF32 R212, R240.reuse, R6, R228 ;  /* 0x00000006f0d4723c */ /* 0x044fe800000810e4 */
[----:B------:R-:W-:Y:S04]  /*618c0*/  STL.64 [R1+0x4ca0], R204 ;  /* 0x004ca0cc01007387 */ /* 0x000fe80000100a00 */
[----:B------:R2:W-:Y:S01]  /*618d0*/  STL.64 [R1+0x4ca8], R206 ;  /* 0x004ca8ce01007387 */ /* 0x0005e20000100a00 */
[C---:B---3--:R-:W-:Y:S08]  /*618e0*/  HMMA.1688.F32.TF32 R208, R240.reuse, R90, R220 ;  /* 0x0000005af0d0723c */ /* 0x048ff000000810dc */
[C---:B--2---:R-:W-:Y:S08]  /*618f0*/  HMMA.1688.F32.TF32 R204, R240.reuse, R94, R200 ;  /* 0x0000005ef0cc723c */ /* 0x044ff000000810c8 */
[C---:B------:R-:W-:Y:S08]  /*61900*/  HMMA.1688.F32.TF32 R200, R240.reuse, R130, R196 ;  /* 0x00000082f0c8723c */ /* 0x040ff000000810c4 */
        /* <DEDUP_REMOVED lines=51> */
[----:B--2---:R-:W2:Y:S04]  /*61c40*/  LDL.LU R136, [R1+0x1610] ;  /* 0x0016100001887983 */ /* 0x004ea80000300800 */
[----:B------:R4:W-:Y:S04]  /*61c50*/  STL.64 [R1+0x4b70], R140 ;  /* 0x004b708c01007387 */ /* 0x0009e80000100a00 */
[----:B------:R1:W-:Y:S04]  /*61c60*/  STL.64 [R1+0x4b78], R142 ;  /* 0x004b788e01007387 */ /* 0x0003e80000100a00 */
[----:B------:R1:W-:Y:S04]  /*61c70*/  STL.64 [R1+0x4b60], R132 ;  /* 0x004b608401007387 */ /* 0x0003e80000100a00 */
[----:B------:R1:W-:Y:S04]  /*61c80*/  STL.64 [R1+0x4b68], R134 ;  /* 0x004b688601007387 */ /* 0x0003e80000100a00 */
[----:B------:R-:W2:Y:S04]  /*61c90*/  LDL.LU R137, [R1+0x1614] ;  /* 0x0016140001897983 */ /* 0x000ea80000300800 */
[----:B---3--:R-:W2:Y:S04]  /*61ca0*/  LDL.LU R138, [R1+0x1618] ;  /* 0x00161800018a7983 */ /* 0x008ea80000300800 */
[----:B------:R-:W2:Y:S04]  /*61cb0*/  LDL.LU R139, [R1+0x161c] ;  /* 0x00161c00018b7983 */ /* 0x000ea80000300800 */
[----:B----4-:R-:W3:Y:S04]  /*61cc0*/  LDL.LU R140, [R1+0x1620] ;  /* 0x00162000018c7983 */ /* 0x010ee80000300800 */
[----:B------:R-:W3:Y:S04]  /*61cd0*/  LDL.LU R141, [R1+0x1624] ;  /* 0x00162400018d7983 */ /* 0x000ee80000300800 */
[----:B-1----:R-:W3:Y:S04]  /*61ce0*/  LDL.LU R142, [R1+0x1628] ;  /* 0x00162800018e7983 */ /* 0x002ee80000300800 */
[----:B------:R-:W3:Y:S04]  /*61cf0*/  LDL.LU R143, [R1+0x162c] ;  /* 0x00162c00018f7983 */ /* 0x000ee80000300800 */
[----:B------:R-:W4:Y:S04]  /*61d00*/  LDL.LU R144, [R1+0x1630] ;  /* 0x0016300001907983 */ /* 0x000f280000300800 */
[----:B------:R-:W4:Y:S04]  /*61d10*/  LDL.LU R145, [R1+0x1634] ;  /* 0x0016340001917983 */ /* 0x000f280000300800 */
        /* <DEDUP_REMOVED lines=98> */
[C---:B--2---:R-:W-:Y:S08]  /*62340*/  HMMA.1688.F32.TF32 R248, R240.reuse, R50, R248 ;  /* 0x00000032f0f8723c */ /* 0x044ff000000810f8 */
[C---:B---3--:R-:W-:Y:S08]  /*62350*/  HMMA.1688.F32.TF32 R204, R240.reuse, R54, R204 ;  /* 0x00000036f0cc723c */ /* 0x048ff000000810cc */
[C---:B----4-:R-:W-:Y:S11]  /*62360*/  HMMA.1688.F32.TF32 R208, R240.reuse, R46, R208 ;  /* 0x0000002ef0d0723c */ /* 0x050ff600000810d0 */
[----:B------:R-:W-:Y:S04]  /*62370*/  STL.64 [R1+0x4b50], R204 ;  /* 0x004b50cc01007387 */ /* 0x000fe80000100a00 */
[----:B------:R1:W-:Y:S01]  /*62380*/  STL.64 [R1+0x4b58], R206 ;  /* 0x004b58ce01007387 */ /* 0x0003e20000100a00 */
[C---:B------:R-:W-:Y:S03]  /*62390*/  HMMA.1688.F32.TF32 R232, R240.reuse, R42, R232 ;  /* 0x0000002af0e8723c */ /* 0x040fe600000810e8 */
[----:B-1----:R-:W2:Y:S04]  /*623a0*/  LDL.LU R207, [R1+0x75b8] ;  /* 0x0075b80001cf7983 */ /* 0x002ea80000300800 */
[----:B------:R-:W-:Y:S04]  /*623b0*/  STL.64 [R1+0x4b40], R248 ;  /* 0x004b40f801007387 */ /* 0x000fe80000100a00 */
[----:B------:R1:W-:Y:S04]  /*623c0*/  STL.64 [R1+0x4b48], R250 ;  /* 0x004b48fa01007387 */ /* 0x0003e80000100a00 */
[----:B-1----:R-:W3:Y:S04]  /*623d0*/  LDL.LU.64 R250, [R1+0x75b0] ;  /* 0x0075b00001fa7983 */ /* 0x002ee80000300a00 */
[----:B------:R-:W4:Y:S04]  /*623e0*/  LDL.LU.64 R248, [R1+0x75a8] ;  /* 0x0075a80001f87983 */ /* 0x000f280000300a00 */
[----:B------:R-:W-:Y:S04]  /*623f0*/  STL.64 [R1+0x4b30], R208 ;  /* 0x004b30d001007387 */ /* 0x000fe80000100a00 */
[----:B------:R1:W-:Y:S02]  /*62400*/  STL.64 [R1+0x4b38], R210 ;  /* 0x004b38d201007387 */ /* 0x0003e40000100a00 */
[C---:B-1----:R-:W-:Y:S02]  /*62410*/  HMMA.1688.F32.TF32 R208, R240.reuse, R38, R236 ;  /* 0x00000026f0d0723c */ /* 0x042fe400000810ec */
[----:B------:R-:W-:Y:S04]  /*62420*/  STL.64 [R1+0x4b20], R232 ;  /* 0x004b20e801007387 */ /* 0x000fe80000100a00 */
[----:B------:R1:W-:Y:S02]  /*62430*/  STL.64 [R1+0x4b28], R234 ;  /* 0x004b28ea01007387 */ /* 0x0003e40000100a00 */
[C---:B-1----:R-:W-:Y:S11]  /*62440*/  HMMA.1688.F32.TF32 R232, R240.reuse, R34, R212 ;  /* 0x00000022f0e8723c */ /* 0x042ff600000810d4 */
[----:B------:R-:W-:Y:S04]  /*62450*/  STL.64 [R1+0x4b10], R208 ;  /* 0x004b10d001007387 */ /* 0x000fe80000100a00 */
[----:B------:R1:W-:Y:S01]  /*62460*/  STL.64 [R1+0x4b18], R210 ;  /* 0x004b18d201007387 */ /* 0x0003e20000100a00 */
[----:B------:R-:W-:Y:S03]  /*62470*/  HMMA.1688.F32.TF32 R212, R240, R30, R224 ;  /* 0x0000001ef0d4723c */ /* 0x000fe600000810e0 */
[----:B------:R-:W-:Y:S04]  /*62480*/  LDS R240, [R166+UR13+0x4180] ;  /* 0x0041800da6f07984 */ /* 0x000fe80008000800 */
[----:B------:R-:W-:Y:S01]  /*62490*/  LDS R242, [R166+UR13+0x6180] ;  /* 0x0061800da6f27984 */ /* 0x000fe20008000800 */
[C---:B-1----:R-:W-:Y:S03]  /*624a0*/  HMMA.1688.F32.TF32 R208, R244.reuse, R26, R216 ;  /* 0x0000001af4d0723c */ /* 0x042fe600000810d8 */
[----:B------:R-:W-:Y:S04]  /*624b0*/  STL.64 [R1+0x4b00], R232 ;  /* 0x004b00e801007387 */ /* 0x000fe80000100a00 */
[----:B------:R-:W-:Y:S01]  /*624c0*/  STL.64 [R1+0x4b08], R234 ;  /* 0x004b08ea01007387 */ /* 0x000fe20000100a00 */
[C---:B------:R-:W-:Y:S03]  /*624d0*/  HMMA.1688.F32.TF32 R216, R244.reuse, R22, R228 ;  /* 0x00000016f4d8723c */ /* 0x040fe600000810e4 */
[----:B------:R-:W-:Y:S04]  /*624e0*/  STL.64 [R1+0x4930], R212 ;  /* 0x004930d401007387 */ /* 0x000fe80000100a00 */
[----:B------:R1:W-:Y:S04]  /*624f0*/  STL.64 [R1+0x4938], R214 ;  /* 0x004938d601007387 */ /* 0x0003e80000100a00 */
[----:B------:R-:W-:Y:S04]  /*62500*/  STL.64 [R1+0x4920], R208 ;  /* 0x004920d001007387 */ /* 0x000fe80000100a00 */
[----:B------:R1:W-:Y:S02]  /*62510*/  STL.64 [R1+0x4928], R210 ;  /* 0x004928d201007387 */ /* 0x0003e40000100a00 */
[C---:B-1----:R-:W-:Y:S08]  /*62520*/  HMMA.1688.F32.TF32 R212, R244.reuse, R18, R220 ;  /* 0x00000012f4d4723c */ /* 0x042ff000000810dc */
[C---:B------:R-:W-:Y:S08]  /*62530*/  HMMA.1688.F32.TF32 R208, R244.reuse, R14, R200 ;  /* 0x0000000ef4d0723c */ /* 0x040ff000000810c8 */
        /* <DEDUP_REMOVED lines=48> */
[----:B------:R1:W-:Y:S04]  /*62840*/  STL.64 [R1+0x49f0], R144 ;  /* 0x0049f09001007387 */ /* 0x0003e80000100a00 */
[----:B------:R1:W-:Y:S04]  /*62850*/  STL.64 [R1+0x49f8], R146 ;  /* 0x0049f89201007387 */ /* 0x0003e80000100a00 */
[----:B------:R-:W2:Y:S04]  /*62860*/  LDL.LU R136, [R1+0x1450] ;  /* 0x0014500001887983 */ /* 0x000ea80000300800 */
[----:B------:R1:W-:Y:S04]  /*62870*/  STL.64 [R1+0x49e0], R140 ;  /* 0x0049e08c01007387 */ /* 0x0003e80000100a00 */
[----:B------:R1:W-:Y:S04]  /*62880*/  STL.64 [R1+0x49e8], R142 ;  /* 0x0049e88e01007387 */ /* 0x0003e80000100a00 */
        /* <DEDUP_REMOVED lines=85> */
[----:B--2---:R-:W-:Y:S04]  /*62de0*/  LDS R241, [R207+UR13+0x4180] ;  /* 0x0041800dcff17984 */ /* 0x004fe80008000800 */
[----:B------:R-:W1:Y:S01]  /*62df0*/  LDS R243, [R207+UR13+0x6180] ;  /* 0x0061800dcff37984 */ /* 0x000e620008000800 */
[----:B---3--:R-:W-:Y:S08]  /*62e00*/  HMMA.1688.F32.TF32 R172, R244, R30, R172 ;  /* 0x0000001ef4ac723c */ /* 0x008ff000000810ac */
[----:B-1----:R-:W-:Y:S08]  /*62e10*/  HMMA.1688.F32.TF32 R168, R240, R26, R168 ;  /* 0x0000001af0a8723c */ /* 0x002ff000000810a8 */
[C---:B----4-:R-:W-:Y:S08]  /*62e20*/  HMMA.1688.F32.TF32 R180, R244.reuse, R38, R180 ;  /* 0x00000026f4b4723c */ /* 0x050ff000000810b4 */
        /* <DEDUP_REMOVED lines=9> */
[C---:B-1----:R-:W-:Y:S08]  /*62ec0*/  HMMA.1688.F32.TF32 R208, R244.reuse, R62, R220 ;  /* 0x0000003ef4d0723c */ /* 0x042ff000000810dc */
[C---:B------:R-:W-:Y:S01]  /*62ed0*/  HMMA.1688.F32.TF32 R192, R244.reuse, R50, R192 ;  /* 0x00000032f4c0723c */ /* 0x040fe200000810c0 */
[----:B------:R-:W-:Y:S04]  /*62ee0*/  STL.64 [R1+0x48f0], R216 ;  /* 0x0048f0d801007387 */ /* 0x000fe80000100a00 */
[----:B------:R-:W-:Y:S03]  /*62ef0*/  STL.64 [R1+0x48f8], R218 ;  /* 0x0048f8da01007387 */ /* 0x000fe60000100a00 */
[----:B------:R-:W-:Y:S01]  /*62f00*/  HMMA.1688.F32.TF32 R176, R244, R34, R176 ;  /* 0x00000022f4b0723c */ /* 0x000fe200000810b0 */
[----:B------:R-:W-:Y:S04]  /*62f10*/  STL.64 [R1+0x48e0], R212 ;  /* 0x0048e0d401007387 */ /* 0x000fe80000100a00 */
[----:B------:R-:W-:Y:S04]  /*62f20*/  STL.64 [R1+0x48e8], R214 ;  /* 0x0048e8d601007387 */ /* 0x000fe80000100a00 */
[----:B------:R-:W-:Y:S04]  /*62f30*/  STL.64 [R1+0x48d0], R208 ;  /* 0x0048d0d001007387 */ /* 0x000fe80000100a00 */
[----:B------:R-:W-:Y:S01]  /*62f40*/  STL.64 [R1+0x48d8], R210 ;  /* 0x0048d8d201007387 */ /* 0x000fe20000100a00 */
[C---:B------:R-:W-:Y:S03]  /*62f50*/  HMMA.1688.F32.TF32 R160, R240.reuse, R22, R160 ;  /* 0x00000016f0a0723c */ /* 0x040fe600000810a0 */
[----:B------:R-:W-:Y:S04]  /*62f60*/  STL.64 [R1+0x48c0], R200 ;  /* 0x0048c0c801007387 */ /* 0x000fe80000100a00 */
[----:B------:R-:W-:Y:S01]  /*62f70*/  STL.64 [R1+0x48c8], R202 ;  /* 0x0048c8ca01007387 */ /* 0x000fe20000100a00 */
[C---:B------:R-:W-:Y:S03]  /*62f80*/  HMMA.1688.F32.TF32 R152, R240.reuse, R14, R152 ;  /* 0x0000000ef098723c */ /* 0x040fe60000081098 */
[----:B------:R-:W-:Y:S05]  /*62f90*/  STL.64 [R1+0x48b0], R196 ;  /* 0x0048b0c401007387 */ /* 0x000fea0000100a00 */
        /* <DEDUP_REMOVED lines=25> */
[----:B------:R-:W-:Y:S04]  /*63130*/  STL.64 [R1+0x4800], R148 ;  /* 0x0048009401007387 */ /* 0x000fe80000100a00 */
[----:B------:R-:W-:Y:S01]  /*63140*/  STL.64 [R1+0x4808], R150 ;  /* 0x0048089601007387 */ /* 0x000fe20000100a00 */
[C---:B-1----:R-:W-:Y:S03]  /*63150*/  HMMA.1688.F32.TF32 R8, R240.reuse, R6, R144 ;  /* 0x00000006f008723c */ /* 0x042fe60000081090 */
[----:B------:R-:W-:Y:S04]  /*63160*/  STL.64 [R1+0x7580], R6 ;  /* 0x0075800601007387 */ /* 0x000fe80000100a00 */
[----:B------:R1:W-:Y:S04]  /*63170*/  STL.64 [R1+0x7578], R4 ;  /* 0x0075780401007387 */ /* 0x0003e80000100a00 */
[----:B------:R-:W-:Y:S04]  /*63180*/  LDS R245, [R167+UR13+0x4200] ;  /* 0x0042000da7f57984 */ /* 0x000fe80008000800 */
[----:B------:R-:W-:Y:S01]  /*63190*/  LDS R247, [R167+UR13+0x6200] ;  /* 0x0062000da7f77984 */ /* 0x000fe20008000800 */
[C---:B-1----:R-:W-:Y:S03]  /*631a0*/  HMMA.1688.F32.TF32 R4, R240.reuse, R90, R140 ;  /* 0x0000005af004723c */ /* 0x042fe6000008108c */
[----:B------:R-:W-:Y:S04]  /*631b0*/  LDS R244, [R0+UR13+0x4200] ;  /* 0x0042000d00f47984 */ /* 0x000fe80008000800 */
[----:B------:R-:W-:Y:S04]  /*631c0*/  STL.64 [R1+0x47f0], R8 ;  /* 0x0047f00801007387 */ /* 0x000fe80000100a00 */
[----:B------:R1:W-:Y:S04]  /*631d0*/  STL.64 [R1+0x47f8], R10 ;  /* 0x0047f80a01007387 */ /* 0x0003e80000100a00 */
[----:B------:R-:W-:Y:S04]  /*631e0*/  STL.64 [R1+0x7570], R90 ;  /* 0x0075705a01007387 */ /* 0x000fe80000100a00 */
[----:B------:R-:W-:Y:S04]  /*631f0*/  STL.64 [R1+0x7568], R88 ;  /* 0x0075685801007387 */ /* 0x000fe80000100a00 */
[----:B------:R-:W-:Y:S01]  /*63200*/  STL.64 [R1+0x47e0], R4 ;  /* 0x0047e00401007387 */ /* 0x000fe20000100a00 */
[C---:B-1----:R-:W-:Y:S03]  /*63210*/  HMMA.1688.F32.TF32 R8, R240.reuse, R94, R136 ;  /* 0x0000005ef008723c */ /* 0x042fe60000081088 */
[----:B------:R1:W-:Y:S04]  /*63220*/  STL.64 [R1+0x47e8], R6 ;  /* 0x0047e80601007387 */ /* 0x0003e80000100a00 */
[----:B------:R-:W2:Y:S04]  /*63230*/  LDL.LU R144, [R1+0x10] ;  /* 0x0000100001907983 */ /* 0x000ea80000300800 */
[----:B------:R-:W3:Y:S01]  /*63240*/  LDS R246, [R0+UR13+0x6200] ;  /* 0x0062000d00f67984 */ /* 0x000ee20008000800 */
[C---:B-1----:R-:W-:Y:S07]  /*63250*/  HMMA.1688.F32.TF32 R4, R240.reuse, R130, R132 ;  /* 0x00000082f004723c */ /* 0x042fee0000081084 */
[----:B------:R-:W-:Y:S04]  /*63260*/  STL.64 [R1+0x47d0], R8 ;  /* 0x0047d00801007387 */ /* 0x000fe80000100a00 */
[----:B------:R-:W-:Y:S08]  /*63270*/  STL.64 [R1+0x47d8], R10 ;  /* 0x0047d80a01007387 */ /* 0x000ff00000100a00 */
[----:B------:R-:W-:Y:S04]  /*63280*/  STL.64 [R1+0x47c0], R4 ;  /* 0x0047c00401007387 */ /* 0x000fe80000100a00 */
[----:B------:R1:W-:Y:S04]  /*63290*/  STL.64 [R1+0x47c8], R6 ;  /* 0x0047c80601007387 */ /* 0x0003e80000100a00 */
[----:B------:R-:W2:Y:S04]  /*632a0*/  LDL.LU R145, [R1+0x14] ;  /* 0x0000140001917983 */ /* 0x000ea80000300800 */
[----:B------:R-:W2:Y:S04]  /*632b0*/  LDL.LU R146, [R1+0x18] ;  /* 0x0000180001927983 */ /* 0x000ea80000300800 */
        /* <DEDUP_REMOVED lines=53> */
[----:B------:R-:W1:Y:S04]  /*63610*/  LDL.LU R132, [R1+0x1430] ;  /* 0x0014300001847983 */ /* 0x000e680000300800 */
[----:B------:R-:W1:Y:S04]  /*63620*/  LDL.LU R133, [R1+0x1434] ;  /* 0x0014340001857983 */ /* 0x000e680000300800 */
[----:B------:R-:W1:Y:S04]  /*63630*/  LDL.LU R134, [R1+0x1438] ;  /* 0x0014380001867983 */ /* 0x000e680000300800 */
[----:B------:R-:W1:Y:S04]  /*63640*/  LDL.LU R135, [R1+0x143c] ;  /* 0x00143c0001877983 */ /* 0x000e680000300800 */
        /* <DEDUP_REMOVED lines=28> */
[----:B------:R-:W4:Y:S04]  /*63810*/  LDL.LU R140, [R1] ;  /* 0x00000000018c7983 */ /* 0x000f280000300800 */
[----:B------:R-:W4:Y:S04]  /*63820*/  LDL.LU R141, [R1+0x4] ;  /* 0x00000400018d7983 */ /* 0x000f280000300800 */
[----:B------:R-:W4:Y:S04]  /*63830*/  LDL.LU R142, [R1+0x8] ;  /* 0x00000800018e7983 */ /* 0x000f280000300800 */
[----:B------:R-:W4:Y:S04]  /*63840*/  LDL.LU R143, [R1+0xc] ;  /* 0x00000c00018f7983 */ /* 0x000f280000300800 */
[----:B------:R-:W4:Y:S01]  /*63850*/  LDL.LU R136, [R1+0x1300] ;  /* 0x0013000001887983 */ /* 0x000f220000300800 */
[----:B-1----:R-:W-:Y:S01]  /*63860*/  HMMA.1688.F32.TF32 R4, R240, R126, R132 ;  /* 0x0000007ef004723c */ /* 0x002fe20000081084 */
[----:B------:R-:W-:-:S02]  /*63870*/  IMAD.MOV.U32 R132, RZ, RZ, R248 ;  /* 0x000000ffff847224 */ /* 0x000fc400078e00f8 */
[----:B------:R-:W-:Y:S02]  /*63880*/  IMAD.MOV.U32 R133, RZ, RZ, R249 ;  /* 0x000000ffff857224 */ /* 0x000fe400078e00f9 */
[----:B------:R-:W-:Y:S02]  /*63890*/  IMAD.MOV.U32 R134, RZ, RZ, R250 ;  /* 0x000000ffff867224 */ /* 0x000fe400078e00fa */
[----:B------:R-:W-:-:S12]  /*638a0*/  IMAD.MOV.U32 R135, RZ, RZ, R251 ;  /* 0x000000ffff877224 */ /* 0x000fd800078e00fb */
[----:B------:R-:W-:Y:S04]  /*638b0*/  STL.64 [R1+0x47b0], R4 ;  /* 0x0047b00401007387 */ /* 0x000fe80000100a00 */
[----:B------:R1:W-:Y:S04]  /*638c0*/  STL.64 [R1+0x47b8], R6 ;  /* 0x0047b80601007387 */ /* 0x0003e80000100a00 */
        /* <DEDUP_REMOVED lines=8> */
[C---:B-1----:R-:W-:Y:S08]  /*63950*/  HMMA.1688.F32.TF32 R4, R240.reuse, R118, R212 ;  /* 0x00000076f004723c */ /* 0x042ff000000810d4 */
[C---:B------:R-:W-:Y:S03]  /*63960*/  HMMA.1688.F32.TF32 R88, R240.reuse, R114, R224 ;  /* 0x00000072f058723c */ /* 0x040fe600000810e0 */
[----:B------:R-:W-:Y:S04]  /*63970*/  STL.64 [R1+0x47a0], R8 ;  /* 0x0047a00801007387 */ /* 0x000fe80000100a00 */
[----:B------:R1:W-:Y:S04]  /*63980*/  STL.64 [R1+0x47a8], R10 ;  /* 0x0047a80a01007387 */ /* 0x0003e80000100a00 */
[----:B------:R-:W-:Y:S04]  /*63990*/  STL.64 [R1+0x4790], R4 ;  /* 0x0047900401007387 */ /* 0x000fe80000100a00 */
[----:B------:R2:W-:Y:S01]  /*639a0*/  STL.64 [R1+0x4798], R6 ;  /* 0x0047980601007387 */ /* 0x0005e20000100a00 */
[C---:B-1----:R-:W-:Y:S08]  /*639b0*/  HMMA.1688.F32.TF32 R8, R240.reuse, R110, R216 ;  /* 0x0000006ef008723c */ /* 0x042ff000000810d8 */
[C---:B--2---:R-:W-:Y:S01]  /*639c0*/  HMMA.1688.F32.TF32 R4, R240.reuse, R106, R228 ;  /* 0x0000006af004723c */ /* 0x044fe200000810e4 */
[----:B------:R-:W-:Y:S04]  /*639d0*/  STL.64 [R1+0x4780], R88 ;  /* 0x0047805801007387 */ /* 0x000fe80000100a00 */
[----:B------:R3:W-:Y:S06]  /*639e0*/  STL.64 [R1+0x4788], R90 ;  /* 0x0047885a01007387 */ /* 0x0007ec0000100a00 */
[----:B------:R-:W-:Y:S04]  /*639f0*/  STL.64 [R1+0x4770], R8 ;  /* 0x0047700801007387 */ /* 0x000fe80000100a00 */
[----:B------:R1:W-:Y:S01]  /*63a00*/  STL.64 [R1+0x4778], R10 ;  /* 0x0047780a01007387 */ /* 0x0003e20000100a00 */
[C---:B---3--:R-:W-:Y:S03]  /*63a10*/  HMMA.1688.F32.TF32 R88, R240.reuse, R102, R220 ;  /* 0x00000066f058723c */ /* 0x048fe600000810dc */
[----:B------:R-:W-:Y:S04]  /*63a20*/  STL.64 [R1+0x4760], R4 ;  /* 0x0047600401007387 */ /* 0x000fe80000100a00 */
[----:B------:R2:W-:Y:S01]  /*63a30*/  STL.64 [R1+0x4768], R6 ;  /* 0x0047680601007387 */ /* 0x0005e20000100a00 */
[C---:B-1----:R-:W-:Y:S08]  /*63a40*/  HMMA.1688.F32.TF32 R8, R240.reuse, R98, R200 ;  /* 0x00000062f008723c */ /* 0x042ff000000810c8 */
[C---:B--2---:R-:W-:Y:S03]  /*63a50*/  HMMA.1688.F32.TF32 R4, R240.reuse, R86, R196 ;  /* 0x00000056f004723c */ /* 0x044fe600000810c4 */
[----:B------:R-:W-:Y:S04]  /*63a60*/  STL.64 [R1+0x4750], R88 ;  /* 0x0047505801007387 */ /* 0x000fe80000100a00 */
[----:B------:R1:W-:Y:S04]  /*63a70*/  STL.64 [R1+0x4758], R90 ;  /* 0x0047585a01007387 */ /* 0x0003e80000100a00 */
[----:B------:R-:W-:Y:S04]  /*63a80*/  STL.64 [R1+0x4740], R8 ;  /* 0x0047400801007387 */ /* 0x000fe80000100a00 */
[----:B------:R2:W-:Y:S01]  /*63a90*/  STL.64 [R1+0x4748], R10 ;  /* 0x0047480a01007387 */ /* 0x0005e20000100a00 */
[C---:B-1----:R-:W-:Y:S03]  /*63aa0*/  HMMA.1688.F32.TF32 R88, R240.reuse, R82, R192 ;  /* 0x00000052f058723c */ /* 0x042fe600000810c0 */
[----:B------:R-:W-:Y:S04]  /*63ab0*/  STL.64 [R1+0x4730], R4 ;  /* 0x0047300401007387 */ /* 0x000fe80000100a00 */
[----:B------:R1:W-:Y:S01]  /*63ac0*/  STL.64 [R1+0x4738], R6 ;  /* 0x0047380601007387 */ /* 0x0003e20000100a00 */
[C---:B--2---:R-:W-:Y:S08]  /*63ad0*/  HMMA.1688.F32.TF32 R8, R240.reuse, R78, R188 ;  /* 0x0000004ef008723c */ /* 0x044ff000000810bc */
[C---:B-1----:R-:W-:Y:S03]  /*63ae0*/  HMMA.1688.F32.TF32 R4, R240.reuse, R74, R184 ;  /* 0x0000004af004723c */ /* 0x042fe600000810b8 */
        /* <DEDUP_REMOVED lines=26> */
[C---:B----4-:R-:W-:Y:S03]  /*63c90*/  HMMA.1688.F32.TF32 R4, R240.reuse, R38, R148 ;  /* 0x00000026f004723c */ /* 0x050fe60000081094 */
[----:B------:R-:W-:Y:S04]  /*63ca0*/  STL.64 [R1+0x4690], R88 ;  /* 0x0046905801007387 */ /* 0x000fe80000100a00 */
[----:B------:R1:W-:Y:S04]  /*63cb0*/  STL.64 [R1+0x4698], R90 ;  /* 0x0046985a01007387 */ /* 0x0003e80000100a00 */
[----:B------:R-:W-:Y:S04]  /*63cc0*/  STL.64 [R1+0x4680], R8 ;  /* 0x0046800801007387 */ /* 0x000fe80000100a00 */
[----:B------:R2:W-:Y:S01]  /*63cd0*/  STL.64 [R1+0x4688], R10 ;  /* 0x0046880a01007387 */ /* 0x0005e20000100a00 */
[C---:B-1----:R-:W-:Y:S03]  /*63ce0*/  HMMA.1688.F32.TF32 R88, R240.reuse, R34, R144 ;  /* 0x00000022f058723c */ /* 0x042fe60000081090 */
[----:B------:R-:W-:Y:S04]  /*63cf0*/  STL.64 [R1+0x4670], R4 ;  /* 0x0046700401007387 */ /* 0x000fe80000100a00 */
[----:B------:R1:W-:Y:S01]  /*63d00*/  STL.64 [R1+0x4678], R6 ;  /* 0x0046780601007387 */ /* 0x0003e20000100a00 */
[----:B--2---:R-:W-:Y:S03]  /*63d10*/  HMMA.1688.F32.TF32 R8, R240, R30, R140 ;  /* 0x0000001ef008723c */ /* 0x004fe6000008108c */
[----:B------:R-:W-:Y:S04]  /*63d20*/  LDS R241, [R207+UR13+0x4200] ;  /* 0x0042000dcff17984 */ /* 0x000fe80008000800 */
[----:B------:R-:W-:Y:S04]  /*63d30*/  LDS R243, [R207+UR13+0x6200] ;  /* 0x0062000dcff37984 */ /* 0x000fe80008000800 */
[----:B------:R-:W-:Y:S04]  /*63d40*/  STL.64 [R1+0x4660], R88 ;  /* 0x0046605801007387 */ /* 0x000fe80000100a00 */
[----:B------:R-:W-:Y:S04]  /*63d50*/  STL.64 [R1+0x4668], R90 ;  /* 0x0046685a01007387 */ /* 0x000fe80000100a00 */
[----:B------:R-:W-:Y:S04]  /*63d60*/  STL.64 [R1+0x4640], R8 ;  /* 0x0046400801007387 */ /* 0x000fe80000100a00 */
[----:B------:R2:W-:Y:S01]  /*63d70*/  STL.64 [R1+0x4648], R10 ;  /* 0x0046480a01007387 */ /* 0x0005e20000100a00 */
[C---:B-1----:R-:W-:Y:S08]  /*63d80*/  HMMA.1688.F32.TF32 R4, R244.reuse, R26, R248 ;  /* 0x0000001af404723c */ /* 0x042ff000000810f8 */
[C---:B--2---:R-:W-:Y:S11]  /*63d90*/  HMMA.1688.F32.TF32 R8, R244.reuse, R22, R136 ;  /* 0x00000016f408723c */ /* 0x044ff60000081088 */
[----:B------:R-:W-:Y:S04]  /*63da0*/  STL.64 [R1+0x4630], R4 ;  /* 0x0046300401007387 */ /* 0x000fe80000100a00 */
[----:B------:R1:W-:Y:S02]  /*63db0*/  STL.64 [R1+0x4638], R6 ;  /* 0x0046380601007387 */ /* 0x0003e40000100a00 */
[C---:B-1----:R-:W-:Y:S02]  /*63dc0*/  HMMA.1688.F32.TF32 R4, R244.reuse, R18, R132 ;  /* 0x00000012f404723c */ /* 0x042fe40000081084 */
[----:B------:R1:W-:Y:S04]  /*63dd0*/  STL [R1+0x7560], R207 ;  /* 0x007560cf01007387 */ /* 0x0003e80000100800 */
[----:B------:R-:W2:Y:S04]  /*63de0*/  LDL.LU R136, [R1+0x50] ;  /* 0x0000500001887983 */ /* 0x000ea80000300800 */
[----:B------:R-:W-:Y:S04]  /*63df0*/  STL.64 [R1+0x4650], R8 ;  /* 0x0046500801007387 */ /* 0x000fe80000100a00 */
[----:B------:R-:W-:Y:S05]  /*63e00*/  STL.64 [R1+0x4658], R10 ;  /* 0x0046580a01007387 */ /* 0x000fea0000100a00 */
[----:B------:R3:W-:Y:S04]  /*63e10*/  STL.64 [R1+0x4620], R4 ;  /* 0x0046200401007387 */ /* 0x0007e80000100a00 */
[----:B------:R4:W-:Y:S04]  /*63e20*/  STL.64 [R1+0x4628], R6 ;  /* 0x0046280601007387 */ /* 0x0009e80000100a00 */
        /* <DEDUP_REMOVED lines=78> */
[----:B-1----:R-:W2:Y:S04]  /*64310*/  LDL.LU R207, [R1+0x12bc] ;  /* 0x0012bc0001cf7983 */ /* 0x002ea80000300800 */
[----:B---3--:R-:W3:Y:S04]  /*64320*/  LDL.LU R4, [R1+0x12d0] ;  /* 0x0012d00001047983 */ /* 0x008ee80000300800 */
[----:B------:R-:W3:Y:S04]  /*64330*/  LDL.LU R5, [R1+0x12d4] ;  /* 0x0012d40001057983 */ /* 0x000ee80000300800 */
[----:B----4-:R-:W3:Y:S04]  /*64340*/  LDL.LU R6, [R1+0x12d8] ;  /* 0x0012d80001067983 */ /* 0x010ee80000300800 */
        /* <DEDUP_REMOVED lines=37> */
[----:B----4-:R-:W-:-:S15]  /*645a0*/  HMMA.1688.F32.TF32 R8, R244, R14, R8 ;  /* 0x0000000ef408723c */ /* 0x010fde0000081008 */
[----:B------:R-:W-:-:S04]  /*645b0*/  NOP ;  /* 0x0000000000007918 */ /* 0x000fc80000000000 */
[----:B------:R-:W-:Y:S04]  /*645c0*/  STL.64 [R1+0x4610], R8 ;  /* 0x0046100801007387 */ /* 0x000fe80000100a00 */
[----:B------:R1:W-:Y:S04]  /*645d0*/  STL.64 [R1+0x4618], R10 ;  /* 0x0046180a01007387 */ /* 0x0003e80000100a00 */
[----:B-1----:R-:W3:Y:S04]  /*645e0*/  LDL.LU.64 R10, [R1+0x7590] ;  /* 0x00759000010a7983 */ /* 0x002ee80000300a00 */
[----:B------:R-:W4:Y:S01]  /*645f0*/  LDL.LU.64 R8, [R1+0x7588] ;  /* 0x0075880001087983 */ /* 0x000f220000300a00 */
[----:B---3--:R-:W-:-:S15]  /*64600*/  HMMA.1688.F32.TF32 R4, R244, R10, R4 ;  /* 0x0000000af404723c */ /* 0x008fde0000081004 */
[----:B------:R-:W-:-:S04]  /*64610*/  NOP ;  /* 0x0000000000007918 */ /* 0x000fc80000000000 */
[----:B------:R-:W-:Y:S04]  /*64620*/  STL.64 [R1+0x4600], R4 ;  /* 0x0046000401007387 */ /* 0x000fe80000100a00 */
[----:B------:R1:W-:Y:S04]  /*64630*/  STL.64 [R1+0x4608], R6 ;  /* 0x0046080601007387 */ /* 0x0003e80000100a00 */
[----:B-1----:R-:W2:Y:S04]  /*64640*/  LDL.LU.64 R6, [R1+0x7580] ;  /* 0x0075800001067983 */ /* 0x002ea80000300a00 */
[----:B------:R-:W3:Y:S01]  /*64650*/  LDL.LU.64 R4, [R1+0x7578] ;  /* 0x0075780001047983 */ /* 0x000ee20000300a00 */
[----:B--2---:R-:W-:-:S15]  /*64660*/  HMMA.1688.F32.TF32 R88, R244, R6, R88 ;  /* 0x00000006f458723c */ /* 0x004fde0000081058 */
[----:B------:R-:W-:-:S04]  /*64670*/  NOP ;  /* 0x0000000000007918 */ /* 0x000fc80000000000 */
[----:B------:R-:W-:Y:S04]  /*64680*/  STL.64 [R1+0x45f0], R88 ;  /* 0x0045f05801007387 */ /* 0x000fe80000100a00 */
[----:B------:R1:W-:Y:S04]  /*64690*/  STL.64 [R1+0x45f8], R90 ;  /* 0x0045f85a01007387 */ /* 0x0003e80000100a00 */
[----:B-1----:R-:W2:Y:S04]  /*646a0*/  LDL.LU.64 R90, [R1+0x7570] ;  /* 0x00757000015a7983 */ /* 0x002ea80000300a00 */
[----:B------:R-:W3:Y:S01]  /*646b0*/  LDL.LU.64 R88, [R1+0x7568] ;  /* 0x0075680001587983 */ /* 0x000ee20000300a00 */
[----:B------:R-:W-:Y:S01]  /*646c0*/  HMMA.1688.F32.TF32 R212, R244, R122, R212 ;  /* 0x0000007af4d4723c */ /* 0x000fe200000810d4 */
[----:B------:R-:W-:-:S05]  /*646d0*/  LOP3.LUT R251, R0, 0x40, RZ, 0x3c, !PT ;  /* 0x0000004000fb7812 */ /* 0x000fca00078e3cff */
[----:B------:R-:W-:Y:S04]  /*646e0*/  LDS R240, [R251+UR13+0x4200] ;  /* 0x0042000dfbf07984 */ /* 0x000fe80008000800 */
[----:B------:R-:W1:Y:S01]  /*646f0*/  LDS R242, [R251+UR13+0x6200] ;  /* 0x0062000dfbf27984 */ /* 0x000e620008000800 */
        /* <DEDUP_REMOVED lines=10> */
[----:B------:R2:W-:Y:S02]  /*647a0*/  STL.64 [R1+0x45c8], R210 ;  /* 0x0045c8d201007387 */ /* 0x0005e40000100a00 */
[C---:B--2---:R-:W-:Y:S11]  /*647b0*/  HMMA.1688.F32.TF32 R208, R244.reuse, R118, R224 ;  /* 0x00000076f4d0723c */ /* 0x044ff600000810e0 */
        /* <DEDUP_REMOVED lines=10> */
[C---:B-1----:R-:W-:Y:S08]  /*64860*/  HMMA.1688.F32.TF32 R208, R244.reuse, R106, R220 ;  /* 0x0000006af4d0723c */ /* 0x042ff000000810dc */
        /* <DEDUP_REMOVED lines=166> */
[----:B--2---:R-:W-:Y:S01]  /*652d0*/  HMMA.1688.F32.TF32 R172, R240, R86, R172 ;  /* 0x00000056f0ac723c */ /* 0x004fe200000810ac */
[----:B------:R-:W-:-:S02]  /*652e0*/  LOP3.LUT R250, R0, 0x20, RZ, 0x3c, !PT ;  /* 0x0000002000fa7812 */ /* 0x000fc400078e3cff */
[----:B------:R-:W-:Y:S04]  /*652f0*/  LDS R244, [R0+UR13+0x4280] ;  /* 0x0042800d00f47984 */ /* 0x000fe80008000800 */
[----:B------:R-:W-:Y:S01]  /*65300*/  LDS R246, [R0+UR13+0x6280] ;  /* 0x0062800d00f67984 */ /* 0x000fe20008000800 */
[C---:B---3--:R-:W-:Y:S03]  /*65310*/  HMMA.1688.F32.TF32 R176, R240.reuse, R98, R176 ;  /* 0x00000062f0b0723c */ /* 0x048fe600000810b0 */
[----:B------:R-:W-:Y:S04]  /*65320*/  LDS R245, [R250+UR13+0x4280] ;  /* 0x0042800dfaf57984 */ /* 0x000fe80008000800 */
[----:B------:R-:W1:Y:S01]  /*65330*/  LDS R247, [R250+UR13+0x6280] ;  /* 0x0062800dfaf77984 */ /* 0x000e620008000800 */
[C---:B------:R-:W-:Y:S08]  /*65340*/  HMMA.1688.F32.TF32 R168, R240.reuse, R82, R168 ;  /* 0x00000052f0a8723c */ /* 0x040ff000000810a8 */
[C---:B----4-:R-:W-:Y:S08]  /*65350*/  HMMA.1688.F32.TF32 R184, R240.reuse, R106, R184 ;  /* 0x0000006af0b8723c */ /* 0x050ff000000810b8 */
[C---:B------:R-:W-:Y:S08]  /*65360*/  HMMA.1688.F32.TF32 R188, R240.reuse, R110, R188 ;  /* 0x0000006ef0bc723c */ /* 0x040ff000000810bc */
[C---:B------:R-:W-:Y:S08]  /*65370*/  HMMA.1688.F32.TF32 R192, R240.reuse, R114, R192 ;  /* 0x00000072f0c0723c */ /* 0x040ff000000810c0 */
[C---:B------:R-:W-:Y:S08]  /*65380*/  HMMA.1688.F32.TF32 R200, R240.reuse, R122, R200 ;  /* 0x0000007af0c8723c */ /* 0x040ff000000810c8 */
[C---:B------:R-:W-:Y:S08]  /*65390*/  HMMA.1688.F32.TF32 R160, R240.reuse, R74, R160 ;  /* 0x0000004af0a0723c */ /* 0x040ff000000810a0 */
[C---:B------:R-:W-:Y:S08]  /*653a0*/  HMMA.1688.F32.TF32 R208, R240.reuse, R18, R208 ;  /* 0x00000012f0d0723c */ /* 0x040ff000000810d0 */
[----:B------:R-:W-:-:S15]  /*653b0*/  HMMA.1688.F32.TF32 R204, R240, R22, R204 ;  /* 0x00000016f0cc723c */ /* 0x000fde00000810cc */
[----:B------:R-:W-:-:S04]  /*653c0*/  NOP ;  /* 0x0000000000007918 */ /* 0x000fc80000000000 */
[----:B------:R-:W-:Y:S04]  /*653d0*/  STL.64 [R1+0x4450], R204 ;  /* 0x004450cc01007387 */ /* 0x000fe80000100a00 */
[----:B------:R2:W-:Y:S04]  /*653e0*/  STL.64 [R1+0x4458], R206 ;  /* 0x004458ce01007387 */ /* 0x0005e80000100a00 */
[----:B--2---:R-:W2:Y:S04]  /*653f0*/  LDL.LU R207, [R1+0x7560] ;  /* 0x0075600001cf7983 */ /* 0x004ea80000300800 */
[----:B------:R-:W-:Y:S04]  /*65400*/  STL.64 [R1+0x4420], R208 ;  /* 0x004420d001007387 */ /* 0x000fe80000100a00 */
[----:B------:R3:W-:Y:S02]  /*65410*/  STL.64 [R1+0x4428], R210 ;  /* 0x004428d201007387 */ /* 0x0007e40000100a00 */
[C---:B---3--:R-:W-:Y:S08]  /*65420*/  HMMA.1688.F32.TF32 R208, R240.reuse, R14, R232 ;  /* 0x0000000ef0d0723c */ /* 0x048ff000000810e8 */
        /* <DEDUP_REMOVED lines=13> */
[C---:B----4-:R-:W-:Y:S08]  /*65500*/  HMMA.1688.F32.TF32 R208, R240.reuse, R126, R220 ;  /* 0x0000007ef0d0723c */ /* 0x050ff000000810dc */
[C---:B------:R-:W-:Y:S01]  /*65510*/  HMMA.1688.F32.TF32 R196, R240.reuse, R118, R196 ;  /* 0x00000076f0c4723c */ /* 0x040fe200000810c4 */
[----:B------:R-:W-:Y:S07]  /*65520*/  STL.64 [R1+0x43d0], R216 ;  /* 0x0043d0d801007387 */ /* 0x000fee0000100a00 */
        /* <DEDUP_REMOVED lines=10> */
[C---:B------:R-:W-:Y:S03]  /*655d0*/  HMMA.1688.F32.TF32 R152, R240.reuse, R66, R152 ;  /* 0x00000042f098723c */ /* 0x040fe60000081098 */
[----:B------:R-:W-:Y:S04]  /*655e0*/  STL.64 [R1+0x4390], R196 ;  /* 0x004390c401007387 */ /* 0x000fe80000100a00 */
        /* <DEDUP_REMOVED lines=30> */
[----:B------:R4:W-:Y:S01]  /*657d0*/  STL.64 [R1+0x4268], R146 ;  /* 0x0042689201007387 */ /* 0x0009e20000100a00 */
[C---:B---3--:R-:W-:Y:S08]  /*657e0*/  HMMA.1688.F32.TF32 R56, R240.reuse, R46, R132 ;  /* 0x0000002ef038723c */ /* 0x048ff00000081084 */
[C---:B----4-:R-:W-:Y:S08]  /*657f0*/  HMMA.1688.F32.TF32 R144, R240.reuse, R54, R140 ;  /* 0x00000036f090723c */ /* 0x050ff0000008108c */
[----:B------:R-:W-:Y:S11]  /*65800*/  HMMA.1688.F32.TF32 R140, R240, R50, R136 ;  /* 0x00000032f08c723c */ /* 0x000ff60000081088 */
[----:B------:R-:W-:Y:S04]  /*65810*/  STL.64 [R1+0x4230], R144 ;  /* 0x0042309001007387 */ /* 0x000fe80000100a00 */
[----:B------:R-:W-:Y:S04]  /*65820*/  STL.64 [R1+0x4238], R146 ;  /* 0x0042389201007387 */ /* 0x000fe80000100a00 */
[----:B------:R-:W3:Y:S04]  /*65830*/  LDL.LU R136, [R1+0xf40] ;  /* 0x000f400001887983 */ /* 0x000ee80000300800 */
[----:B------:R4:W-:Y:S04]  /*65840*/  STL.64 [R1+0x4210], R140 ;  /* 0x0042108c01007387 */ /* 0x0009e80000100a00 */
[----:B------:R1:W-:Y:S04]  /*65850*/  STL.64 [R1+0x4218], R142 ;  /* 0x0042188e01007387 */ /* 0x0003e80000100a00 */
        /* <DEDUP_REMOVED lines=111> */
[----:B----4-:R-:W-:Y:S08]  /*65f50*/  HMMA.1688.F32.TF32 R188, R244, R130, R188 ;  /* 0x00000082f4bc723c */ /* 0x010ff000000810bc */
[----:B------:R-:W-:-:S15]  /*65f60*/  HMMA.1688.F32.TF32 R56, R240, R42, R56 ;  /* 0x0000002af038723c */ /* 0x000fde0000081038 */
[----:B------:R-:W-:-:S04]  /*65f70*/  NOP ;  /* 0x0000000000007918 */ /* 0x000fc80000000000 */
[----:B------:R-:W-:Y:S04]  /*65f80*/  STL.64 [R1+0x41d0], R56 ;  /* 0x0041d03801007387 */ /* 0x000fe80000100a00 */
[----:B------:R1:W-:Y:S02]  /*65f90*/  STL.64 [R1+0x41d8], R58 ;  /* 0x0041d83a01007387 */ /* 0x0003e40000100a00 */
[C---:B-1----:R-:W-:Y:S08]  /*65fa0*/  HMMA.1688.F32.TF32 R56, R240.reuse, R38, R208 ;  /* 0x00000026f038723c */ /* 0x042ff000000810d0 */
[C---:B------:R-:W-:Y:S08]  /*65fb0*/  HMMA.1688.F32.TF32 R232, R240.reuse, R34, R232 ;  /* 0x00000022f0e8723c */ /* 0x040ff000000810e8 */
[----:B------:R-:W-:Y:S01]  /*65fc0*/  HMMA.1688.F32.TF32 R208, R240, R30, R236 ;  /* 0x0000001ef0d0723c */ /* 0x000fe200000810ec */
[----:B------:R-:W-:Y:S04]  /*65fd0*/  LDS R240, [R251+UR13+0x4280] ;  /* 0x0042800dfbf07984 */ /* 0x000fe80008000800 */
[----:B------:R-:W-:Y:S04]  /*65fe0*/  STL.64 [R1+0x41b0], R56 ;  /* 0x0041b03801007387 */ /* 0x000fe80000100a00 */
[----:B------:R1:W-:Y:S01]  /*65ff0*/  STL.64 [R1+0x41b8], R58 ;  /* 0x0041b83a01007387 */ /* 0x0003e20000100a00 */
[C---:B------:R-:W-:Y:S03]  /*66000*/  HMMA.1688.F32.TF32 R200, R244.reuse, R6, R200 ;  /* 0x00000006f4c8723c */ /* 0x040fe600000810c8 */
[----:B------:R-:W-:Y:S04]  /*66010*/  LDS R242, [R251+UR13+0x6280] ;  /* 0x0062800dfbf27984 */ /* 0x000fe80008000800 */
[----:B------:R-:W-:Y:S01]  /*66020*/  LDS R241, [R207+UR13+0x4280] ;  /* 0x0042800dcff17984 */ /* 0x000fe20008000800 */
[C---:B-1----:R-:W-:Y:S03]  /*66030*/  HMMA.1688.F32.TF32 R56, R244.reuse, R26, R212 ;  /* 0x0000001af438723c */ /* 0x042fe600000810d4 */
[----:B------:R-:W-:Y:S04]  /*66040*/  STL.64 [R1+0x4190], R232 ;  /* 0x004190e801007387 */ /* 0x000fe80000100a00 */
[----:B------:R-:W-:Y:S04]  /*66050*/  STL.64 [R1+0x4198], R234 ;  /* 0x004198ea01007387 */ /* 0x000fe80000100a00 */
[----:B------:R-:W-:Y:S04]  /*66060*/  STL.64 [R1+0x4150], R208 ;  /* 0x004150d001007387 */ /* 0x000fe80000100a00 */
[----:B------:R-:W-:Y:S01]  /*66070*/  STL.64 [R1+0x4158], R210 ;  /* 0x004158d201007387 */ /* 0x000fe20000100a00 */
[C---:B------:R-:W-:Y:S03]  /*66080*/  HMMA.1688.F32.TF32 R196, R244.reuse, R90, R196 ;  /* 0x0000005af4c4723c */ /* 0x040fe600000810c4 */
[----:B------:R-:W1:Y:S04]  /*66090*/  LDS R243, [R207+UR13+0x6280] ;  /* 0x0062800dcff37984 */ /* 0x000e680008000800 */
[----:B------:R-:W-:Y:S04]  /*660a0*/  STL.64 [R1+0x4140], R56 ;  /* 0x0041403801007387 */ /* 0x000fe80000100a00 */
[----:B------:R2:W-:Y:S02]  /*660b0*/  STL.64 [R1+0x4148], R58 ;  /* 0x0041483a01007387 */ /* 0x0005e40000100a00 */
[C---:B--2---:R-:W-:Y:S08]  /*660c0*/  HMMA.1688.F32.TF32 R56, R244.reuse, R22, R224 ;  /* 0x00000016f438723c */ /* 0x044ff000000810e0 */
[C---:B------:R-:W-:Y:S08]  /*660d0*/  HMMA.1688.F32.TF32 R212, R244.reuse, R18, R216 ;  /* 0x00000012f4d4723c */ /* 0x040ff000000810d8 */
[C---:B------:R-:W-:Y:S03]  /*660e0*/  HMMA.1688.F32.TF32 R208, R244.reuse, R14, R228 ;  /* 0x0000000ef4d0723c */ /* 0x040fe600000810e4 */
[----:B------:R-:W-:Y:S04]  /*660f0*/  STL.64 [R1+0x4170], R56 ;  /* 0x0041703801007387 */ /* 0x000fe80000100a00 */
[----:B------:R2:W-:Y:S02]  /*66100*/  STL.64 [R1+0x4178], R58 ;  /* 0x0041783a01007387 */ /* 0x0005e40000100a00 */
[C---:B--2---:R-:W-:Y:S02]  /*66110*/  HMMA.1688.F32.TF32 R56, R244.reuse, R10, R220 ;  /* 0x0000000af438723c */ /* 0x044fe400000810dc */
[----:B------:R-:W-:Y:S04]  /*66120*/  STL.64 [R1+0x4130], R212 ;  /* 0x004130d401007387 */ /* 0x000fe80000100a00 */
[----:B------:R-:W-:Y:S04]  /*66130*/  STL.64 [R1+0x4138], R214 ;  /* 0x004138d601007387 */ /* 0x000fe80000100a00 */
[----:B------:R-:W-:Y:S04]  /*66140*/  STL.64 [R1+0x4110], R208 ;  /* 0x004110d001007387 */ /* 0x000fe80000100a00 */
[----:B------:R-:W-:Y:S05]  /*66150*/  STL.64 [R1+0x4118], R210 ;  /* 0x004118d201007387 */ /* 0x000fea0000100a00 */
        /* <DEDUP_REMOVED lines=11> */
[----:B------:R-:W-:Y:S02]  /*66210*/  STL.64 [R1+0x4078], R190 ;  /* 0x004078be01007387 */ /* 0x000fe40000100a00 */
[C---:B------:R-:W-:Y:S02]  /*66220*/  HMMA.1688.F32.TF32 R176, R244.reuse, R118, R176 ;  /* 0x00000076f4b0723c */ /* 0x040fe400000810b0 */
        /* <DEDUP_REMOVED lines=33> */
[----:B------:R-:W-:Y:S04]  /*66440*/  STL.64 [R1+0x3f78], R146 ;  /* 0x003f789201007387 */ /* 0x000fe80000100a00 */
        /* <DEDUP_REMOVED lines=112> */
[----:B--2---:R-:W-:-:S15]  /*66b50*/  HMMA.1688.F32.TF32 R56, R244, R62, R56 ;  /* 0x0000003ef438723c */ /* 0x004fde0000081038 */
[----:B------:R-:W-:-:S04]  /*66b60*/  NOP ;  /* 0x0000000000007918 */ /* 0x000fc80000000000 */
[----:B------:R-:W-:Y:S04]  /*66b70*/  STL.64 [R1+0x3f10], R56 ;  /* 0x003f103801007387 */ /* 0x000fe80000100a00 */
[----:B------:R1:W-:Y:S04]  /*66b80*/  STL.64 [R1+0x3f18], R58 ;  /* 0x003f183a01007387 */ /* 0x0003e80000100a00 */
[----:B-1----:R-:W2:Y:S04]  /*66b90*/  LDL.LU.64 R58, [R1+0x7558] ;  /* 0x00755800013a7983 */ /* 0x002ea80000300a00 */
[----:B------:R-:W2:Y:S01]  /*66ba0*/  LDL.LU.64 R56, [R1+0x7550] ;  /* 0x0075500001387983 */ /* 0x000ea20000300a00 */
[C---:B------:R-:W-:Y:S08]  /*66bb0*/  HMMA.1688.F32.TF32 R212, R244.reuse, R46, R212 ;  /* 0x0000002ef4d4723c */ /* 0x040ff000000810d4 */
[----:B---3--:R-:W-:Y:S08]  /*66bc0*/  HMMA.1688.F32.TF32 R216, R244, R38, R216 ;  /* 0x00000026f4d8723c */ /* 0x008ff000000810d8 */
[C---:B------:R-:W-:Y:S08]  /*66bd0*/  HMMA.1688.F32.TF32 R200, R240.reuse, R26, R200 ;  /* 0x0000001af0c8723c */ /* 0x040ff000000810c8 */
[----:B----4-:R-:W-:Y:S08]  /*66be0*/  HMMA.1688.F32.TF32 R132, R240, R86, R132 ;  /* 0x00000056f084723c */ /* 0x010ff00000081084 */
[----:B--2---:R-:W-:-:S15]  /*66bf0*/  HMMA.1688.F32.TF32 R208, R244, R58, R208 ;  /* 0x0000003af4d0723c */ /* 0x004fde00000810d0 */
        /* <DEDUP_REMOVED lines=15> */
[----:B--2---:R-:W-:Y:S01]  /*66cf0*/  HMMA.1688.F32.TF32 R208, R244, R30, R220 ;  /* 0x0000001ef4d0723c */ /* 0x004fe200000810dc */
[----:B------:R-:W-:Y:S04]  /*66d00*/  STL.64 [R1+0x3e50], R216 ;  /* 0x003e50d801007387 */ /* 0x000fe80000100a00 */
[----:B------:R-:W-:Y:S06]  /*66d10*/  STL.64 [R1+0x3e58], R218 ;  /* 0x003e58da01007387 */ /* 0x000fec0000100a00 */
[----:B------:R-:W-:Y:S04]  /*66d20*/  STL.64 [R1+0x3e30], R212 ;  /* 0x003e30d401007387 */ /* 0x000fe80000100a00 */
[----:B------:R-:W-:Y:S04]  /*66d30*/  STL.64 [R1+0x3e38], R214 ;  /* 0x003e38d601007387 */ /* 0x000fe80000100a00 */
[----:B------:R-:W-:Y:S04]  /*66d40*/  LDS R244, [R0+UR13+0x4300] ;  /* 0x0043000d00f47984 */ /* 0x000fe80008000800 */
        /* <DEDUP_REMOVED lines=61> */
[----:B--2---:R-:W2:Y:S04]  /*67120*/  LDL.LU R144, [R1+0xc90] ;  /* 0x000c900001907983 */ /* 0x004ea80000300800 */
[----:B------:R-:W2:Y:S04]  /*67130*/  LDL.LU R145, [R1+0xc94] ;  /* 0x000c940001917983 */ /* 0x000ea80000300800 */
[----:B---3--:R-:W2:Y:S04]  /*67140*/  LDL.LU R146, [R1+0xc98] ;  /* 0x000c980001927983 */ /* 0x008ea80000300800 */
[----:B------:R-:W2:Y:S04]  /*67150*/  LDL.LU R147, [R1+0xc9c] ;  /* 0x000c9c0001937983 */ /* 0x000ea80000300800 */
        /* <DEDUP_REMOVED lines=79> */
[----:B------:R-:W4:Y:S01]  /*67650*/  LDL.LU R135, [R1+0xc6c] ;  /* 0x000c6c0001877983 */ /* 0x000f220000300800 */
[----:B---3--:R-:W-:Y:S08]  /*67660*/  HMMA.1688.F32.TF32 R152, R244, R18, R152 ;  /* 0x00000012f498723c */ /* 0x008ff00000081098 */
[C---:B--2---:R-:W-:Y:S08]  /*67670*/  HMMA.1688.F32.TF32 R164, R240.reuse, R30, R164 ;  /* 0x0000001ef0a4723c */ /* 0x044ff000000810a4 */
[C---:B----4-:R-:W-:Y:S08]  /*67680*/  HMMA.1688.F32.TF32 R168, R240.reuse, R34, R168 ;  /* 0x00000022f0a8723c */ /* 0x050ff000000810a8 */
        /* <DEDUP_REMOVED lines=45> */
[----:B------:R-:W-:Y:S04]  /*67960*/  STL [R1+0x7520], R207 ;  /* 0x007520cf01007387 */ /* 0x000fe80000100800 */
        /* <DEDUP_REMOVED lines=12> */
[----:B------:R-:W-:Y:S04]  /*67a30*/  STL.64 [R1+0x3970], R144 ;  /* 0x0039709001007387 */ /* 0x000fe80000100a00 */
[----:B------:R-:W-:Y:S04]  /*67a40*/  STL.64 [R1+0x3978], R146 ;  /* 0x0039789201007387 */ /* 0x000fe80000100a00 */
[----:B------:R-:W-:Y:S04]  /*67a50*/  STL.64 [R1+0x7530], R6 ;  /* 0x0075300601007387 */ /* 0x000fe80000100a00 */
[----:B------:R1:W-:Y:S04]  /*67a60*/  STL.64 [R1+0x7528], R4 ;  /* 0x0075280401007387 */ /* 0x0003e80000100a00 */
[----:B------:R-:W-:Y:S04]  /*67a70*/  LDS R240, [R251+UR13+0x4300] ;  /* 0x0043000dfbf07984 */ /* 0x000fe80008000800 */
[----:B------:R-:W-:Y:S04]  /*67a80*/  STL.64 [R1+0x3950], R8 ;  /* 0x0039500801007387 */ /* 0x000fe80000100a00 */
[----:B------:R2:W-:Y:S01]  /*67a90*/  STL.64 [R1+0x3958], R10 ;  /* 0x0039580a01007387 */ /* 0x0005e20000100a00 */
[C---:B-1----:R-:W-:Y:S03]  /*67aa0*/  HMMA.1688.F32.TF32 R4, R244.reuse, R94, R132 ;  /* 0x0000005ef404723c */ /* 0x042fe60000081084 */
[----:B------:R-:W3:Y:S04]  /*67ab0*/  LDL.LU R140, [R1+0x220] ;  /* 0x00022000018c7983 */ /* 0x000ee80000300800 */
[----:B------:R-:W3:Y:S01]  /*67ac0*/  LDS R242, [R251+UR13+0x6300] ;  /* 0x0063000dfbf27984 */ /* 0x000ee20008000800 */
[----:B--2---:R-:W-:-:S15]  /*67ad0*/  HMMA.1688.F32.TF32 R8, R244, R90, R136 ;  /* 0x0000005af408723c */ /* 0x004fde0000081088 */
[----:B------:R-:W-:-:S04]  /*67ae0*/  NOP ;  /* 0x0000000000007918 */ /* 0x000fc80000000000 */
[----:B------:R-:W-:Y:S04]  /*67af0*/  STL.64 [R1+0x3930], R8 ;  /* 0x0039300801007387 */ /* 0x000fe80000100a00 */
[----:B------:R-:W-:Y:S04]  /*67b00*/  STL.64 [R1+0x3938], R10 ;  /* 0x0039380a01007387 */ /* 0x000fe80000100a00 */
[----:B------:R-:W-:Y:S04]  /*67b10*/  STL.64 [R1+0x3920], R4 ;  /* 0x0039200401007387 */ /* 0x000fe80000100a00 */
[----:B------:R1:W-:Y:S04]  /*67b20*/  STL.64 [R1+0x3928], R6 ;  /* 0x0039280601007387 */ /* 0x0003e80000100a00 */
        /* <DEDUP_REMOVED lines=71> */
[----:B------:R-:W1:Y:S04]  /*67fa0*/  LDL.LU R204, [R1+0xc50] ;  /* 0x000c500001cc7983 */ /* 0x000e680000300800 */
[----:B------:R-:W1:Y:S04]  /*67fb0*/  LDL.LU R205, [R1+0xc54] ;  /* 0x000c540001cd7983 */ /* 0x000e680000300800 */
[----:B------:R-:W1:Y:S04]  /*67fc0*/  LDL.LU R206, [R1+0xc58] ;  /* 0x000c580001ce7983 */ /* 0x000e680000300800 */
[----:B------:R-:W1:Y:S04]  /*67fd0*/  LDL.LU R207, [R1+0xc5c] ;  /* 0x000c5c0001cf7983 */ /* 0x000e680000300800 */
        /* <DEDUP_REMOVED lines=33> */
[C---:B------:R-:W-:Y:S08]  /*681f0*/  HMMA.1688.F32.TF32 R172, R244.reuse, R58, R172 ;  /* 0x0000003af4ac723c */ /* 0x040ff000000810ac */
[C---:B------:R-:W-:Y:S08]  /*68200*/  HMMA.1688.F32.TF32 R160, R244.reuse, R46, R160 ;  /* 0x0000002ef4a0723c */ /* 0x040ff000000810a0 */
[C---:B-1----:R-:W-:Y:S08]  /*68210*/  HMMA.1688.F32.TF32 R4, R244.reuse, R130, R204 ;  /* 0x00000082f404723c */ /* 0x042ff000000810cc */
[C---:B---3--:R-:W-:Y:S08]  /*68220*/  HMMA.1688.F32.TF32 R204, R244.reuse, R126, R208 ;  /* 0x0000007ef4cc723c */ /* 0x048ff000000810d0 */
[C---:B----4-:R-:W-:Y:S03]  /*68230*/  HMMA.1688.F32.TF32 R8, R244.reuse, R122, R232 ;  /* 0x0000007af408723c */ /* 0x050fe600000810e8 */
        /* <DEDUP_REMOVED lines=10> */
[C---:B--2---:R-:W-:Y:S08]  /*682e0*/  HMMA.1688.F32.TF32 R8, R244.reuse, R110, R224 ;  /* 0x0000006ef408723c */ /* 0x044ff000000810e0 */
[C---:B-1----:R-:W-:Y:S02]  /*682f0*/  HMMA.1688.F32.TF32 R4, R244.reuse, R106, R216 ;  /* 0x0000006af404723c */ /* 0x042fe400000810d8 */
[----:B------:R-:W-:Y:S04]  /*68300*/  STL.64 [R1+0x3890], R204 ;  /* 0x003890cc01007387 */ /* 0x000fe80000100a00 */
[----:B------:R1:W-:Y:S05]  /*68310*/  STL.64 [R1+0x3898], R206 ;  /* 0x003898ce01007387 */ /* 0x0003ea0000100a00 */
        /* <DEDUP_REMOVED lines=8> */
[----:B------:R-:W-:Y:S01]  /*683a0*/  STL.64 [R1+0x3858], R206 ;  /* 0x003858ce01007387 */ /* 0x000fe20000100a00 */
        /* <DEDUP_REMOVED lines=8> */
[----:B------:R-:W-:Y:S06]  /*68430*/  STL.64 [R1+0x3808], R198 ;  /* 0x003808c601007387 */ /* 0x000fec0000100a00 */
        /* <DEDUP_REMOVED lines=30> */
[C---:B--2---:R-:W-:Y:S01]  /*68620*/  HMMA.1688.F32.TF32 R4, R240.reuse, R26, R140 ;  /* 0x0000001af004723c */ /* 0x044fe2000008108c */
[----:B------:R-:W-:Y:S04]  /*68630*/  STL.64 [R1+0x36e0], R148 ;  /* 0x0036e09401007387 */ /* 0x000fe80000100a00 */
[----:B------:R-:W-:Y:S06]  /*68640*/  STL.64 [R1+0x36e8], R150 ;  /* 0x0036e89601007387 */ /* 0x000fec0000100a00 */
[----:B------:R-:W-:Y:S04]  /*68650*/  STL.64 [R1+0x36b0], R8 ;  /* 0x0036b00801007387 */ /* 0x000fe80000100a00 */
[----:B------:R1:W-:Y:S04]  /*68660*/  STL.64 [R1+0x36b8], R10 ;  /* 0x0036b80a01007387 */ /* 0x0003e80000100a00 */
[----:B------:R-:W-:Y:S04]  /*68670*/  LDS R244, [R0+UR13+0x4380] ;  /* 0x0043800d00f47984 */ /* 0x000fe80008000800 */
[----:B------:R-:W-:Y:S01]  /*68680*/  STL.64 [R1+0x3690], R4 ;  /* 0x0036900401007387 */ /* 0x000fe20000100a00 */
[C---:B-1----:R-:W-:Y:S03]  /*68690*/  HMMA.1688.F32.TF32 R8, R240.reuse, R22, R136 ;  /* 0x00000016f008723c */ /* 0x042fe60000081088 */
[----:B------:R1:W-:Y:S04]  /*686a0*/  STL.64 [R1+0x3698], R6 ;  /* 0x0036980601007387 */ /* 0x0003e80000100a00 */
[----:B------:R-:W-:Y:S04]  /*686b0*/  LDS R246, [R0+UR13+0x6380] ;  /* 0x0063800d00f67984 */ /* 0x000fe80008000800 */
[----:B------:R-:W-:Y:S01]  /*686c0*/  LDS R245, [R250+UR13+0x4380] ;  /* 0x0043800dfaf57984 */ /* 0x000fe20008000800 */
[----:B-1----:R-:W-:Y:S03]  /*686d0*/  HMMA.1688.F32.TF32 R4, R240, R18, R132 ;  /* 0x00000012f004723c */ /* 0x002fe60000081084 */
[----:B------:R-:W2:Y:S04]  /*686e0*/  LDL.LU R132, [R1+0x200] ;  /* 0x0002000001847983 */ /* 0x000ea80000300800 */
[----:B------:R-:W2:Y:S04]  /*686f0*/  LDS R247, [R250+UR13+0x6380] ;  /* 0x0063800dfaf77984 */ /* 0x000ea80008000800 */
[----:B------:R-:W-:Y:S04]  /*68700*/  STL.64 [R1+0x3680], R8 ;  /* 0x0036800801007387 */ /* 0x000fe80000100a00 */
[----:B------:R-:W-:Y:S01]  /*68710*/  STL.64 [R1+0x3688], R10 ;  /* 0x0036880a01007387 */ /* 0x000fe20000100a00 */
[----:B------:R-:W-:-:S03]  /*68720*/  IMAD.MOV.U32 R135, RZ, RZ, R252 ;  /* 0x000000ffff877224 */ /* 0x000fc600078e00fc */
[----:B------:R1:W-:Y:S04]  /*68730*/  STL.64 [R1+0x3670], R4 ;  /* 0x0036700401007387 */ /* 0x0003e80000100a00 */
[----:B------:R3:W-:Y:S04]  /*68740*/  STL.64 [R1+0x3678], R6 ;  /* 0x0036780601007387 */ /* 0x0007e80000100a00 */
[----:B------:R-:W2:Y:S04]  /*68750*/  LDL.LU R133, [R1+0x204] ;  /* 0x0002040001857983 */ /* 0x000ea80000300800 */
[----:B------:R-:W2:Y:S04]  /*68760*/  LDL.LU R134, [R1+0x208] ;  /* 0x0002080001867983 */ /* 0x000ea80000300800 */
        /* <DEDUP_REMOVED lines=107> */
[----:B----4-:R-:W-:-:S03]  /*68e20*/  IMAD.MOV.U32 R142, RZ, RZ, R252 ;  /* 0x000000ffff8e7224 */ /* 0x010fc600078e00fc */
[----:B------:R-:W4:Y:S04]  /*68e30*/  LDL.LU R158, [R1+0x958] ;  /* 0x00095800019e7983 */ /* 0x000f280000300800 */
[----:B------:R-:W4:Y:S04]  /*68e40*/  LDL.LU R159, [R1+0x95c] ;  /* 0x00095c00019f7983 */ /* 0x000f280000300800 */
[----:B------:R-:W2:Y:S04]  /*68e50*/  LDL.LU R140, [R1+0x910] ;  /* 0x00091000018c7983 */ /* 0x000ea80000300800 */
[----:B------:R-:W2:Y:S04]  /*68e60*/  LDL.LU R141, [R1+0x914] ;  /* 0x00091400018d7983 */ /* 0x000ea80000300800 */
[----:B------:R-:W2:Y:S04]  /*68e70*/  LDL.LU R252, [R1+0x7548] ;  /* 0x0075480001fc7983 */ /* 0x000ea80000300800 */
[----:B------:R-:W2:Y:S04]  /*68e80*/  LDL.LU R143, [R1+0x91c] ;  /* 0x00091c00018f7983 */ /* 0x000ea80000300800 */
[----:B------:R-:W-:Y:S04]  /*68e90*/  STL.64 [R1+0x7518], R18 ;  /* 0x0075181201007387 */ /* 0x000fe80000100a00 */
[----:B------:R1:W-:Y:S04]  /*68ea0*/  STL.64 [R1+0x7510], R16 ;  /* 0x0075101001007387 */ /* 0x0003e80000100a00 */
[----:B-1----:R-:W2:Y:S04]  /*68eb0*/  LDL.LU R16, [R1+0xa90] ;  /* 0x000a900001107983 */ /* 0x002ea80000300800 */
[----:B------:R-:W2:Y:S04]  /*68ec0*/  LDL.LU R17, [R1+0xa94] ;  /* 0x000a940001117983 */ /* 0x000ea80000300800 */
[----:B------:R-:W2:Y:S01]  /*68ed0*/  LDL.LU R18, [R1+0xa98] ;  /* 0x000a980001127983 */ /* 0x000ea20000300800 */
        /* <DEDUP_REMOVED lines=10> */
[----:B-1----:R-:W2:Y:S01]  /*68f80*/  LDL.LU.64 R6, [R1+0x7530] ;  /* 0x0075300001067983 */ /* 0x002ea20000300a00 */
[----:B------:R-:W-:-:S03]  /*68f90*/  IMAD.MOV.U32 R19, RZ, RZ, R252 ;  /* 0x000000ffff137224 */ /* 0x000fc600078e00fc */
[----:B------:R-:W3:Y:S04]  /*68fa0*/  LDL.LU.64 R4, [R1+0x7528] ;  /* 0x0075280001047983 */ /* 0x000ee80000300a00 */
        /* <DEDUP_REMOVED lines=11> */
[----:B--2---:R-:W-:-:S15]  /*69060*/  HMMA.1688.F32.TF32 R204, R240, R6, R204 ;  /* 0x00000006f0cc723c */ /* 0x004fde00000810cc */
[----:B------:R-:W-:-:S04]  /*69070*/  NOP ;  /* 0x0000000000007918 */ /* 0x000fc80000000000 */
[----:B------:R-:W-:Y:S04]  /*69080*/  STL.64 [R1+0x3620], R204 ;  /* 0x003620cc01007387 */ /* 0x000fe80000100a00 */
[----:B------:R1:W-:Y:S04]  /*69090*/  STL.64 [R1+0x3628], R206 ;  /* 0x003628ce01007387 */ /* 0x0003e80000100a00 */
[----:B-1----:R-:W2:Y:S04]  /*690a0*/  LDL.LU R207, [R1+0x7520] ;  /* 0x0075200001cf7983 */ /* 0x002ea80000300800 */
        /* <DEDUP_REMOVED lines=9> */
[----:B------:R1:W-:Y:S04]  /*69140*/  STL.64 [R1+0x35e8], R210 ;  /* 0x0035e8d201007387 */ /* 0x0003e80000100a00 */
[----:B------:R-:W-:Y:S01]  /*69150*/  STL.64 [R1+0x35c0], R232 ;  /* 0x0035c0e801007387 */ /* 0x000fe20000100a00 */
[C---:B------:R-:W-:Y:S03]  /*69160*/  HMMA.1688.F32.TF32 R212, R240.reuse, R114, R216 ;  /* 0x00000072f0d4723c */ /* 0x040fe600000810d8 */
[----:B------:R-:W-:Y:S05]  /*69170*/  STL.64 [R1+0x35c8], R234 ;  /* 0x0035c8ea01007387 */ /* 0x000fea0000100a00 */
[C---:B-1----:R-:W-:Y:S01]  /*69180*/  HMMA.1688.F32.TF32 R208, R240.reuse, R118, R224 ;  /* 0x00000076f0d0723c */ /* 0x042fe200000810e0 */
[----:B------:R-:W-:Y:S04]  /*69190*/  STL.64 [R1+0x35a0], R16 ;  /* 0x0035a01001007387 */ /* 0x000fe80000100a00 */
[----:B------:R1:W-:Y:S03]  /*691a0*/  STL.64 [R1+0x35a8], R18 ;  /* 0x0035a81201007387 */ /* 0x0003e60000100a00 */
[C---:B-1----:R-:W-:Y:S11]  /*691b0*/  HMMA.1688.F32.TF32 R16, R240.reuse, R110, R228 ;  /* 0x0000006ef010723c */ /* 0x042ff600000810e4 */
[----:B------:R-:W-:Y:S04]  /*691c0*/  STL.64 [R1+0x3580], R208 ;  /* 0x003580d001007387 */ /* 0x000fe80000100a00 */
[----:B------:R1:W-:Y:S04]  /*691d0*/  STL.64 [R1+0x3588], R210 ;  /* 0x003588d201007387 */ /* 0x0003e80000100a00 */
[----:B------:R-:W-:Y:S04]  /*691e0*/  STL.64 [R1+0x3570], R212 ;  /* 0x003570d401007387 */ /* 0x000fe80000100a00 */
[----:B------:R-:W-:Y:S01]  /*691f0*/  STL.64 [R1+0x3578], R214 ;  /* 0x003578d601007387 */ /* 0x000fe20000100a00 */
[C---:B-1----:R-:W-:Y:S03]  /*69200*/  HMMA.1688.F32.TF32 R208, R240.reuse, R106, R220 ;  /* 0x0000006af0d0723c */ /* 0x042fe600000810dc */
[----:B------:R-:W-:Y:S04]  /*69210*/  STL.64 [R1+0x3560], R16 ;  /* 0x0035601001007387 */ /* 0x000fe80000100a00 */
[----:B------:R1:W-:Y:S02]  /*69220*/  STL.64 [R1+0x3568], R18 ;  /* 0x0035681201007387 */ /* 0x0003e40000100a00 */
[C---:B-1----:R-:W-:Y:S10]  /*69230*/  HMMA.1688.F32.TF32 R16, R240.reuse, R98, R196 ;  /* 0x00000062f010723c */ /* 0x042ff400000810c4 */
[----:B------:R-:W-:Y:S04]  /*69240*/  STL.64 [R1+0x3540], R208 ;  /* 0x003540d001007387 */ /* 0x000fe80000100a00 */
[----:B------:R-:W-:Y:S04]  /*69250*/  STL.64 [R1+0x3548], R210 ;  /* 0x003548d201007387 */ /* 0x000fe80000100a00 */
[----:B------:R-:W-:Y:S04]  /*69260*/  STL.64 [R1+0x3520], R200 ;  /* 0x003520c801007387 */ /* 0x000fe80000100a00 */
[----:B------:R-:W-:Y:S04]  /*69270*/  STL.64 [R1+0x3528], R202 ;  /* 0x003528ca01007387 */ /* 0x000fe80000100a00 */
[----:B------:R-:W-:Y:S04]  /*69280*/  STL.64 [R1+0x3500], R16 ;  /* 0x0035001001007387 */ /* 0x000fe80000100a00 */
[----:B------:R1:W-:Y:S02]  /*69290*/  STL.64 [R1+0x3508], R18 ;  /* 0x0035081201007387 */ /* 0x0003e40000100a00 */
[C---:B-1----:R-:W-:Y:S02]  /*692a0*/  HMMA.1688.F32.TF32 R16, R240.reuse, R78, R184 ;  /* 0x0000004ef010723c */ /* 0x042fe400000810b8 */
[----:B------:R-:W-:Y:S04]  /*692b0*/  STL.64 [R1+0x34e0], R192 ;  /* 0x0034e0c001007387 */ /* 0x000fe80000100a00 */
[----:B------:R-:W-:Y:S04]  /*692c0*/  STL.64 [R1+0x34e8], R194 ;  /* 0x0034e8c201007387 */ /* 0x000fe80000100a00 */
[----:B------:R-:W-:Y:S04]  /*692d0*/  STL.64 [R1+0x34d0], R188 ;  /* 0x0034d0bc01007387 */ /* 0x000fe80000100a00 */
[----:B------:R-:W-:Y:S05]  /*692e0*/  STL.64 [R1+0x34d8], R190 ;  /* 0x0034d8be01007387 */ /* 0x000fea0000100a00 */
[----:B------:R-:W-:Y:S04]  /*692f0*/  STL.64 [R1+0x34c0], R16 ;  /* 0x0034c01001007387 */ /* 0x000fe80000100a00 */
[----:B------:R1:W-:Y:S02]  /*69300*/  STL.64 [R1+0x34c8], R18 ;  /* 0x0034c81201007387 */ /* 0x0003e40000100a00 */
[----:B-1----:R-:W-:Y:S02]  /*69310*/  HMMA.1688.F32.TF32 R16, R240, R66, R172 ;  /* 0x00000042f010723c */ /* 0x002fe400000810ac */
[----:B------:R-:W-:Y:S04]  /*69320*/  STL.64 [R1+0x34b0], R180 ;  /* 0x0034b0b401007387 */ /* 0x000fe80000100a00 */
[----:B------:R-:W-:-:S13]  /*69330*/  STL.64 [R1+0x34b8], R182 ;  /* 0x0034b8b601007387 */ /* 0x000fda0000100a00 */
[----:B------:R-:W-:Y:S01]  /*69340*/  STL.64 [R1+0x3490], R16 ;  /* 0x0034901001007387 */ /* 0x000fe20000100a00 */
[----:B------:R-:W-:-:S03]  /*69350*/  IMAD.MOV.U32 R252, RZ, RZ, R19 ;  /* 0x000000fffffc7224 */ /* 0x000fc600078e0013 */
[----:B------:R-:W-:Y:S04]  /*69360*/  STL.64 [R1+0x34a0], R176 ;  /* 0x0034a0b001007387 */ /* 0x000fe80000100a00 */
[----:B------:R-:W-:Y:S04]  /*69370*/  STL.64 [R1+0x34a8], R178 ;  /* 0x0034a8b201007387 */ /* 0x000fe80000100a00 */
[----:B------:R1:W-:Y:S02]  /*69380*/  STL [R1+0x3498], R18 ;  /* 0x0034981201007387 */ /* 0x0003e40000100800 */
[----:B-1----:R-:W-:-:S15]  /*69390*/  HMMA.1688.F32.TF32 R16, R240, R62, R168 ;  /* 0x0000003ef010723c */ /* 0x002fde00000810a8 */
[----:B------:R-:W-:-:S04]  /*693a0*/  NOP ;  /* 0x0000000000007918 */ /* 0x000fc80000000000 */
[----:B------:R-:W-:Y:S04]  /*693b0*/  STL.64 [R1+0x3480], R16 ;  /* 0x0034801001007387 */ /* 0x000fe80000100a00 */
[----:B------:R4:W-:Y:S02]  /*693c0*/  STL.64 [R1+0x3488], R18 ;  /* 0x0034881201007387 */ /* 0x0009e40000100a00 */
[C---:B----4-:R-:W-:Y:S02]  /*693d0*/  HMMA.1688.F32.TF32 R16, R240.reuse, R50, R156 ;  /* 0x00000032f010723c */ /* 0x050fe4000008109c */
[----:B------:R-:W-:Y:S04]  /*693e0*/  STL.64 [R1+0x3470], R164 ;  /* 0x003470a401007387 */ /* 0x000fe80000100a00 */
[----:B------:R-:W-:Y:S04]  /*693f0*/  STL.64 [R1+0x3478], R166 ;  /* 0x003478a601007387 */ /* 0x000fe80000100a00 */
[----:B------:R-:W-:Y:S04]  /*69400*/  STL.64 [R1+0x3460], R160 ;  /* 0x003460a001007387 */ /* 0x000fe80000100a00 */
[----:B------:R-:W-:Y:S05]  /*69410*/  STL.64 [R1+0x3468], R162 ;  /* 0x003468a201007387 */ /* 0x000fea0000100a00 */
[----:B------:R-:W-:Y:S04]  /*69420*/  STL.64 [R1+0x3450], R16 ;  /* 0x0034501001007387 */ /* 0x000fe80000100a00 */
[----:B------:R1:W-:Y:S02]  /*69430*/  STL.64 [R1+0x3458], R18 ;  /* 0x0034581201007387 */ /* 0x0003e40000100a00 */
[C---:B-1----:R-:W-:Y:S02]  /*69440*/  HMMA.1688.F32.TF32 R16, R240.reuse, R38, R144 ;  /* 0x00000026f010723c */ /* 0x042fe40000081090 */
[----:B------:R-:W-:Y:S04]  /*69450*/  STL.64 [R1+0x3440], R152 ;  /* 0x0034409801007387 */ /* 0x000fe80000100a00 */
[----:B------:R-:W-:Y:S04]  /*69460*/  STL.64 [R1+0x3448], R154 ;  /* 0x0034489a01007387 */ /* 0x000fe80000100a00 */
[----:B------:R-:W-:Y:S01]  /*69470*/  STL.64 [R1+0x3430], R148 ;  /* 0x0034309401007387 */ /* 0x000fe20000100a00 */
[----:B------:R-:W-:Y:S03]  /*69480*/  HMMA.1688.F32.TF32 R136, R240, R30, R136 ;  /* 0x0000001ef088723c */ /* 0x000fe60000081088 */
[----:B------:R-:W-:Y:S04]  /*69490*/  STL.64 [R1+0x3438], R150 ;  /* 0x0034389601007387 */ /* 0x000fe80000100a00 */
[----:B--2---:R-:W-:Y:S04]  /*694a0*/  LDS R241, [R207+UR13+0x4380] ;  /* 0x0043800dcff17984 */ /* 0x004fe80008000800 */
[----:B------:R-:W-:Y:S04]  /*694b0*/  STL.64 [R1+0x3420], R16 ;  /* 0x0034201001007387 */ /* 0x000fe80000100a00 */
[----:B------:R1:W-:Y:S04]  /*694c0*/  STL.64 [R1+0x3428], R18 ;  /* 0x0034281201007387 */ /* 0x0003e80000100a00 */
[----:B------:R-:W-:Y:S04]  /*694d0*/  LDS R243, [R207+UR13+0x6380] ;  /* 0x0063800dcff37984 */ /* 0x000fe80008000800 */
[----:B------:R-:W-:Y:S01]  /*694e0*/  LDS R240, [R251+UR13+0x4380] ;  /* 0x0043800dfbf07984 */ /* 0x000fe20008000800 */
[C---:B-1----:R-:W-:Y:S03]  /*694f0*/  HMMA.1688.F32.TF32 R16, R244.reuse, R26, R132 ;  /* 0x0000001af410723c */ /* 0x042fe60000081084 */
        /* <DEDUP_REMOVED lines=12> */
[----:B----4-:R-:W4:Y:S04]  /*695c0*/  LDL.LU R138, [R1+0x768] ;  /* 0x00076800018a7983 */ /* 0x010f280000300800 */
        /* <DEDUP_REMOVED lines=101> */
[----:B------:R1:W-:Y:S04]  /*69c20*/  STL [R1+0x7508], R207 ;  /* 0x007508cf01007387 */ /* 0x0003e80000100800 */
[----:B------:R-:W4:Y:S04]  /*69c30*/  LDL.LU R204, [R1+0x8f0] ;  /* 0x0008f00001cc7983 */ /* 0x000f280000300800 */
[----:B------:R-:W4:Y:S04]  /*69c40*/  LDL.LU R205, [R1+0x8f4] ;  /* 0x0008f40001cd7983 */ /* 0x000f280000300800 */
[----:B------:R-:W4:Y:S04]  /*69c50*/  LDL.LU R206, [R1+0x8f8] ;  /* 0x0008f80001ce7983 */ /* 0x000f280000300800 */
[----:B-1----:R-:W4:Y:S04]  /*69c60*/  LDL.LU R207, [R1+0x8fc] ;  /* 0x0008fc0001cf7983 */ /* 0x002f280000300800 */
[----:B------:R-:W1:Y:S01]  /*69c70*/  LDS R242, [R251+UR13+0x6380] ;  /* 0x0063800dfbf27984 */ /* 0x000e620008000800 */
[----:B--2---:R-:W-:-:S15]  /*69c80*/  HMMA.1688.F32.TF32 R16, R244, R22, R16 ;  /* 0x00000016f410723c */ /* 0x004fde0000081010 */
[----:B------:R-:W-:-:S04]  /*69c90*/  NOP ;  /* 0x0000000000007918 */ /* 0x000fc80000000000 */
[----:B------:R-:W-:Y:S04]  /*69ca0*/  STL.64 [R1+0x33e0], R16 ;  /* 0x0033e01001007387 */ /* 0x000fe80000100a00 */
[----:B------:R2:W-:Y:S04]  /*69cb0*/  STL.64 [R1+0x33e8], R18 ;  /* 0x0033e81201007387 */ /* 0x0005e80000100a00 */
[----:B--2---:R-:W4:Y:S04]  /*69cc0*/  LDL.LU.64 R18, [R1+0x7518] ;  /* 0x0075180001127983 */ /* 0x004f280000300a00 */
[----:B------:R-:W2:Y:S01]  /*69cd0*/  LDL.LU.64 R16, [R1+0x7510] ;  /* 0x0075100001107983 */ /* 0x000ea20000300a00 */
[C---:B---3--:R-:W-:Y:S08]  /*69ce0*/  HMMA.1688.F32.TF32 R212, R244.reuse, R90, R212 ;  /* 0x0000005af4d4723c */ /* 0x048ff000000810d4 */
[C---:B------:R-:W-:Y:S08]  /*69cf0*/  HMMA.1688.F32.TF32 R132, R244.reuse, R42, R132 ;  /* 0x0000002af484723c */ /* 0x040ff00000081084 */
[----:B----4-:R-:W-:-:S15]  /*69d00*/  HMMA.1688.F32.TF32 R204, R244, R18, R204 ;  /* 0x00000012f4cc723c */ /* 0x010fde00000810cc */
[----:B------:R-:W-:-:S04]  /*69d10*/  NOP ;  /* 0x0000000000007918 */ /* 0x000fc80000000000 */
[----:B------:R-:W-:Y:S04]  /*69d20*/  STL.64 [R1+0x33d0], R204 ;  /* 0x0033d0cc01007387 */ /* 0x000fe80000100a00 */
[----:B------:R3:W-:Y:S02]  /*69d30*/  STL.64 [R1+0x33d8], R206 ;  /* 0x0033d8ce01007387 */ /* 0x0007e40000100a00 */
[C---:B---3--:R-:W-:Y:S08]  /*69d40*/  HMMA.1688.F32.TF32 R204, R244.reuse, R14, R208 ;  /* 0x0000000ef4cc723c */ /* 0x048ff000000810d0 */
[C---:B------:R-:W-:Y:S11]  /*69d50*/  HMMA.1688.F32.TF32 R208, R244.reuse, R10, R232 ;  /* 0x0000000af4d0723c */ /* 0x040ff600000810e8 */
[----:B------:R-:W-:Y:S04]  /*69d60*/  STL.64 [R1+0x33c0], R204 ;  /* 0x0033c0cc01007387 */ /* 0x000fe80000100a00 */
[----:B------:R3:W-:Y:S02]  /*69d70*/  STL.64 [R1+0x33c8], R206 ;  /* 0x0033c8ce01007387 */ /* 0x0007e40000100a00 */
[C---:B---3--:R-:W-:Y:S02]  /*69d80*/  HMMA.1688.F32.TF32 R204, R244.reuse, R6, R236 ;  /* 0x00000006f4cc723c */ /* 0x048fe400000810ec */
[----:B------:R-:W-:Y:S04]  /*69d90*/  STL.64 [R1+0x33b0], R208 ;  /* 0x0033b0d001007387 */ /* 0x000fe80000100a00 */
[----:B------:R3:W-:Y:S02]  /*69da0*/  STL.64 [R1+0x33b8], R210 ;  /* 0x0033b8d201007387 */ /* 0x0007e40000100a00 */
[C---:B---3--:R-:W-:Y:S11]  /*69db0*/  HMMA.1688.F32.TF32 R208, R244.reuse, R94, R224 ;  /* 0x0000005ef4d0723c */ /* 0x048ff600000810e0 */
[----:B------:R-:W-:Y:S04]  /*69dc0*/  STL.64 [R1+0x33a0], R204 ;  /* 0x0033a0cc01007387 */ /* 0x000fe80000100a00 */
[----:B------:R3:W-:Y:S02]  /*69dd0*/  STL.64 [R1+0x33a8], R206 ;  /* 0x0033a8ce01007387 */ /* 0x0007e40000100a00 */
[C---:B---3--:R-:W-:Y:S02]  /*69de0*/  HMMA.1688.F32.TF32 R204, R244.reuse, R130, R216 ;  /* 0x00000082f4cc723c */ /* 0x048fe400000810d8 */
[----:B------:R-:W-:Y:S04]  /*69df0*/  STL.64 [R1+0x3390], R212 ;  /* 0x003390d401007387 */ /* 0x000fe80000100a00 */
[----:B------:R3:W-:Y:S04]  /*69e00*/  STL.64 [R1+0x3398], R214 ;  /* 0x003398d601007387 */ /* 0x0007e80000100a00 */
[----:B------:R-:W-:Y:S04]  /*69e10*/  STL.64 [R1+0x3380], R208 ;  /* 0x003380d001007387 */ /* 0x000fe80000100a00 */
[----:B------:R4:W-:Y:S01]  /*69e20*/  STL.64 [R1+0x3388], R210 ;  /* 0x003388d201007387 */ /* 0x0009e20000100a00 */
[C---:B---3--:R-:W-:Y:S04]  /*69e30*/  HMMA.1688.F32.TF32 R212, R244.reuse, R126, R228 ;  /* 0x0000007ef4d4723c */ /* 0x048fe800000810e4 */
[----:B------:R-:W-:Y:S04]  /*69e40*/  STL.64 [R1+0x3370], R204 ;  /* 0x003370cc01007387 */ /* 0x000fe80000100a00 */
[----:B------:R3:W-:Y:S01]  /*69e50*/  STL.64 [R1+0x3378], R206 ;  /* 0x003378ce01007387 */ /* 0x0007e20000100a00 */
[C---:B----4-:R-:W-:Y:S08]  /*69e60*/  HMMA.1688.F32.TF32 R208, R244.reuse, R122, R220 ;  /* 0x0000007af4d0723c */ /* 0x050ff000000810dc */
[C---:B---3--:R-:W-:Y:S08]  /*69e70*/  HMMA.1688.F32.TF32 R204, R244.reuse, R118, R200 ;  /* 0x00000076f4cc723c */ /* 0x048ff000000810c8 */
        /* <DEDUP_REMOVED lines=167> */
[----:B------:R1:W-:Y:S02]  /*6a8f0*/  STL.64 [R1+0x3228], R206 ;  /* 0x003228ce01007387 */ /* 0x0003e40000100a00 */
[C---:B-1----:R-:W-:Y:S08]  /*6a900*/  HMMA.1688.F32.TF32 R204, R244.reuse, R34, R208 ;  /* 0x00000022f4cc723c */ /* 0x042ff000000810d0 */
[----:B---3--:R-:W-:Y:S01]  /*6a910*/  HMMA.1688.F32.TF32 R208, R244, R30, R232 ;  /* 0x0000001ef4d0723c */ /* 0x008fe200000810e8 */
[----:B------:R-:W-:Y:S04]  /*6a920*/  LDS R244, [R0+UR13+0x4400] ;  /* 0x0044000d00f47984 */ /* 0x000fe80008000800 */
[----:B------:R-:W-:Y:S03]  /*6a930*/  LDS R246, [R0+UR13+0x6400] ;  /* 0x0064000d00f67984 */ /* 0x000fe60008000800 */
[C---:B------:R-:W-:Y:S01]  /*6a940*/  HMMA.1688.F32.TF32 R212, R240.reuse, R22, R212 ;  /* 0x00000016f0d4723c */ /* 0x040fe200000810d4 */
[----:B------:R-:W-:Y:S04]  /*6a950*/  LDS R245, [R250+UR13+0x4400] ;  /* 0x0044000dfaf57984 */ /* 0x000fe80008000800 */
[----:B------:R-:W-:Y:S04]  /*6a960*/  STL.64 [R1+0x3210], R204 ;  /* 0x003210cc01007387 */ /* 0x000fe80000100a00 */
[----:B------:R1:W-:Y:S04]  /*6a970*/  STL.64 [R1+0x3218], R206 ;  /* 0x003218ce01007387 */ /* 0x0003e80000100a00 */
[----:B------:R-:W2:Y:S01]  /*6a980*/  LDS R247, [R250+UR13+0x6400] ;  /* 0x0064000dfaf77984 */ /* 0x000ea20008000800 */
[C---:B-1----:R-:W-:Y:S03]  /*6a990*/  HMMA.1688.F32.TF32 R204, R240.reuse, R26, R236 ;  /* 0x0000001af0cc723c */ /* 0x042fe600000810ec */
[----:B------:R-:W-:Y:S04]  /*6a9a0*/  STL.64 [R1+0x3200], R208 ;  /* 0x003200d001007387 */ /* 0x000fe80000100a00 */
[----:B------:R1:W-:Y:S02]  /*6a9b0*/  STL.64 [R1+0x3208], R210 ;  /* 0x003208d201007387 */ /* 0x0003e40000100a00 */
[C---:B-1----:R-:W-:Y:S10]  /*6a9c0*/  HMMA.1688.F32.TF32 R208, R240.reuse, R18, R224 ;  /* 0x00000012f0d0723c */ /* 0x042ff400000810e0 */
[----:B------:R-:W-:Y:S04]  /*6a9d0*/  STL.64 [R1+0x31f0], R204 ;  /* 0x0031f0cc01007387 */ /* 0x000fe80000100a00 */
[----:B------:R4:W-:Y:S02]  /*6a9e0*/  STL.64 [R1+0x31f8], R206 ;  /* 0x0031f8ce01007387 */ /* 0x0009e40000100a00 */
[C---:B----4-:R-:W-:Y:S02]  /*6a9f0*/  HMMA.1688.F32.TF32 R204, R240.reuse, R14, R216 ;  /* 0x0000000ef0cc723c */ /* 0x050fe400000810d8 */
        /* <DEDUP_REMOVED lines=8> */
[C---:B-1----:R-:W-:Y:S08]  /*6aa80*/  HMMA.1688.F32.TF32 R204, R240.reuse, R90, R200 ;  /* 0x0000005af0cc723c */ /* 0x042ff000000810c8 */
        /* <DEDUP_REMOVED lines=169> */
[----:B-1----:R-:W2:Y:S01]  /*6b520*/  LDL.LU R207, [R1+0x7508] ;  /* 0x0075080001cf7983 */ /* 0x002ea20000300800 */
[C---:B------:R-:W-:Y:S08]  /*6b530*/  HMMA.1688.F32.TF32 R208, R240.reuse, R54, R208 ;  /* 0x00000036f0d0723c */ /* 0x040ff000000810d0 */
[C---:B---3--:R-:W-:Y:S11]  /*6b540*/  HMMA.1688.F32.TF32 R232, R240.reuse, R50, R232 ;  /* 0x00000032f0e8723c */ /* 0x048ff600000810e8 */
[----:B------:R-:W-:Y:S01]  /*6b550*/  STL.64 [R1+0x2fa0], R208 ;  /* 0x002fa0d001007387 */ /* 0x000fe20000100a00 */
[C---:B------:R-:W-:Y:S03]  /*6b560*/  HMMA.1688.F32.TF32 R236, R240.reuse, R46, R236 ;  /* 0x0000002ef0ec723c */ /* 0x040fe600000810ec */
[----:B------:R1:W-:Y:S04]  /*6b570*/  STL.64 [R1+0x2fa8], R210 ;  /* 0x002fa8d201007387 */ /* 0x0003e80000100a00 */
[----:B-1----:R-:W3:Y:S04]  /*6b580*/  LDL.LU.64 R210, [R1+0x7500] ;  /* 0x0075000001d27983 */ /* 0x002ee80000300a00 */
[----:B------:R-:W3:Y:S04]  /*6b590*/  LDL.LU.64 R208, [R1+0x74f8] ;  /* 0x0074f80001d07983 */ /* 0x000ee80000300a00 */
[----:B------:R-:W-:Y:S04]  /*6b5a0*/  STL.64 [R1+0x2f80], R232 ;  /* 0x002f80e801007387 */ /* 0x000fe80000100a00 */
[----:B------:R1:W-:Y:S02]  /*6b5b0*/  STL.64 [R1+0x2f88], R234 ;  /* 0x002f88ea01007387 */ /* 0x0003e40000100a00 */
[C---:B-1----:R-:W-:Y:S08]  /*6b5c0*/  HMMA.1688.F32.TF32 R232, R240.reuse, R42, R212 ;  /* 0x0000002af0e8723c */ /* 0x042ff000000810d4 */
[C---:B------:R-:W-:Y:S01]  /*6b5d0*/  HMMA.1688.F32.TF32 R212, R240.reuse, R38, R224 ;  /* 0x00000026f0d4723c */ /* 0x040fe200000810e0 */
[----:B------:R-:W-:Y:S04]  /*6b5e0*/  STL.64 [R1+0x2f60], R236 ;  /* 0x002f60ec01007387 */ /* 0x000fe80000100a00 */
[----:B------:R-:W-:Y:S03]  /*6b5f0*/  STL.64 [R1+0x2f68], R238 ;  /* 0x002f68ee01007387 */ /* 0x000fe60000100a00 */
[C---:B------:R-:W-:Y:S03]  /*6b600*/  HMMA.1688.F32.TF32 R224, R240.reuse, R34, R216 ;  /* 0x00000022f0e0723c */ /* 0x040fe600000810d8 */
[----:B------:R-:W-:Y:S04]  /*6b610*/  STL.64 [R1+0x2f50], R232 ;  /* 0x002f50e801007387 */ /* 0x000fe80000100a00 */
[----:B------:R-:W-:Y:S01]  /*6b620*/  STL.64 [R1+0x2f58], R234 ;  /* 0x002f58ea01007387 */ /* 0x000fe20000100a00 */
[----:B------:R-:W-:Y:S03]  /*6b630*/  HMMA.1688.F32.TF32 R216, R240, R30, R228 ;  /* 0x0000001ef0d8723c */ /* 0x000fe600000810e4 */
[----:B------:R-:W-:Y:S04]  /*6b640*/  STL.64 [R1+0x2f20], R212 ;  /* 0x002f20d401007387 */ /* 0x000fe80000100a00 */
[----:B------:R1:W-:Y:S01]  /*6b650*/  STL.64 [R1+0x2f28], R214 ;  /* 0x002f28d601007387 */ /* 0x0003e20000100a00 */
[C---:B----4-:R-:W-:Y:S03]  /*6b660*/  HMMA.1688.F32.TF32 R132, R244.reuse, R82, R132 ;  /* 0x00000052f484723c */ /* 0x050fe60000081084 */
[----:B------:R-:W-:Y:S04]  /*6b670*/  LDS R240, [R251+UR13+0x4400] ;  /* 0x0044000dfbf07984 */ /* 0x000fe80008000800 */
[----:B------:R-:W-:Y:S01]  /*6b680*/  LDS R242, [R251+UR13+0x6400] ;  /* 0x0064000dfbf27984 */ /* 0x000fe20008000800 */
[C---:B-1----:R-:W-:Y:S03]  /*6b690*/  HMMA.1688.F32.TF32 R212, R244.reuse, R26, R220 ;  /* 0x0000001af4d4723c */ /* 0x042fe600000810dc */
[----:B------:R-:W-:Y:S04]  /*6b6a0*/  STL.64 [R1+0x2f00], R224 ;  /* 0x002f00e001007387 */ /* 0x000fe80000100a00 */
[----:B------:R-:W-:Y:S04]  /*6b6b0*/  STL.64 [R1+0x2f08], R226 ;  /* 0x002f08e201007387 */ /* 0x000fe80000100a00 */
[----:B------:R-:W-:Y:S04]  /*6b6c0*/  STL.64 [R1+0x2ee0], R216 ;  /* 0x002ee0d801007387 */ /* 0x000fe80000100a00 */
[----:B------:R-:W-:Y:S04]  /*6b6d0*/  STL.64 [R1+0x2ee8], R218 ;  /* 0x002ee8da01007387 */ /* 0x000fe80000100a00 */
[----:B------:R-:W-:Y:S04]  /*6b6e0*/  STL.64 [R1+0x2ec0], R212 ;  /* 0x002ec0d401007387 */ /* 0x000fe80000100a00 */
[----:B------:R-:W-:Y:S04]  /*6b6f0*/  STL.64 [R1+0x2ec8], R214 ;  /* 0x002ec8d601007387 */ /* 0x000fe80000100a00 */
[----:B--2---:R-:W-:Y:S04]  /*6b700*/  LDS R241, [R207+UR13+0x4400] ;  /* 0x0044000dcff17984 */ /* 0x004fe80008000800 */
[----:B------:R1:W2:Y:S02]  /*6b710*/  LDS R243, [R207+UR13+0x6400] ;  /* 0x0064000dcff37984 */ /* 0x0002a40008000800 */
[C---:B-1----:R-:W-:Y:S08]  /*6b720*/  HMMA.1688.F32.TF32 R204, R244.reuse, R22, R200 ;  /* 0x00000016f4cc723c */ /* 0x042ff000000810c8 */
        /* <DEDUP_REMOVED lines=158> */
[C---:B----4-:R-:W-:Y:S08]  /*6c110*/  HMMA.1688.F32.TF32 R200, R244.reuse, R46, R200 ;  /* 0x0000002ef4c8723c */ /* 0x050ff000000810c8 */
[C---:B------:R-:W-:Y:S08]  /*6c120*/  HMMA.1688.F32.TF32 R204, R244.reuse, R50, R204 ;  /* 0x00000032f4cc723c */ /* 0x040ff000000810cc */
[C---:B------:R-:W-:Y:S08]  /*6c130*/  HMMA.1688.F32.TF32 R224, R244.reuse, R58, R224 ;  /* 0x0000003af4e0723c */ /* 0x040ff000000810e0 */
[C---:B------:R-:W-:Y:S08]  /*6c140*/  HMMA.1688.F32.TF32 R216, R244.reuse, R62, R216 ;  /* 0x0000003ef4d8723c */ /* 0x040ff000000810d8 */
[C---:B------:R-:W-:Y:S08]  /*6c150*/  HMMA.1688.F32.TF32 R228, R244.reuse, R66, R228 ;  /* 0x00000042f4e4723c */ /* 0x040ff000000810e4 */
[C---:B------:R-:W-:Y:S08]  /*6c160*/  HMMA.1688.F32.TF32 R232, R244.reuse, R74, R232 ;  /* 0x0000004af4e8723c */ /* 0x040ff000000810e8 */
[C---:B------:R-:W-:Y:S08]  /*6c170*/  HMMA.1688.F32.TF32 R236, R244.reuse, R78, R236 ;  /* 0x0000004ef4ec723c */ /* 0x040ff000000810ec */
[C---:B------:R-:W-:Y:S11]  /*6c180*/  HMMA.1688.F32.TF32 R212, R244.reuse, R70, R212 ;  /* 0x00000046f4d4723c */ /* 0x040ff600000810d4 */
[----:B------:R-:W-:Y:S04]  /*6c190*/  STL.64 [R1+0x2d80], R236 ;  /* 0x002d80ec01007387 */ /* 0x000fe80000100a00 */
[----:B------:R1:W-:Y:S01]  /*6c1a0*/  STL.64 [R1+0x2d88], R238 ;  /* 0x002d88ee01007387 */ /* 0x0003e20000100a00 */
[C---:B------:R-:W-:Y:S03]  /*6c1b0*/  HMMA.1688.F32.TF32 R220, R244.reuse, R54, R220 ;  /* 0x00000036f4dc723c */ /* 0x040fe600000810dc */
[----:B-1----:R-:W2:Y:S04]  /*6c1c0*/  LDL.LU.64 R238, [R1+0x74f0] ;  /* 0x0074f00001ee7983 */ /* 0x002ea80000300a00 */
[----:B------:R-:W3:Y:S04]  /*6c1d0*/  LDL.LU.64 R236, [R1+0x74e8] ;  /* 0x0074e80001ec7983 */ /* 0x000ee80000300a00 */
[----:B------:R-:W-:Y:S04]  /*6c1e0*/  STL.64 [R1+0x2d70], R232 ;  /* 0x002d70e801007387 */ /* 0x000fe80000100a00 */
[----:B------:R1:W-:Y:S04]  /*6c1f0*/  STL.64 [R1+0x2d78], R234 ;  /* 0x002d78ea01007387 */ /* 0x0003e80000100a00 */
[----:B-1----:R-:W4:Y:S04]  /*6c200*/  LDL.LU.64 R234, [R1+0x74e0] ;  /* 0x0074e00001ea7983 */ /* 0x002f280000300a00 */
[----:B------:R-:W2:Y:S04]  /*6c210*/  LDL.LU.64 R232, [R1+0x74d8] ;  /* 0x0074d80001e87983 */ /* 0x000ea80000300a00 */
[----:B------:R-:W-:Y:S04]  /*6c220*/  STL.64 [R1+0x2d60], R212 ;  /* 0x002d60d401007387 */ /* 0x000fe80000100a00 */
[----:B------:R1:W-:Y:S01]  /*6c230*/  STL.64 [R1+0x2d68], R214 ;  /* 0x002d68d601007387 */ /* 0x0003e20000100a00 */
[C---:B------:R-:W-:Y:S03]  /*6c240*/  HMMA.1688.F32.TF32 R192, R244.reuse, R38, R192 ;  /* 0x00000026f4c0723c */ /* 0x040fe600000810c0 */
[----:B-1----:R-:W2:Y:S04]  /*6c250*/  LDL.LU.64 R214, [R1+0x74d0] ;  /* 0x0074d00001d67983 */ /* 0x002ea80000300a00 */
[----:B------:R-:W2:Y:S04]  /*6c260*/  LDL.LU.64 R212, [R1+0x74c8] ;  /* 0x0074c80001d47983 */ /* 0x000ea80000300a00 */
[----:B------:R-:W-:Y:S04]  /*6c270*/  STL.64 [R1+0x2d50], R228 ;  /* 0x002d50e401007387 */ /* 0x000fe80000100a00 */
[----:B------:R1:W-:Y:S04]  /*6c280*/  STL.64 [R1+0x2d58], R230 ;  /* 0x002d58e601007387 */ /* 0x0003e80000100a00 */
[----:B-1----:R-:W2:Y:S04]  /*6c290*/  LDL.LU.64 R230, [R1+0x74c0] ;  /* 0x0074c00001e67983 */ /* 0x002ea80000300a00 */
[----:B------:R-:W2:Y:S04]  /*6c2a0*/  LDL.LU.64 R228, [R1+0x74b8] ;  /* 0x0074b80001e47983 */ /* 0x000ea80000300a00 */
[----:B------:R-:W-:Y:S04]  /*6c2b0*/  STL.64 [R1+0x2d40], R216 ;  /* 0x002d40d801007387 */ /* 0x000fe80000100a00 */
[----:B------:R1:W-:Y:S04]  /*6c2c0*/  STL.64 [R1+0x2d48], R218 ;  /* 0x002d48da01007387 */ /* 0x0003e80000100a00 */
[----:B-1----:R-:W2:Y:S04]  /*6c2d0*/  LDL.LU.64 R218, [R1+0x74b0] ;  /* 0x0074b00001da7983 */ /* 0x002ea80000300a00 */
[----:B------:R-:W2:Y:S04]  /*6c2e0*/  LDL.LU.64 R216, [R1+0x74a8] ;  /* 0x0074a80001d87983 */ /* 0x000ea80000300a00 */
[----:B------:R-:W-:Y:S04]  /*6c2f0*/  STL.64 [R1+0x2d30], R224 ;  /* 0x002d30e001007387 */ /* 0x000fe80000100a00 */
[----:B------:R1:W-:Y:S01]  /*6c300*/  STL.64 [R1+0x2d38], R226 ;  /* 0x002d38e201007387 */ /* 0x0003e20000100a00 */
[----:B------:R-:W-:Y:S03]  /*6c310*/  HMMA.1688.F32.TF32 R244, R244, R30, R184 ;  /* 0x0000001ef4f4723c */ /* 0x000fe600000810b8 */
        /* <DEDUP_REMOVED lines=26> */
[----:B------:R-:W2:Y:S04]  /*6c4c0*/  LDL.LU.64 R186, [R1+0x7430] ;  /* 0x0074300001ba7983 */ /* 0x000ea80000300a00 */
[----:B------:R-:W2:Y:S04]  /*6c4d0*/  LDL.LU.64 R184, [R1+0x7428] ;  /* 0x0074280001b87983 */ /* 0x000ea80000300a00 */
[----:B------:R1:W-:Y:S04]  /*6c4e0*/  STL.64 [R1+0x2cb0], R244 ;  /* 0x002cb0f401007387 */ /* 0x0003e80000100a00 */
[----:B------:R1:W-:Y:S04]  /*6c4f0*/  STL.64 [R1+0x2cb8], R246 ;  /* 0x002cb8f601007387 */ /* 0x0003e80000100a00 */
[----:B-1----:R-:W2:Y:S04]  /*6c500*/  LDL.LU R244, [R1+0x1a0] ;  /* 0x0001a00001f47983 */ /* 0x002ea80000300800 */
[----:B------:R-:W2:Y:S04]  /*6c510*/  LDL.LU R245, [R1+0x1a4] ;  /* 0x0001a40001f57983 */ /* 0x000ea80000300800 */
[----:B------:R-:W2:Y:S04]  /*6c520*/  LDL.LU R246, [R1+0x1a8] ;  /* 0x0001a80001f67983 */ /* 0x000ea80000300800 */
[----:B------:R-:W2:Y:S01]  /*6c530*/  LDL.LU R247, [R1+0x1ac] ;  /* 0x0001ac0001f77983 */ /* 0x000ea20000300800 */
        /* <DEDUP_REMOVED lines=16> */
[----:B------:R-:W-:Y:S04]  /*6c640*/  STL.64 [R1+0x2ca8], R246 ;  /* 0x002ca8f601007387 */ /* 0x000fe80000100a00 */
[----:B------:R-:W-:Y:S04]  /*6c650*/  STL.64 [R1+0x2c90], R180 ;  /* 0x002c90b401007387 */ /* 0x000fe80000100a00 */
[----:B------:R1:W-:Y:S04]  /*6c660*/  STL.64 [R1+0x2c98], R182 ;  /* 0x002c98b601007387 */ /* 0x0003e80000100a00 */
[----:B------:R-:W-:Y:S04]  /*6c670*/  LDS R244, [R0+UR13+0x4480] ;  /* 0x0044800d00f47984 */ /* 0x000fe80008000800 */
[----:B------:R-:W-:Y:S04]  /*6c680*/  LDS R246, [R0+UR13+0x6480] ;  /* 0x0064800d00f67984 */ /* 0x000fe80008000800 */
[----:B-1----:R-:W2:Y:S04]  /*6c690*/  LDL.LU.64 R182, [R1+0x7420] ;  /* 0x0074200001b67983 */ /* 0x002ea80000300a00 */
[----:B------:R-:W2:Y:S04]  /*6c6a0*/  LDL.LU.64 R180, [R1+0x7418] ;  /* 0x0074180001b47983 */ /* 0x000ea80000300a00 */
[----:B------:R-:W-:Y:S04]  /*6c6b0*/  STL.64 [R1+0x2c80], R176 ;  /* 0x002c80b001007387 */ /* 0x000fe80000100a00 */
[----:B------:R1:W-:Y:S04]  /*6c6c0*/  STL.64 [R1+0x2c88], R178 ;  /* 0x002c88b201007387 */ /* 0x0003e80000100a00 */
[----:B------:R-:W-:Y:S04]  /*6c6d0*/  LDS R245, [R250+UR13+0x4480] ;  /* 0x0044800dfaf57984 */ /* 0x000fe80008000800 */
[----:B------:R-:W2:Y:S04]  /*6c6e0*/  LDS R247, [R250+UR13+0x6480] ;  /* 0x0064800dfaf77984 */ /* 0x000ea80008000800 */
        /* <DEDUP_REMOVED lines=44> */
[----:B-1----:R-:W3:Y:S04]  /*6c9b0*/  LDL.LU.64 R134, [R1+0x7360] ;  /* 0x0073600001867983 */ /* 0x002ee80000300a00 */
[----:B------:R-:W3:Y:S01]  /*6c9c0*/  LDL.LU.64 R132, [R1+0x7358] ;  /* 0x0073580001847983 */ /* 0x000ee20000300a00 */
[C---:B--2---:R-:W-:Y:S08]  /*6c9d0*/  HMMA.1688.F32.TF32 R136, R240.reuse, R102, R136 ;  /* 0x00000066f088723c */ /* 0x044ff00000081088 */
[----:B---3--:R-:W-:-:S15]  /*6c9e0*/  HMMA.1688.F32.TF32 R132, R240, R106, R132 ;  /* 0x0000006af084723c */ /* 0x008fde0000081084 */
[----:B------:R-:W-:-:S04]  /*6c9f0*/  NOP ;  /* 0x0000000000007918 */ /* 0x000fc80000000000 */
[----:B------:R-:W-:Y:S04]  /*6ca00*/  STL.64 [R1+0x2bb0], R132 ;  /* 0x002bb08401007387 */ /* 0x000fe80000100a00 */
[----:B------:R1:W-:Y:S04]  /*6ca10*/  STL.64 [R1+0x2bb8], R134 ;  /* 0x002bb88601007387 */ /* 0x0003e80000100a00 */
[----:B------:R-:W-:Y:S04]  /*6ca20*/  STL.64 [R1+0x2ba0], R136 ;  /* 0x002ba08801007387 */ /* 0x000fe80000100a00 */
[----:B------:R2:W-:Y:S01]  /*6ca30*/  STL.64 [R1+0x2ba8], R138 ;  /* 0x002ba88a01007387 */ /* 0x0005e20000100a00 */
[C---:B-1----:R-:W-:Y:S08]  /*6ca40*/  HMMA.1688.F32.TF32 R132, R240.reuse, R98, R140 ;  /* 0x00000062f084723c */ /* 0x042ff0000008108c */
[C---:B------:R-:W-:Y:S08]  /*6ca50*/  HMMA.1688.F32.TF32 R140, R240.reuse, R86, R144 ;  /* 0x00000056f08c723c */ /* 0x040ff00000081090 */
        /* <DEDUP_REMOVED lines=40> */
[----:B------:R-:W-:Y:S01]  /*6cce0*/  STL.64 [R1+0x2888], R142 ;  /* 0x0028888e01007387 */ /* 0x000fe20000100a00 */
[----:B-1----:R-:W-:Y:S03]  /*6ccf0*/  HMMA.1688.F32.TF32 R132, R240, R30, R200 ;  /* 0x0000001ef084723c */ /* 0x002fe600000810c8 */
[----:B------:R-:W-:Y:S04]  /*6cd00*/  STL.64 [R1+0x2810], R136 ;  /* 0x0028108801007387 */ /* 0x000fe80000100a00 */
[----:B------:R1:W-:Y:S02]  /*6cd10*/  STL.64 [R1+0x2818], R138 ;  /* 0x0028188a01007387 */ /* 0x0003e40000100a00 */
[----:B-1----:R-:W-:Y:S10]  /*6cd20*/  HMMA.1688.F32.TF32 R136, R244, R26, R204 ;  /* 0x0000001af488723c */ /* 0x002ff400000810cc */
[----:B------:R1:W-:Y:S04]  /*6cd30*/  STL.64 [R1+0x27d0], R132 ;  /* 0x0027d08401007387 */ /* 0x0003e80000100a00 */
[----:B------:R2:W-:Y:S01]  /*6cd40*/  STL.64 [R1+0x27d8], R134 ;  /* 0x0027d88601007387 */ /* 0x0005e20000100a00 */
[----:B------:R-:W-:-:S02]  /*6cd50*/  IMAD.MOV.U32 R148, RZ, RZ, R215 ;  /* 0x000000ffff947224 */ /* 0x000fc400078e00d7 */
[----:B-1----:R-:W-:Y:S02]  /*6cd60*/  IMAD.MOV.U32 R132, RZ, RZ, R211 ;  /* 0x000000ffff847224 */ /* 0x002fe400078e00d3 */
[----:B------:R-:W3:Y:S01]  /*6cd70*/  LDL.LU R211, [R1+0x7350] ;  /* 0x0073500001d37983 */ /* 0x000ee20000300800 */
[----:B------:R-:W-:-:S03]  /*6cd80*/  IMAD.MOV.U32 R133, RZ, RZ, R210 ;  /* 0x000000ffff857224 */ /* 0x000fc600078e00d2 */
[----:B------:R-:W-:Y:S01]  /*6cd90*/  STL.64 [R1+0x25c0], R136 ;  /* 0x0025c08801007387 */ /* 0x000fe20000100a00 */
[----:B--2---:R-:W-:-:S03]  /*6cda0*/  IMAD.MOV.U32 R134, RZ, RZ, R209 ;  /* 0x000000ffff867224 */ /* 0x004fc600078e00d1 */
[----:B------:R-:W-:Y:S01]  /*6cdb0*/  STL.64 [R1+0x25c8], R138 ;  /* 0x0025c88a01007387 */ /* 0x000fe20000100a00 */
[----:B------:R-:W-:-:S03]  /*6cdc0*/  IMAD.MOV.U32 R135, RZ, RZ, R208 ;  /* 0x000000ffff877224 */ /* 0x000fc600078e00d0 */
[----:B------:R-:W2:Y:S01]  /*6cdd0*/  LDL.LU R210, [R1+0x734c] ;  /* 0x00734c0001d27983 */ /* 0x000ea20000300800 */
        /* <DEDUP_REMOVED lines=29> */
[----:B------:R-:W2:Y:S04]  /*6cfb0*/  LDL.LU R225, [R1+0x7310] ;  /* 0x0073100001e17983 */ /* 0x000ea80000300800 */
[----:B------:R-:W2:Y:S04]  /*6cfc0*/  LDL.LU R220, [R1+0x730c] ;  /* 0x00730c0001dc7983 */ /* 0x000ea80000300800 */
[----:B------:R-:W2:Y:S04]  /*6cfd0*/  LDL.LU R221, [R1+0x7308] ;  /* 0x0073080001dd7983 */ /* 0x000ea80000300800 */
[----:B------:R-:W2:Y:S01]  /*6cfe0*/  LDL.LU R222, [R1+0x7304] ;  /* 0x0073040001de7983 */ /* 0x000ea20000300800 */
[----:B------:R-:W-:-:S02]  /*6cff0*/  IMAD.MOV.U32 R168, RZ, RZ, R218 ;  /* 0x000000ffffa87224 */ /* 0x000fc400078e00da */
[----:B------:R-:W-:Y:S01]  /*6d000*/  IMAD.MOV.U32 R169, RZ, RZ, R217 ;  /* 0x000000ffffa97224 */ /* 0x000fe200078e00d9 */
[----:B------:R-:W2:Y:S01]  /*6d010*/  LDL.LU R218, [R1+0x7300] ;  /* 0x0073000001da7983 */ /* 0x000ea20000300800 */
[----:B------:R-:W-:Y:S02]  /*6d020*/  IMAD.MOV.U32 R170, RZ, RZ, R216 ;  /* 0x000000ffffaa7224 */ /* 0x000fe400078e00d8 */
[----:B------:R-:W-:Y:S01]  /*6d030*/  IMAD.MOV.U32 R171, RZ, RZ, R223 ;  /* 0x000000ffffab7224 */ /* 0x000fe200078e00df */
[----:B------:R-:W2:Y:S04]  /*6d040*/  LDL.LU R217, [R1+0x72fc] ;  /* 0x0072fc0001d97983 */ /* 0x000ea80000300800 */
[----:B------:R-:W2:Y:S04]  /*6d050*/  LDL.LU R216, [R1+0x72f8] ;  /* 0x0072f80001d87983 */ /* 0x000ea80000300800 */
[----:B------:R-:W2:Y:S01]  /*6d060*/  LDL.LU R223, [R1+0x72f4] ;  /* 0x0072f40001df7983 */ /* 0x000ea20000300800 */
[----:B------:R-:W-:-:S02]  /*6d070*/  IMAD.MOV.U32 R160, RZ, RZ, R236 ;  /* 0x000000ffffa07224 */ /* 0x000fc400078e00ec */
[----:B------:R-:W-:Y:S01]  /*6d080*/  IMAD.MOV.U32 R161, RZ, RZ, R232 ;  /* 0x000000ffffa17224 */ /* 0x000fe200078e00e8 */
[----:B------:R-:W-:Y:S01]  /*6d090*/  LOP3.LUT R147, R0, 0x60, RZ, 0x3c, !PT ;  /* 0x0000006000937812 */ /* 0x000fe200078e3cff */
[----:B------:R-:W-:Y:S01]  /*6d0a0*/  IMAD.MOV.U32 R162, RZ, RZ, R233 ;  /* 0x000000ffffa27224 */ /* 0x000fe200078e00e9 */
[----:B------:R-:W-:Y:S01]  /*6d0b0*/  LDS R136, [R251+UR13+0x4480] ;  /* 0x0044800dfb887984 */ /* 0x000fe20008000800 */
[----:B----4-:R-:W-:Y:S02]  /*6d0c0*/  IMAD.MOV.U32 R163, RZ, RZ, R234 ;  /* 0x000000ffffa37224 */ /* 0x010fe400078e00ea */
[----:B------:R-:W-:Y:S01]  /*6d0d0*/  IMAD.MOV.U32 R140, RZ, RZ, R235 ;  /* 0x000000ffff8c7224 */ /* 0x000fe200078e00eb */
[----:B------:R-:W-:Y:S01]  /*6d0e0*/  LDS R138, [R251+UR13+0x6480] ;  /* 0x0064800dfb8a7984 */ /* 0x000fe20008000800 */
[----:B---3--:R-:W-:Y:S02]  /*6d0f0*/  IMAD.MOV.U32 R175, RZ, RZ, R211 ;  /* 0x000000ffffaf7224 */ /* 0x008fe400078e00d3 */
[----:B--2---:R-:W-:-:S02]  /*6d100*/  IMAD.MOV.U32 R174, RZ, RZ, R210 ;  /* 0x000000ffffae7224 */ /* 0x004fc400078e00d2 */
[----:B------:R-:W-:Y:S02]  /*6d110*/  IMAD.MOV.U32 R173, RZ, RZ, R209 ;  /* 0x000000ffffad7224 */ /* 0x000fe400078e00d1 */
[----:B------:R-:W-:Y:S02]  /*6d120*/  IMAD.MOV.U32 R172, RZ, RZ, R208 ;  /* 0x000000ffffac7224 */ /* 0x000fe400078e00d0 */
[----:B------:R-:W-:Y:S01]  /*6d130*/  IMAD.MOV.U32 R183, RZ, RZ, R227 ;  /* 0x000000ffffb77224 */ /* 0x000fe200078e00e3 */
[----:B------:R-:W2:Y:S04]  /*6d140*/  LDL.LU R208, [R1+0x72f0] ;  /* 0x0072f00001d07983 */ /* 0x000ea80000300800 */
[----:B------:R-:W3:Y:S01]  /*6d150*/  LDL.LU R209, [R1+0x72ec] ;  /* 0x0072ec0001d17983 */ /* 0x000ee20000300800 */
[----:B------:R-:W-:-:S03]  /*6d160*/  IMAD.MOV.U32 R182, RZ, RZ, R226 ;  /* 0x000000ffffb67224 */ /* 0x000fc600078e00e2 */
[----:B------:R-:W4:Y:S01]  /*6d170*/  LDL.LU R210, [R1+0x72e8] ;  /* 0x0072e80001d27983 */ /* 0x000f220000300800 */
[----:B------:R-:W-:Y:S02]  /*6d180*/  IMAD.MOV.U32 R181, RZ, RZ, R219 ;  /* 0x000000ffffb57224 */ /* 0x000fe400078e00db */
[----:B------:R-:W-:Y:S01]  /*6d190*/  IMAD.MOV.U32 R180, RZ, RZ, R228 ;  /* 0x000000ffffb47224 */ /* 0x000fe200078e00e4 */
[----:B------:R-:W4:Y:S04]  /*6d1a0*/  LDL.LU R211, [R1+0x72e4] ;  /* 0x0072e40001d37983 */ /* 0x000f280000300800 */
[----:B------:R-:W4:Y:S04]  /*6d1b0*/  LDL.LU R228, [R1+0x72e0] ;  /* 0x0072e00001e47983 */ /* 0x000f280000300800 */
[----:B------:R-:W4:Y:S01]  /*6d1c0*/  LDL.LU R219, [R1+0x72dc] ;  /* 0x0072dc0001db7983 */ /* 0x000f220000300800 */
[----:B------:R-:W-:-:S03]  /*6d1d0*/  IMAD.MOV.U32 R186, RZ, RZ, R230 ;  /* 0x000000ffffba7224 */ /* 0x000fc600078e00e6 */
[----:B------:R-:W4:Y:S01]  /*6d1e0*/  LDL.LU R226, [R1+0x72d8] ;  /* 0x0072d80001e27983 */ /* 0x000f220000300800 */
[----:B------:R-:W-:Y:S02]  /*6d1f0*/  IMAD.MOV.U32 R185, RZ, RZ, R231 ;  /* 0x000000ffffb97224 */ /* 0x000fe400078e00e7 */
[----:B------:R-:W-:Y:S01]  /*6d200*/  IMAD.MOV.U32 R184, RZ, RZ, R224 ;  /* 0x000000ffffb87224 */ /* 0x000fe200078e00e0 */
[----:B------:R-:W4:Y:S01]  /*6d210*/  LDL.LU R227, [R1+0x72d4] ;  /* 0x0072d40001e37983 */ /* 0x000f220000300800 */
[----:B------:R-:W-:-:S03]  /*6d220*/  IMAD.MOV.U32 R187, RZ, RZ, R229 ;  /* 0x000000ffffbb7224 */ /* 0x000fc600078e00e5 */
        /* <DEDUP_REMOVED lines=21> */
[----:B------:R-:W-:Y:S01]  /*6d380*/  IMAD.MOV.U32 R143, RZ, RZ, R239 ;  /* 0x000000ffff8f7224 */ /* 0x000fe200078e00ef */
[----:B------:R-:W-:Y:S01]  /*6d390*/  HMMA.1688.F32.TF32 R168, R244, R70, R168 ;  /* 0x00000046f4a8723c */ /* 0x000fe200000810a8 */
[----:B------:R-:W-:Y:S01]  /*6d3a0*/  IMAD.MOV.U32 R194, RZ, RZ, R217 ;  /* 0x000000ffffc27224 */ /* 0x000fe200078e00d9 */
[----:B------:R-:W-:Y:S04]  /*6d3b0*/  LDS R137, [R147+UR13+0x4480] ;  /* 0x0044800d93897984 */ /* 0x000fe80008000800 */
[----:B------:R-:W1:Y:S01]  /*6d3c0*/  LDS R139, [R147+UR13+0x6480] ;  /* 0x0064800d938b7984 */ /* 0x000e620008000800 */
[----:B--2---:R-:W-:-:S02]  /*6d3d0*/  IMAD.MOV.U32 R199, RZ, RZ, R208 ;  /* 0x000000ffffc77224 */ /* 0x004fc400078e00d0 */
[----:B---3--:R-:W-:Y:S02]  /*6d3e0*/  IMAD.MOV.U32 R198, RZ, RZ, R209 ;  /* 0x000000ffffc67224 */ /* 0x008fe400078e00d1 */
[----:B----4-:R-:W-:Y:S02]  /*6d3f0*/  IMAD.MOV.U32 R197, RZ, RZ, R210 ;  /* 0x000000ffffc57224 */ /* 0x010fe400078e00d2 */
        /* <DEDUP_REMOVED lines=11> */
[----:B------:R-:W2:Y:S01]  /*6d4b0*/  LDL.LU R219, [R1+0x7298] ;  /* 0x0072980001db7983 */ /* 0x000ea20000300800 */
[----:B------:R-:W-:Y:S02]  /*6d4c0*/  IMAD.MOV.U32 R242, RZ, RZ, R231 ;  /* 0x000000fffff27224 */ /* 0x000fe400078e00e7 */
        /* <DEDUP_REMOVED lines=31> */
[----:B------:R-:W3:Y:S01]  /*6d6c0*/  LDL.LU R239, [R1+0x7234] ;  /* 0x0072340001ef7983 */ /* 0x000ee20000300800 */
[C---:B--2---:R-:W-:Y:S08]  /*6d6d0*/  HMMA.1688.F32.TF32 R232, R244.reuse, R22, R232 ;  /* 0x00000016f4e8723c */ /* 0x044ff000000810e8 */
[----:B---3--:R-:W-:Y:S11]  /*6d6e0*/  HMMA.1688.F32.TF32 R236, R244, R18, R236 ;  /* 0x00000012f4ec723c */ /* 0x008ff600000810ec */
[----:B------:R2:W-:Y:S04]  /*6d6f0*/  STL.64 [R1+0x25b0], R232 ;  /* 0x0025b0e801007387 */ /* 0x0005e80000100a00 */
[----:B------:R3:W-:Y:S01]  /*6d700*/  STL.64 [R1+0x25b8], R234 ;  /* 0x0025b8ea01007387 */ /* 0x0007e20000100a00 */
[----:B--2---:R-:W-:-:S03]  /*6d710*/  IMAD.MOV.U32 R232, RZ, RZ, R208 ;  /* 0x000000ffffe87224 */ /* 0x004fc600078e00d0 */
[----:B------:R-:W2:Y:S01]  /*6d720*/  LDL.LU R208, [R1+0x7230] ;  /* 0x0072300001d07983 */ /* 0x000ea20000300800 */
[----:B----4-:R-:W-:Y:S02]  /*6d730*/  IMAD.MOV.U32 R233, RZ, RZ, R209 ;  /* 0x000000ffffe97224 */ /* 0x010fe400078e00d1 */
[----:B---3--:R-:W-:Y:S01]  /*6d740*/  IMAD.MOV.U32 R234, RZ, RZ, R210 ;  /* 0x000000ffffea7224 */ /* 0x008fe200078e00d2 */
[----:B------:R-:W2:Y:S01]  /*6d750*/  LDL.LU R209, [R1+0x722c] ;  /* 0x00722c0001d17983 */ /* 0x000ea20000300800 */
[----:B------:R-:W-:-:S03]  /*6d760*/  IMAD.MOV.U32 R235, RZ, RZ, R211 ;  /* 0x000000ffffeb7224 */ /* 0x000fc600078e00d3 */
[----:B------:R-:W2:Y:S04]  /*6d770*/  LDL.LU R210, [R1+0x7228] ;  /* 0x0072280001d27983 */ /* 0x000ea80000300800 */
[----:B------:R-:W2:Y:S04]  /*6d780*/  LDL.LU R211, [R1+0x7224] ;  /* 0x0072240001d37983 */ /* 0x000ea80000300800 */
[----:B------:R3:W-:Y:S04]  /*6d790*/  STL.64 [R1+0x2590], R236 ;  /* 0x002590ec01007387 */ /* 0x0007e80000100a00 */
[----:B------:R4:W-:Y:S01]  /*6d7a0*/  STL.64 [R1+0x2598], R238 ;  /* 0x002598ee01007387 */ /* 0x0009e20000100a00 */
[----:B---3--:R-:W-:-:S03]  /*6d7b0*/  IMAD.MOV.U32 R236, RZ, RZ, R219 ;  /* 0x000000ffffec7224 */ /* 0x008fc600078e00db */
[----:B------:R-:W3:Y:S01]  /*6d7c0*/  LDL.LU R219, [R1+0x7220] ;  /* 0x0072200001db7983 */ /* 0x000ee20000300800 */
[----:B------:R-:W-:Y:S02]  /*6d7d0*/  IMAD.MOV.U32 R237, RZ, RZ, R226 ;  /* 0x000000ffffed7224 */ /* 0x000fe400078e00e2 */
[----:B----4-:R-:W-:Y:S01]  /*6d7e0*/  IMAD.MOV.U32 R238, RZ, RZ, R227 ;  /* 0x000000ffffee7224 */ /* 0x010fe200078e00e3 */
[----:B------:R-:W4:Y:S04]  /*6d7f0*/  LDL.LU R226, [R1+0x721c] ;  /* 0x00721c0001e27983 */ /* 0x000f280000300800 */
[----:B------:R-:W4:Y:S04]  /*6d800*/  LDL.LU R227, [R1+0x7218] ;  /* 0x0072180001e37983 */ /* 0x000f280000300800 */
[----:B------:R-:W3:Y:S01]  /*6d810*/  LDL.LU R239, [R1+0x147c] ;  /* 0x00147c0001ef7983 */ /* 0x000ee20000300800 */
        /* <DEDUP_REMOVED lines=19> */
[----:B------:R3:W-:Y:S02]  /*6d950*/  STL.64 [R1+0x2538], R210 ;  /* 0x002538d201007387 */ /* 0x0007e40000100a00 */
[C---:B---3--:R-:W-:Y:S02]  /*6d960*/  HMMA.1688.F32.TF32 R208, R244.reuse, R6, R216 ;  /* 0x00000006f4d0723c */ /* 0x048fe400000810d8 */
[----:B------:R-:W-:Y:S04]  /*6d970*/  STL.64 [R1+0x24f0], R212 ;  /* 0x0024f0d401007387 */ /* 0x000fe80000100a00 */
[----:B------:R4:W-:Y:S02]  /*6d980*/  STL.64 [R1+0x24f8], R214 ;  /* 0x0024f8d601007387 */ /* 0x0009e40000100a00 */
[C---:B------:R-:W-:Y:S08]  /*6d990*/  HMMA.1688.F32.TF32 R216, R244.reuse, R90, R220 ;  /* 0x0000005af4d8723c */ /* 0x040ff000000810dc */
[C---:B----4-:R-:W-:Y:S03]  /*6d9a0*/  HMMA.1688.F32.TF32 R212, R244.reuse, R94, R224 ;  /* 0x0000005ef4d4723c */ /* 0x050fe600000810e0 */
        /* <DEDUP_REMOVED lines=50> */
[----:B------:R-:W-:Y:S04]  /*6dcd0*/  STL.64 [R1+0xeb0], R140 ;  /* 0x000eb08c01007387 */ /* 0x000fe80000100a00 */
[----:B------:R-:W-:Y:S04]  /*6dce0*/  STL.64 [R1+0xeb8], R142 ;  /* 0x000eb88e01007387 */ /* 0x000fe80000100a00 */
[----:B------:R4:W-:Y:S04]  /*6dcf0*/  STL.64 [R1+0xea0], R132 ;  /* 0x000ea08401007387 */ /* 0x0009e80000100a00 */
[----:B------:R1:W-:Y:S04]  /*6dd00*/  STL.64 [R1+0xea8], R134 ;  /* 0x000ea88601007387 */ /* 0x0003e80000100a00 */
        /* <DEDUP_REMOVED lines=62> */
[C---:B------:R-:W-:Y:S03]  /*6e0f0*/  HMMA.1688.F32.TF32 R244, R136.reuse, R26, R132 ;  /* 0x0000001a88f4723c */ /* 0x040fe60000081084 */
[----:B------:R-:W-:Y:S05]  /*6e100*/  STL.64 [R1+0xe90], R196 ;  /* 0x000e90c401007387 */ /* 0x000fea0000100a00 */
[C---:B------:R-:W-:Y:S01]  /*6e110*/  HMMA.1688.F32.TF32 R180, R136.reuse, R18, R180 ;  /* 0x0000001288b4723c */ /* 0x040fe200000810b4 */
[----:B------:R-:W-:Y:S04]  /*6e120*/  STL.64 [R1+0xe98], R198 ;  /* 0x000e98c601007387 */ /* 0x000fe80000100a00 */
[----:B------:R-:W-:Y:S03]  /*6e130*/  STL.64 [R1+0xe80], R192 ;  /* 0x000e80c001007387 */ /* 0x000fe60000100a00 */
[C---:B------:R-:W-:Y:S01]  /*6e140*/  HMMA.1688.F32.TF32 R184, R136.reuse, R22, R184 ;  /* 0x0000001688b8723c */ /* 0x040fe200000810b8 */
[----:B------:R-:W-:Y:S04]  /*6e150*/  STL.64 [R1+0xe88], R194 ;  /* 0x000e88c201007387 */ /* 0x000fe80000100a00 */
[----:B------:R-:W-:Y:S04]  /*6e160*/  STL [R1+0x702c], R244 ;  /* 0x00702cf401007387 */ /* 0x000fe80000100800 */
[----:B------:R-:W-:Y:S04]  /*6e170*/  STL.64 [R1], R188 ;  /* 0x000000bc01007387 */ /* 0x000fe80000100a00 */
[----:B------:R-:W-:Y:S04]  /*6e180*/  STL.64 [R1+0x8], R190 ;  /* 0x000008be01007387 */ /* 0x000fe80000100a00 */
[----:B------:R-:W-:Y:S04]  /*6e190*/  STL [R1+0x7028], R245 ;  /* 0x007028f501007387 */ /* 0x000fe80000100800 */
[----:B------:R-:W-:Y:S01]  /*6e1a0*/  STL [R1+0x7024], R246 ;  /* 0x007024f601007387 */ /* 0x000fe20000100800 */
[C---:B------:R-:W-:Y:S03]  /*6e1b0*/  HMMA.1688.F32.TF32 R176, R136.reuse, R14, R176 ;  /* 0x0000000e88b0723c */ /* 0x040fe600000810b0 */
[----:B------:R-:W-:Y:S04]  /*6e1c0*/  STL [R1+0x7020], R247 ;  /* 0x007020f701007387 */ /* 0x000fe80000100800 */
        /* <DEDUP_REMOVED lines=14> */
[----:B------:R-:W-:Y:S01]  /*6e2b0*/  STL.64 [R1+0xe40], R12 ;  /* 0x000e400c01007387 */ /* 0x000fe20000100a00 */
[C---:B-1----:R-:W-:Y:S03]  /*6e2c0*/  HMMA.1688.F32.TF32 R8, R136.reuse, R6, R168 ;  /* 0x000000068808723c */ /* 0x042fe600000810a8 */
[----:B------:R-:W-:Y:S04]  /*6e2d0*/  STL.64 [R1+0xe48], R14 ;  /* 0x000e480e01007387 */ /* 0x000fe80000100a00 */
[----:B------:R-:W-:Y:S04]  /*6e2e0*/  STL.64 [R1+0x71f0], R6 ;  /* 0x0071f00601007387 */ /* 0x000fe80000100a00 */
[----:B------:R1:W-:Y:S04]  /*6e2f0*/  STL.64 [R1+0x71e8], R4 ;  /* 0x0071e80401007387 */ /* 0x0003e80000100a00 */
[----:B------:R-:W2:Y:S01]  /*6e300*/  LDS R135, [R250+UR13+0x6500] ;  /* 0x0065000dfa877984 */ /* 0x000ea20008000800 */
[C---:B-1----:R-:W-:Y:S03]  /*6e310*/  HMMA.1688.F32.TF32 R4, R136.reuse, R90, R164 ;  /* 0x0000005a8804723c */ /* 0x042fe600000810a4 */
        /* <DEDUP_REMOVED lines=9> */
[----:B------:R1:W-:Y:S01]  /*6e3b0*/  STL.64 [R1+0xe18], R10 ;  /* 0x000e180a01007387 */ /* 0x0003e20000100a00 */
[C---:B------:R-:W-:Y:S08]  /*6e3c0*/  HMMA.1688.F32.TF32 R12, R136.reuse, R126, R152 ;  /* 0x0000007e880c723c */ /* 0x040ff00000081098 */
[C---:B-1----:R-:W-:Y:S01]  /*6e3d0*/  HMMA.1688.F32.TF32 R8, R136.reuse, R122, R148 ;  /* 0x0000007a8808723c */ /* 0x042fe20000081094 */
[----:B------:R-:W-:Y:S04]  /*6e3e0*/  STL.64 [R1+0xe00], R4 ;  /* 0x000e000401007387 */ /* 0x000fe80000100a00 */
[----:B------:R1:W-:Y:S03]  /*6e3f0*/  STL.64 [R1+0xe08], R6 ;  /* 0x000e080601007387 */ /* 0x0003e60000100a00 */
[C---:B-1----:R-:W-:Y:S03]  /*6e400*/  HMMA.1688.F32.TF32 R4, R136.reuse, R118, R140 ;  /* 0x000000768804723c */ /* 0x042fe6000008108c */
[----:B------:R-:W-:Y:S04]  /*6e410*/  STL.64 [R1+0xdf0], R12 ;  /* 0x000df00c01007387 */ /* 0x000fe80000100a00 */
[----:B------:R-:W-:Y:S04]  /*6e420*/  STL.64 [R1+0xdf8], R14 ;  /* 0x000df80e01007387 */ /* 0x000fe80000100a00 */
[----:B------:R-:W3:Y:S04]  /*6e430*/  LDL.LU R152, [R1+0x1920] ;  /* 0x0019200001987983 */ /* 0x000ee80000300800 */
[----:B------:R-:W-:Y:S04]  /*6e440*/  STL.64 [R1+0xde0], R8 ;  /* 0x000de00801007387 */ /* 0x000fe80000100a00 */
[----:B------:R-:W-:Y:S04]  /*6e450*/  STL.64 [R1+0xde8], R10 ;  /* 0x000de80a01007387 */ /* 0x000fe80000100a00 */
[----:B------:R-:W-:Y:S04]  /*6e460*/  STL.64 [R1+0xdd0], R4 ;  /* 0x000dd00401007387 */ /* 0x000fe80000100a00 */
[----:B------:R1:W-:Y:S04]  /*6e470*/  STL.64 [R1+0xdd8], R6 ;  /* 0x000dd80601007387 */ /* 0x0003e80000100a00 */
[----:B------:R-:W3:Y:S04]  /*6e480*/  LDL.LU R153, [R1+0x1924] ;  /* 0x0019240001997983 */ /* 0x000ee80000300800 */
[----:B------:R-:W3:Y:S04]  /*6e490*/  LDL.LU R154, [R1+0x1928] ;  /* 0x00192800019a7983 */ /* 0x000ee80000300800 */
        /* <DEDUP_REMOVED lines=81> */
[C---:B-1----:R-:W-:Y:S03]  /*6e9b0*/  HMMA.1688.F32.TF32 R4, R136.reuse, R110, R140 ;  /* 0x0000006e8804723c */ /* 0x042fe6000008108c */
[----:B------:R-:W4:Y:S05]  /*6e9c0*/  LDL.LU R140, [R1+0x1950] ;  /* 0x00195000018c7983 */ /* 0x000f2a0000300800 */
[----:B--2---:R-:W-:-:S15]  /*6e9d0*/  HMMA.1688.F32.TF32 R8, R136, R114, R212 ;  /* 0x000000728808723c */ /* 0x004fde00000810d4 */
[----:B------:R-:W-:-:S04]  /*6e9e0*/  NOP ;  /* 0x0000000000007918 */ /* 0x000fc80000000000 */
[----:B------:R-:W-:Y:S04]  /*6e9f0*/  STL.64 [R1+0xdc0], R8 ;  /* 0x000dc00801007387 */ /* 0x000fe80000100a00 */
[----:B------:R3:W-:Y:S04]  /*6ea00*/  STL.64 [R1+0xdc8], R10 ;  /* 0x000dc80a01007387 */ /* 0x0007e80000100a00 */
[----:B------:R-:W-:Y:S04]  /*6ea10*/  STL.64 [R1+0xdb0], R4 ;  /* 0x000db00401007387 */ /* 0x000fe80000100a00 */
[----:B------:R1:W-:Y:S04]  /*6ea20*/  STL.64 [R1+0xdb8], R6 ;  /* 0x000db80601007387 */ /* 0x0003e80000100a00 */
[----:B------:R-:W2:Y:S04]  /*6ea30*/  LDL.LU R141, [R1+0x1954] ;  /* 0x00195400018d7983 */ /* 0x000ea80000300800 */
[----:B------:R-:W2:Y:S04]  /*6ea40*/  LDL.LU R142, [R1+0x1958] ;  /* 0x00195800018e7983 */ /* 0x000ea80000300800 */
[----:B------:R-:W2:Y:S01]  /*6ea50*/  LDL.LU R143, [R1+0x195c] ;  /* 0x00195c00018f7983 */ /* 0x000ea20000300800 */
[C---:B---3--:R-:W-:Y:S08]  /*6ea60*/  HMMA.1688.F32.TF32 R8, R136.reuse, R106, R208 ;  /* 0x0000006a8808723c */ /* 0x048ff000000810d0 */
[C---:B-1----:R-:W-:Y:S08]  /*6ea70*/  HMMA.1688.F32.TF32 R4, R136.reuse, R102, R236 ;  /* 0x000000668804723c */ /* 0x042ff000000810ec */
[C---:B------:R-:W-:Y:S03]  /*6ea80*/  HMMA.1688.F32.TF32 R12, R136.reuse, R98, R232 ;  /* 0x00000062880c723c */ /* 0x040fe600000810e8 */
[----:B------:R-:W-:Y:S04]  /*6ea90*/  STL.64 [R1+0xda0], R8 ;  /* 0x000da00801007387 */ /* 0x000fe80000100a00 */
[----:B------:R1:W-:Y:S04]  /*6eaa0*/  STL.64 [R1+0xda8], R10 ;  /* 0x000da80a01007387 */ /* 0x0003e80000100a00 */
[----:B------:R-:W-:Y:S04]  /*6eab0*/  STL.64 [R1+0x120], R4 ;  /* 0x0001200401007387 */ /* 0x000fe80000100a00 */
[----:B------:R4:W-:Y:S01]  /*6eac0*/  STL.64 [R1+0x128], R6 ;  /* 0x0001280601007387 */ /* 0x0009e20000100a00 */
[C---:B-1----:R-:W-:Y:S08]  /*6ead0*/  HMMA.1688.F32.TF32 R8, R136.reuse, R86, R204 ;  /* 0x000000568808723c */ /* 0x042ff000000810cc */
[----:B----4-:R-:W-:Y:S01]  /*6eae0*/  HMMA.1688.F32.TF32 R4, R136, R82, R240 ;  /* 0x000000528804723c */ /* 0x010fe200000810f0 */
[----:B------:R-:W-:Y:S04]  /*6eaf0*/  STL.64 [R1+0x110], R12 ;  /* 0x0001100c01007387 */ /* 0x000fe80000100a00 */
[----:B------:R-:W-:Y:S06]  /*6eb00*/  STL.64 [R1+0x118], R14 ;  /* 0x0001180e01007387 */ /* 0x000fec0000100a00 */
[----:B------:R-:W-:Y:S04]  /*6eb10*/  STL.64 [R1+0x100], R8 ;  /* 0x0001000801007387 */ /* 0x000fe80000100a00 */
[----:B------:R1:W-:Y:S04]  /*6eb20*/  STL.64 [R1+0x108], R10 ;  /* 0x0001080a01007387 */ /* 0x0003e80000100a00 */
[----:B------:R-:W-:-:S02]  /*6eb30*/  IMAD.MOV.U32 R244, RZ, RZ, R4 ;  /* 0x000000fffff47224 */ /* 0x000fc400078e0004 */
[----:B------:R-:W-:Y:S02]  /*6eb40*/  IMAD.MOV.U32 R245, RZ, RZ, R5 ;  /* 0x000000fffff57224 */ /* 0x000fe400078e0005 */
[----:B------:R-:W-:Y:S02]  /*6eb50*/  IMAD.MOV.U32 R246, RZ, RZ, R6 ;  /* 0x000000fffff67224 */ /* 0x000fe400078e0006 */
[----:B------:R-:W-:Y:S01]  /*6eb60*/  IMAD.MOV.U32 R247, RZ, RZ, R7 ;  /* 0x000000fffff77224 */ /* 0x000fe200078e0007 */
[C---:B-1----:R-:W-:Y:S08]  /*6eb70*/  HMMA.1688.F32.TF32 R8, R136.reuse, R78, R200 ;  /* 0x0000004e8808723c */ /* 0x042ff000000810c8 */
[C---:B------:R-:W-:Y:S01]  /*6eb80*/  HMMA.1688.F32.TF32 R4, R136.reuse, R74, R196 ;  /* 0x0000004a8804723c */ /* 0x040fe200000810c4 */
        /* <DEDUP_REMOVED lines=10> */
[----:B------:R1:W-:Y:S06]  /*6ec30*/  STL.64 [R1+0xc8], R14 ;  /* 0x0000c80e01007387 */ /* 0x0003ec0000100a00 */
[----:B------:R-:W-:Y:S04]  /*6ec40*/  STL.64 [R1+0xb0], R8 ;  /* 0x0000b00801007387 */ /* 0x000fe80000100a00 */
[----:B------:R3:W-:Y:S01]  /*6ec50*/  STL.64 [R1+0xb8], R10 ;  /* 0x0000b80a01007387 */ /* 0x0007e20000100a00 */
[C---:B-1----:R-:W-:Y:S03]  /*6ec60*/  HMMA.1688.F32.TF32 R12, R136.reuse, R58, R180 ;  /* 0x0000003a880c723c */ /* 0x042fe600000810b4 */
[----:B------:R-:W-:Y:S04]  /*6ec70*/  STL.64 [R1+0xa0], R4 ;  /* 0x0000a00401007387 */ /* 0x000fe80000100a00 */
[----:B------:R1:W-:Y:S01]  /*6ec80*/  STL.64 [R1+0xa8], R6 ;  /* 0x0000a80601007387 */ /* 0x0003e20000100a00 */
[C---:B---3--:R-:W-:Y:S08]  /*6ec90*/  HMMA.1688.F32.TF32 R8, R136.reuse, R54, R176 ;  /* 0x000000368808723c */ /* 0x048ff000000810b0 */
        /* <DEDUP_REMOVED lines=17> */
[----:B---3--:R-:W-:Y:S03]  /*6edb0*/  HMMA.1688.F32.TF32 R8, R136, R30, R152 ;  /* 0x0000001e8808723c */ /* 0x008fe60000081098 */
[----:B------:R-:W-:Y:S04]  /*6edc0*/  LDS R137, [R147+UR13+0x4500] ;  /* 0x0045000d93897984 */ /* 0x000fe80008000800 */
[----:B------:R-:W-:Y:S01]  /*6edd0*/  LDS R139, [R147+UR13+0x6500] ;  /* 0x0065000d938b7984 */ /* 0x000fe20008000800 */
[C---:B-1----:R-:W-:Y:S03]  /*6ede0*/  HMMA.1688.F32.TF32 R4, R132.reuse, R26, R148 ;  /* 0x0000001a8404723c */ /* 0x042fe60000081094 */
[----:B------:R-:W-:Y:S04]  /*6edf0*/  STL.64 [R1+0x30], R12 ;  /* 0x0000300c01007387 */ /* 0x000fe80000100a00 */
[----:B------:R-:W-:Y:S04]  /*6ee00*/  STL.64 [R1+0x38], R14 ;  /* 0x0000380e01007387 */ /* 0x000fe80000100a00 */
[----:B------:R-:W-:Y:S04]  /*6ee10*/  LDS R136, [R251+UR13+0x4500] ;  /* 0x0045000dfb887984 */ /* 0x000fe80008000800 */
[----:B------:R-:W-:Y:S04]  /*6ee20*/  STL.64 [R1+0x20], R8 ;  /* 0x0000200801007387 */ /* 0x000fe80000100a00 */
[----:B------:R-:W-:Y:S04]  /*6ee30*/  STL.64 [R1+0x28], R10 ;  /* 0x0000280a01007387 */ /* 0x000fe80000100a00 */
[----:B------:R-:W-:Y:S04]  /*6ee40*/  STL.64 [R1+0x10], R4 ;  /* 0x0000100401007387 */ /* 0x000fe80000100a00 */
[----:B------:R2:W-:Y:S04]  /*6ee50*/  STL.64 [R1+0x18], R6 ;  /* 0x0000180601007387 */ /* 0x0005e80000100a00 */
[----:B------:R1:W-:Y:S04]  /*6ee60*/  STL [R1+0x71d0], R147 ;  /* 0x0071d09301007387 */ /* 0x0003e80000100800 */
[----:B------:R-:W3:Y:S04]  /*6ee70*/  LDL.LU R148, [R1+0x1b20] ;  /* 0x001b200001947983 */ /* 0x000ee80000300800 */
[----:B------:R-:W4:Y:S01]  /*6ee80*/  LDS R138, [R251+UR13+0x6500] ;  /* 0x0065000dfb8a7984 */ /* 0x000f220008000800 */
[----:B--2---:R-:W-:-:S15]  /*6ee90*/  HMMA.1688.F32.TF32 R4, R132, R22, R140 ;  /* 0x000000168404723c */ /* 0x004fde000008108c */
[----:B------:R-:W-:-:S04]  /*6eea0*/  NOP ;  /* 0x0000000000007918 */ /* 0x000fc80000000000 */
[----:B------:R2:W-:Y:S04]  /*6eeb0*/  STL.64 [R1+0xd90], R4 ;  /* 0x000d900401007387 */ /* 0x0005e80000100a00 */
        /* <DEDUP_REMOVED lines=120> */
[----:B------:R-:W4:Y:S04]  /*6f640*/  LDL.LU R140, [R1+0x1b40] ;  /* 0x001b4000018c7983 */ /* 0x000f280000300800 */
[----:B------:R-:W4:Y:S04]  /*6f650*/  LDL.LU R141, [R1+0x1b44] ;  /* 0x001b4400018d7983 */ /* 0x000f280000300800 */
[----:B------:R-:W4:Y:S04]  /*6f660*/  LDL.LU R142, [R1+0x1b48] ;  /* 0x001b4800018e7983 */ /* 0x000f280000300800 */
[----:B------:R-:W4:Y:S01]  /*6f670*/  LDL.LU R143, [R1+0x1b4c] ;  /* 0x001b4c00018f7983 */ /* 0x000f220000300800 */
[----:B---3--:R-:W-:-:S15]  /*6f680*/  HMMA.1688.F32.TF32 R12, R132, R18, R12 ;  /* 0x00000012840c723c */ /* 0x008fde000008100c */
[----:B------:R-:W-:-:S04]  /*6f690*/  NOP ;  /* 0x0000000000007918 */ /* 0x000fc80000000000 */
[----:B------:R-:W-:Y:S04]  /*6f6a0*/  STL.64 [R1+0xd80], R12 ;  /* 0x000d800c01007387 */ /* 0x000fe80000100a00 */
[----:B------:R1:W-:Y:S04]  /*6f6b0*/  STL.64 [R1+0xd88], R14 ;  /* 0x000d880e01007387 */ /* 0x0003e80000100a00 */
[----:B-1----:R-:W3:Y:S04]  /*6f6c0*/  LDL.LU.64 R14, [R1+0x7210] ;  /* 0x00721000010e7983 */ /* 0x002ee80000300a00 */
[----:B------:R-:W2:Y:S01]  /*6f6d0*/  LDL.LU.64 R12, [R1+0x7208] ;  /* 0x00720800010c7983 */ /* 0x000ea20000300a00 */
        /* <DEDUP_REMOVED lines=33> */
[----:B-1----:R-:W-:-:S15]  /*6f8f0*/  HMMA.1688.F32.TF32 R144, R132, R94, R244 ;  /* 0x0000005e8490723c */ /* 0x002fde00000810f4 */
[----:B------:R-:W-:-:S04]  /*6f900*/  NOP ;  /* 0x0000000000007918 */ /* 0x000fc80000000000 */
[----:B------:R-:W-:Y:S04]  /*6f910*/  STL.64 [R1+0xd30], R144 ;  /* 0x000d309001007387 */ /* 0x000fe80000100a00 */
[----:B------:R1:W-:Y:S02]  /*6f920*/  STL.64 [R1+0xd38], R146 ;  /* 0x000d389201007387 */ /* 0x0003e40000100a00 */
[C---:B-1----:R-:W-:Y:S02]  /*6f930*/  HMMA.1688.F32.TF32 R144, R132.reuse, R122, R220 ;  /* 0x0000007a8490723c */ /* 0x042fe400000810dc */
        /* <DEDUP_REMOVED lines=22> */
[----:B------:R-:W-:Y:S05]  /*6faa0*/  STL.64 [R1+0xcb8], R210 ;  /* 0x000cb8d201007387 */ /* 0x000fea0000100a00 */
        /* <DEDUP_REMOVED lines=30> */
[----:B-1----:R-:W-:Y:S08]  /*6fc90*/  HMMA.1688.F32.TF32 R144, R132, R30, R148 ;  /* 0x0000001e8490723c */ /* 0x002ff00000081094 */
[C---:B----4-:R-:W-:Y:S01]  /*6fca0*/  HMMA.1688.F32.TF32 R132, R136.reuse, R26, R140 ;  /* 0x0000001a8884723c */ /* 0x050fe2000008108c */
[----:B------:R1:W-:Y:S04]  /*6fcb0*/  STL.64 [R1+0x160], R156 ;  /* 0x0001609c01007387 */ /* 0x0003e80000100a00 */
[----:B------:R2:W-:Y:S04]  /*6fcc0*/  STL.64 [R1+0x168], R158 ;  /* 0x0001689e01007387 */ /* 0x0005e80000100a00 */
[----:B------:R-:W-:Y:S04]  /*6fcd0*/  STL.64 [R1+0x150], R152 ;  /* 0x0001509801007387 */ /* 0x000fe80000100a00 */
[----:B------:R-:W-:Y:S04]  /*6fce0*/  STL.64 [R1+0x158], R154 ;  /* 0x0001589a01007387 */ /* 0x000fe80000100a00 */
[----:B------:R-:W4:Y:S04]  /*6fcf0*/  LDL.LU R140, [R1+0x1cf0] ;  /* 0x001cf000018c7983 */ /* 0x000f280000300800 */
[----:B------:R1:W-:Y:S04]  /*6fd00*/  STL.64 [R1+0x140], R144 ;  /* 0x0001409001007387 */ /* 0x0003e80000100a00 */
[----:B------:R1:W-:Y:S04]  /*6fd10*/  STL.64 [R1+0x148], R146 ;  /* 0x0001489201007387 */ /* 0x0003e80000100a00 */
[----:B------:R-:W-:Y:S04]  /*6fd20*/  STL.64 [R1+0x130], R132 ;  /* 0x0001308401007387 */ /* 0x000fe80000100a00 */
[----:B------:R-:W-:Y:S04]  /*6fd30*/  STL.64 [R1+0x138], R134 ;  /* 0x0001388601007387 */ /* 0x000fe80000100a00 */
[----:B------:R-:W4:Y:S04]  /*6fd40*/  LDL.LU R141, [R1+0x1cf4] ;  /* 0x001cf400018d7983 */ /* 0x000f280000300800 */
[----:B------:R-:W4:Y:S04]  /*6fd50*/  LDL.LU R142, [R1+0x1cf8] ;  /* 0x001cf800018e7983 */ /* 0x000f280000300800 */
[----:B------:R-:W4:Y:S04]  /*6fd60*/  LDL.LU R143, [R1+0x1cfc] ;  /* 0x001cfc00018f7983 */ /* 0x000f280000300800 */
[----:B------:R-:W3:Y:S04]  /*6fd70*/  LDL.LU R148, [R1+0x1ce0] ;  /* 0x001ce00001947983 */ /* 0x000ee80000300800 */
[----:B------:R-:W3:Y:S04]  /*6fd80*/  LDL.LU R149, [R1+0x1ce4] ;  /* 0x001ce40001957983 */ /* 0x000ee80000300800 */
[----:B------:R-:W3:Y:S04]  /*6fd90*/  LDL.LU R150, [R1+0x1ce8] ;  /* 0x001ce80001967983 */ /* 0x000ee80000300800 */
[----:B------:R-:W3:Y:S04]  /*6fda0*/  LDL.LU R151, [R1+0x1cec] ;  /* 0x001cec0001977983 */ /* 0x000ee80000300800 */
[----:B-1----:R-:W3:Y:S04]  /*6fdb0*/  LDL.LU R156, [R1+0x1cc0] ;  /* 0x001cc000019c7983 */ /* 0x002ee80000300800 */
        /* <DEDUP_REMOVED lines=99> */
[C---:B--2---:R-:W-:Y:S03]  /*703f0*/  HMMA.1688.F32.TF32 R184, R136.reuse, R86, R184 ;  /* 0x0000005688b8723c */ /* 0x044fe600000810b8 */
        /* <DEDUP_REMOVED lines=20> */
[----:B--2---:R-:W2:Y:S04]  /*70540*/  LDL.LU R147, [R1+0x71d0] ;  /* 0x0071d00001937983 */ /* 0x004ea80000300800 */
        /* <DEDUP_REMOVED lines=12> */
[C---:B---3--:R-:W-:Y:S03]  /*70610*/  HMMA.1688.F32.TF32 R216, R136.reuse, R126, R236 ;  /* 0x0000007e88d8723c */ /* 0x048fe600000810ec */
[----:B------:R-:W-:Y:S04]  /*70620*/  STL.64 [R1+0xbb0], R208 ;  /* 0x000bb0d001007387 */ /* 0x000fe80000100a00 */
[----:B------:R3:W-:Y:S01]  /*70630*/  STL.64 [R1+0xbb8], R210 ;  /* 0x000bb8d201007387 */ /* 0x0007e20000100a00 */
[C---:B----4-:R-:W-:Y:S08]  /*70640*/  HMMA.1688.F32.TF32 R212, R136.reuse, R122, R232 ;  /* 0x0000007a88d4723c */ /* 0x050ff000000810e8 */
[C---:B---3--:R-:W-:Y:S08]  /*70650*/  HMMA.1688.F32.TF32 R208, R136.reuse, R118, R204 ;  /* 0x0000007688d0723c */ /* 0x048ff000000810cc */
        /* <DEDUP_REMOVED lines=355> */
[----:B-1----:R-:W2:Y:S01]  /*71c90*/  LDL.LU.64 R58, [R1+0x71c8] ;  /* 0x0071c800013a7983 */ /* 0x002ea20000300a00 */
[----:B---3--:R-:W-:Y:S03]  /*71ca0*/  HMMA.1688.F32.TF32 R228, R132, R54, R228 ;  /* 0x0000003684e4723c */ /* 0x008fe600000810e4 */
[----:B------:R-:W3:Y:S05]  /*71cb0*/  LDL.LU.64 R56, [R1+0x71c0] ;  /* 0x0071c00001387983 */ /* 0x000eea0000300a00 */
[----:B----4-:R-:W-:Y:S08]  /*71cc0*/  HMMA.1688.F32.TF32 R140, R136, R86, R140 ;  /* 0x00000056888c723c */ /* 0x010ff0000008108c */
[----:B--2---:R-:W-:-:S15]  /*71cd0*/  HMMA.1688.F32.TF32 R244, R132, R58, R244 ;  /* 0x0000003a84f4723c */ /* 0x004fde00000810f4 */
[----:B------:R-:W-:-:S04]  /*71ce0*/  NOP ;  /* 0x0000000000007918 */ /* 0x000fc80000000000 */
[----:B------:R-:W-:Y:S04]  /*71cf0*/  STL.64 [R1+0x8d0], R244 ;  /* 0x0008d0f401007387 */ /* 0x000fe80000100a00 */
[----:B------:R1:W-:Y:S04]  /*71d00*/  STL.64 [R1+0x8d8], R246 ;  /* 0x0008d8f601007387 */ /* 0x0003e80000100a00 */
[----:B------:R-:W-:Y:S04]  /*71d10*/  STL.64 [R1+0x8c0], R228 ;  /* 0x0008c0e401007387 */ /* 0x000fe80000100a00 */
[----:B------:R2:W-:Y:S01]  /*71d20*/  STL.64 [R1+0x8c8], R230 ;  /* 0x0008c8e601007387 */ /* 0x0005e20000100a00 */
[C---:B-1----:R-:W-:Y:S08]  /*71d30*/  HMMA.1688.F32.TF32 R244, R132.reuse, R50, R224 ;  /* 0x0000003284f4723c */ /* 0x042ff000000810e0 */
[C---:B--2---:R-:W-:Y:S08]  /*71d40*/  HMMA.1688.F32.TF32 R228, R132.reuse, R46, R220 ;  /* 0x0000002e84e4723c */ /* 0x044ff000000810dc */
[C---:B------:R-:W-:Y:S08]  /*71d50*/  HMMA.1688.F32.TF32 R224, R132.reuse, R42, R216 ;  /* 0x0000002a84e0723c */ /* 0x040ff000000810d8 */
[C---:B------:R-:W-:Y:S08]  /*71d60*/  HMMA.1688.F32.TF32 R220, R132.reuse, R38, R212 ;  /* 0x0000002684dc723c */ /* 0x040ff000000810d4 */
[C---:B------:R-:W-:Y:S08]  /*71d70*/  HMMA.1688.F32.TF32 R216, R132.reuse, R34, R208 ;  /* 0x0000002284d8723c */ /* 0x040ff000000810d0 */
[----:B------:R-:W-:Y:S01]  /*71d80*/  HMMA.1688.F32.TF32 R212, R132, R30, R236 ;  /* 0x0000001e84d4723c */ /* 0x000fe200000810ec */
[----:B------:R-:W-:Y:S07]  /*71d90*/  STL.64 [R1+0x8b0], R244 ;  /* 0x0008b0f401007387 */ /* 0x000fee0000100a00 */
        /* <DEDUP_REMOVED lines=14> */
[C---:B-1----:R-:W-:Y:S03]  /*71e80*/  HMMA.1688.F32.TF32 R212, R136.reuse, R22, R204 ;  /* 0x0000001688d4723c */ /* 0x042fe600000810cc */
[----:B------:R-:W-:Y:S04]  /*71e90*/  LDS R132, [R0+UR13+0x4600] ;  /* 0x0046000d00847984 */ /* 0x000fe80008000800 */
[----:B------:R-:W-:Y:S01]  /*71ea0*/  LDS R134, [R0+UR13+0x6600] ;  /* 0x0066000d00867984 */ /* 0x000fe20008000800 */
[C---:B--2---:R-:W-:Y:S03]  /*71eb0*/  HMMA.1688.F32.TF32 R208, R136.reuse, R18, R240 ;  /* 0x0000001288d0723c */ /* 0x044fe600000810f0 */
[----:B------:R-:W-:Y:S04]  /*71ec0*/  LDS R133, [R250+UR13+0x4600] ;  /* 0x0046000dfa857984 */ /* 0x000fe80008000800 */
[----:B------:R-:W1:Y:S01]  /*71ed0*/  LDS R135, [R250+UR13+0x6600] ;  /* 0x0066000dfa877984 */ /* 0x000e620008000800 */
        /* <DEDUP_REMOVED lines=148> */
[C---:B------:R-:W-:Y:S11]  /*72820*/  HMMA.1688.F32.TF32 R212, R136.reuse, R74, R212 ;  /* 0x0000004a88d4723c */ /* 0x040ff600000810d4 */
[----:B------:R-:W-:Y:S04]  /*72830*/  STL.64 [R1+0x750], R220 ;  /* 0x000750dc01007387 */ /* 0x000fe80000100a00 */
[----:B------:R-:W-:Y:S04]  /*72840*/  STL.64 [R1+0x758], R222 ;  /* 0x000758de01007387 */ /* 0x000fe80000100a00 */
        /* <DEDUP_REMOVED lines=8> */
[C---:B-1----:R-:W-:Y:S08]  /*728d0*/  HMMA.1688.F32.TF32 R208, R136.reuse, R58, R204 ;  /* 0x0000003a88d0723c */ /* 0x042ff000000810cc */
[C---:B------:R-:W-:Y:S01]  /*728e0*/  HMMA.1688.F32.TF32 R204, R136.reuse, R54, R240 ;  /* 0x0000003688cc723c */ /* 0x040fe200000810f0 */
[----:B------:R-:W-:Y:S07]  /*728f0*/  STL.64 [R1+0x710], R216 ;  /* 0x000710d801007387 */ /* 0x000fee0000100a00 */
        /* <DEDUP_REMOVED lines=23> */
[----:B------:R-:W-:Y:S04]  /*72a70*/  STL [R1+0x71a8], R251 ;  /* 0x0071a8fb01007387 */ /* 0x000fe80000100800 */
[----:B------:R-:W-:Y:S04]  /*72a80*/  LDS R241, [R147+UR13+0x4600] ;  /* 0x0046000d93f17984 */ /* 0x000fe80008000800 */
[----:B------:R-:W-:Y:S04]  /*72a90*/  LDS R243, [R147+UR13+0x6600] ;  /* 0x0066000d93f37984 */ /* 0x000fe80008000800 */
[----:B------:R2:W-:Y:S01]  /*72aa0*/  STL [R1+0x71ac], R147 ;  /* 0x0071ac9301007387 */ /* 0x0005e20000100800 */
[C---:B-1----:R-:W-:Y:S03]  /*72ab0*/  HMMA.1688.F32.TF32 R136, R132.reuse, R18, R168 ;  /* 0x000000128488723c */ /* 0x042fe600000810a8 */
[----:B------:R-:W-:Y:S04]  /*72ac0*/  LDS R240, [R251+UR13+0x4600] ;  /* 0x0046000dfbf07984 */ /* 0x000fe80008000800 */
[----:B------:R-:W1:Y:S01]  /*72ad0*/  LDS R242, [R251+UR13+0x6600] ;  /* 0x0066000dfbf27984 */ /* 0x000e620008000800 */
[C---:B--2---:R-:W-:Y:S08]  /*72ae0*/  HMMA.1688.F32.TF32 R144, R132.reuse, R22, R172 ;  /* 0x000000168490723c */ /* 0x044ff000000810ac */
[C---:B------:R-:W-:Y:S11]  /*72af0*/  HMMA.1688.F32.TF32 R164, R132.reuse, R14, R164 ;  /* 0x0000000e84a4723c */ /* 0x040ff600000810a4 */
[----:B------:R-:W-:Y:S04]  /*72b00*/  STL.64 [R1+0x680], R144 ;  /* 0x0006809001007387 */ /* 0x000fe80000100a00 */
[----:B------:R2:W-:Y:S04]  /*72b10*/  STL.64 [R1+0x688], R146 ;  /* 0x0006889201007387 */ /* 0x0005e80000100a00 */
[----:B------:R-:W-:Y:S04]  /*72b20*/  STL.64 [R1+0x670], R136 ;  /* 0x0006708801007387 */ /* 0x000fe80000100a00 */
[----:B------:R3:W-:Y:S01]  /*72b30*/  STL.64 [R1+0x678], R138 ;  /* 0x0006788a01007387 */ /* 0x0007e20000100a00 */
[C---:B--2---:R-:W-:Y:S08]  /*72b40*/  HMMA.1688.F32.TF32 R144, R132.reuse, R10, R160 ;  /* 0x0000000a8490723c */ /* 0x044ff000000810a0 */
[C---:B---3--:R-:W-:Y:S01]  /*72b50*/  HMMA.1688.F32.TF32 R136, R132.reuse, R6, R156 ;  /* 0x000000068488723c */ /* 0x048fe2000008109c */
[----:B------:R-:W-:Y:S04]  /*72b60*/  STL.64 [R1+0x660], R164 ;  /* 0x000660a401007387 */ /* 0x000fe80000100a00 */
[----:B------:R-:W-:Y:S04]  /*72b70*/  STL.64 [R1+0x668], R166 ;  /* 0x000668a601007387 */ /* 0x000fe80000100a00 */
[----:B------:R-:W-:Y:S04]  /*72b80*/  STL.64 [R1+0x71b8], R6 ;  /* 0x0071b80601007387 */ /* 0x000fe80000100a00 */
[----:B------:R-:W-:Y:S04]  /*72b90*/  STL.64 [R1+0x650], R144 ;  /* 0x0006509001007387 */ /* 0x000fe80000100a00 */
[----:B------:R2:W-:Y:S04]  /*72ba0*/  STL.64 [R1+0x658], R146 ;  /* 0x0006589201007387 */ /* 0x0005e80000100a00 */
[----:B------:R3:W-:Y:S04]  /*72bb0*/  STL.64 [R1+0x71b0], R4 ;  /* 0x0071b00401007387 */ /* 0x0007e80000100a00 */
[----:B------:R-:W-:Y:S01]  /*72bc0*/  STL.64 [R1+0x640], R136 ;  /* 0x0006408801007387 */ /* 0x000fe20000100a00 */
[C---:B--2---:R-:W-:Y:S03]  /*72bd0*/  HMMA.1688.F32.TF32 R144, R132.reuse, R90, R152 ;  /* 0x0000005a8490723c */ /* 0x044fe60000081098 */
[----:B------:R2:W-:Y:S05]  /*72be0*/  STL.64 [R1+0x648], R138 ;  /* 0x0006488a01007387 */ /* 0x0005ea0000100a00 */
[C---:B---3--:R-:W-:Y:S08]  /*72bf0*/  HMMA.1688.F32.TF32 R4, R132.reuse, R130, R140 ;  /* 0x000000828404723c */ /* 0x048ff0000008108c */
[C---:B--2---:R-:W-:Y:S03]  /*72c00*/  HMMA.1688.F32.TF32 R136, R132.reuse, R94, R148 ;  /* 0x0000005e8488723c */ /* 0x044fe60000081094 */
[----:B------:R-:W-:Y:S04]  /*72c10*/  STL.64 [R1+0x630], R144 ;  /* 0x0006309001007387 */ /* 0x000fe80000100a00 */
[----:B------:R-:W-:Y:S04]  /*72c20*/  STL.64 [R1+0x638], R146 ;  /* 0x0006389201007387 */ /* 0x000fe80000100a00 */
[----:B------:R-:W2:Y:S08]  /*72c30*/  LDL.LU R148, [R1+0x2360] ;  /* 0x0023600001947983 */ /* 0x000eb00000300800 */
[----:B------:R3:W-:Y:S04]  /*72c40*/  STL.64 [R1+0x620], R136 ;  /* 0x0006208801007387 */ /* 0x0007e80000100a00 */
[----:B------:R4:W-:Y:S04]  /*72c50*/  STL.64 [R1+0x628], R138 ;  /* 0x0006288a01007387 */ /* 0x0009e80000100a00 */
[----:B------:R-:W-:Y:S04]  /*72c60*/  STL.64 [R1+0x610], R4 ;  /* 0x0006100401007387 */ /* 0x000fe80000100a00 */
        /* <DEDUP_REMOVED lines=68> */
[----:B---3--:R-:W3:Y:S04]  /*730b0*/  LDL.LU R136, [R1+0x21e0] ;  /* 0x0021e00001887983 */ /* 0x008ee80000300800 */
[----:B------:R-:W3:Y:S04]  /*730c0*/  LDL.LU R137, [R1+0x21e4] ;  /* 0x0021e40001897983 */ /* 0x000ee80000300800 */
[----:B----4-:R-:W3:Y:S04]  /*730d0*/  LDL.LU R138, [R1+0x21e8] ;  /* 0x0021e800018a7983 */ /* 0x010ee80000300800 */
[----:B------:R-:W3:Y:S04]  /*730e0*/  LDL.LU R139, [R1+0x21ec] ;  /* 0x0021ec00018b7983 */ /* 0x000ee80000300800 */
[----:B------:R-:W1:Y:S04]  /*730f0*/  LDL.LU R144, [R1+0x21d0] ;  /* 0x0021d00001907983 */ /* 0x000e680000300800 */
[----:B------:R-:W1:Y:S04]  /*73100*/  LDL.LU R145, [R1+0x21d4] ;  /* 0x0021d40001917983 */ /* 0x000e680000300800 */
[----:B------:R-:W1:Y:S04]  /*73110*/  LDL.LU R146, [R1+0x21d8] ;  /* 0x0021d80001927983 */ /* 0x000e680000300800 */
[----:B------:R-:W1:Y:S04]  /*73120*/  LDL.LU R147, [R1+0x21dc] ;  /* 0x0021dc0001937983 */ /* 0x000e680000300800 */
        /* <DEDUP_REMOVED lines=32> */
[C---:B-1----:R-:W-:Y:S08]  /*73330*/  HMMA.1688.F32.TF32 R4, R132.reuse, R126, R144 ;  /* 0x0000007e8404723c */ /* 0x042ff00000081090 */
[C---:B---3--:R-:W-:Y:S11]  /*73340*/  HMMA.1688.F32.TF32 R144, R132.reuse, R122, R136 ;  /* 0x0000007a8490723c */ /* 0x048ff60000081088 */
[----:B------:R-:W-:Y:S04]  /*73350*/  STL.64 [R1+0x600], R4 ;  /* 0x0006000401007387 */ /* 0x000fe80000100a00 */
[----:B------:R4:W-:Y:S02]  /*73360*/  STL.64 [R1+0x608], R6 ;  /* 0x0006080601007387 */ /* 0x0009e40000100a00 */
[C---:B----4-:R-:W-:Y:S02]  /*73370*/  HMMA.1688.F32.TF32 R4, R132.reuse, R118, R244 ;  /* 0x000000768404723c */ /* 0x050fe400000810f4 */
[----:B------:R-:W-:Y:S04]  /*73380*/  STL.64 [R1+0x5f0], R144 ;  /* 0x0005f09001007387 */ /* 0x000fe80000100a00 */
[----:B------:R1:W-:Y:S02]  /*73390*/  STL.64 [R1+0x5f8], R146 ;  /* 0x0005f89201007387 */ /* 0x0003e40000100a00 */
[C---:B--2---:R-:W-:Y:S08]  /*733a0*/  HMMA.1688.F32.TF32 R136, R132.reuse, R114, R228 ;  /* 0x000000728488723c */ /* 0x044ff000000810e4 */
        /* <DEDUP_REMOVED lines=36> */
[----:B------:R-:W-:Y:S04]  /*735f0*/  LDS R189, [R250+UR13+0x4680] ;  /* 0x0046800dfabd7984 */ /* 0x000fe80008000800 */
[----:B------:R-:W-:Y:S01]  /*73600*/  STL.64 [R1+0x520], R4 ;  /* 0x0005200401007387 */ /* 0x000fe20000100a00 */
[C---:B--2---:R-:W-:Y:S03]  /*73610*/  HMMA.1688.F32.TF32 R144, R132.reuse, R54, R184 ;  /* 0x000000368490723c */ /* 0x044fe600000810b8 */
[----:B------:R1:W-:Y:S04]  /*73620*/  STL.64 [R1+0x528], R6 ;  /* 0x0005280601007387 */ /* 0x0003e80000100a00 */
[----:B------:R-:W-:Y:S04]  /*73630*/  LDS R191, [R250+UR13+0x6680] ;  /* 0x0066800dfabf7984 */ /* 0x000fe80008000800 */
[----:B------:R-:W-:Y:S01]  /*73640*/  LDS R188, [R0+UR13+0x4680] ;  /* 0x0046800d00bc7984 */ /* 0x000fe20008000800 */
[C---:B-1----:R-:W-:Y:S03]  /*73650*/  HMMA.1688.F32.TF32 R4, R132.reuse, R50, R180 ;  /* 0x000000328404723c */ /* 0x042fe600000810b4 */
[----:B------:R-:W-:Y:S04]  /*73660*/  STL.64 [R1+0x510], R136 ;  /* 0x0005108801007387 */ /* 0x000fe80000100a00 */
[----:B------:R1:W-:Y:S04]  /*73670*/  STL.64 [R1+0x518], R138 ;  /* 0x0005188a01007387 */ /* 0x0003e80000100a00 */
[----:B------:R-:W-:Y:S04]  /*73680*/  STL.64 [R1+0x500], R144 ;  /* 0x0005009001007387 */ /* 0x000fe80000100a00 */
[----:B------:R2:W-:Y:S01]  /*73690*/  STL.64 [R1+0x508], R146 ;  /* 0x0005089201007387 */ /* 0x0005e20000100a00 */
[C---:B-1----:R-:W-:Y:S03]  /*736a0*/  HMMA.1688.F32.TF32 R136, R132.reuse, R46, R176 ;  /* 0x0000002e8488723c */ /* 0x042fe600000810b0 */
[----:B------:R-:W1:Y:S04]  /*736b0*/  LDS R190, [R0+UR13+0x6680] ;  /* 0x0066800d00be7984 */ /* 0x000e680008000800 */
[----:B------:R-:W-:Y:S01]  /*736c0*/  STL.64 [R1+0x4f0], R4 ;  /* 0x0004f00401007387 */ /* 0x000fe20000100a00 */
[C---:B--2---:R-:W-:Y:S03]  /*736d0*/  HMMA.1688.F32.TF32 R144, R132.reuse, R42, R172 ;  /* 0x0000002a8490723c */ /* 0x044fe600000810ac */
[----:B------:R2:W-:Y:S05]  /*736e0*/  STL.64 [R1+0x4f8], R6 ;  /* 0x0004f80601007387 */ /* 0x0005ea0000100a00 */
[C---:B--2---:R-:W-:Y:S03]  /*736f0*/  HMMA.1688.F32.TF32 R4, R132.reuse, R38, R168 ;  /* 0x000000268404723c */ /* 0x044fe600000810a8 */
[----:B------:R-:W-:Y:S04]  /*73700*/  STL.64 [R1+0x4e0], R136 ;  /* 0x0004e08801007387 */ /* 0x000fe80000100a00 */
[----:B------:R2:W-:Y:S04]  /*73710*/  STL.64 [R1+0x4e8], R138 ;  /* 0x0004e88a01007387 */ /* 0x0005e80000100a00 */
[----:B------:R-:W-:Y:S04]  /*73720*/  STL.64 [R1+0x4d0], R144 ;  /* 0x0004d09001007387 */ /* 0x000fe80000100a00 */
[----:B------:R-:W-:Y:S01]  /*73730*/  STL.64 [R1+0x4d8], R146 ;  /* 0x0004d89201007387 */ /* 0x000fe20000100a00 */
[C---:B--2---:R-:W-:Y:S03]  /*73740*/  HMMA.1688.F32.TF32 R136, R132.reuse, R34, R164 ;  /* 0x000000228488723c */ /* 0x044fe600000810a4 */
[----:B------:R-:W-:Y:S04]  /*73750*/  STL.64 [R1+0x4c0], R4 ;  /* 0x0004c00401007387 */ /* 0x000fe80000100a00 */
[----:B------:R2:W-:Y:S01]  /*73760*/  STL.64 [R1+0x4c8], R6 ;  /* 0x0004c80601007387 */ /* 0x0005e20000100a00 */
[----:B------:R-:W-:Y:S08]  /*73770*/  HMMA.1688.F32.TF32 R132, R132, R30, R160 ;  /* 0x0000001e8484723c */ /* 0x000ff000000810a0 */
[C---:B--2---:R-:W-:Y:S03]  /*73780*/  HMMA.1688.F32.TF32 R4, R240.reuse, R26, R156 ;  /* 0x0000001af004723c */ /* 0x044fe6000008109c */
[----:B------:R-:W-:Y:S04]  /*73790*/  STL.64 [R1+0x4b0], R136 ;  /* 0x0004b08801007387 */ /* 0x000fe80000100a00 */
[----:B------:R2:W-:Y:S04]  /*737a0*/  STL.64 [R1+0x4b8], R138 ;  /* 0x0004b88a01007387 */ /* 0x0005e80000100a00 */
[----:B------:R-:W-:Y:S04]  /*737b0*/  STL.64 [R1+0x1b0], R132 ;  /* 0x0001b08401007387 */ /* 0x000fe80000100a00 */
[----:B------:R3:W-:Y:S01]  /*737c0*/  STL.64 [R1+0x1b8], R134 ;  /* 0x0001b88601007387 */ /* 0x0007e20000100a00 */
[C---:B--2---:R-:W-:Y:S03]  /*737d0*/  HMMA.1688.F32.TF32 R136, R240.reuse, R22, R152 ;  /* 0x00000016f088723c */ /* 0x044fe60000081098 */
[----:B------:R-:W-:Y:S04]  /*737e0*/  STL.64 [R1+0x1a0], R4 ;  /* 0x0001a00401007387 */ /* 0x000fe80000100a00 */
[----:B------:R2:W-:Y:S01]  /*737f0*/  STL.64 [R1+0x1a8], R6 ;  /* 0x0001a80601007387 */ /* 0x0005e20000100a00 */
[C---:B---3--:R-:W-:Y:S08]  /*73800*/  HMMA.1688.F32.TF32 R132, R240.reuse, R18, R148 ;  /* 0x00000012f084723c */ /* 0x048ff00000081094 */
[C---:B--2---:R-:W-:Y:S03]  /*73810*/  HMMA.1688.F32.TF32 R4, R240.reuse, R14, R140 ;  /* 0x0000000ef004723c */ /* 0x044fe6000008108c */
        /* <DEDUP_REMOVED lines=74> */
[----:B--2---:R-:W2:Y:S04]  /*73cc0*/  LDL.LU R136, [R1+0x23c0] ;  /* 0x0023c00001887983 */ /* 0x004ea80000300800 */
[----:B------:R-:W2:Y:S04]  /*73cd0*/  LDL.LU R137, [R1+0x23c4] ;  /* 0x0023c40001897983 */ /* 0x000ea80000300800 */
[----:B---3--:R-:W2:Y:S04]  /*73ce0*/  LDL.LU R138, [R1+0x23c8] ;  /* 0x0023c800018a7983 */ /* 0x008ea80000300800 */
[----:B------:R-:W2:Y:S04]  /*73cf0*/  LDL.LU R139, [R1+0x23cc] ;  /* 0x0023cc00018b7983 */ /* 0x000ea80000300800 */
[----:B-1----:R-:W3:Y:S04]  /*73d00*/  LDL.LU R132, [R1+0x23b0] ;  /* 0x0023b00001847983 */ /* 0x002ee80000300800 */
        /* <DEDUP_REMOVED lines=48> */
[C---:B---3--:R-:W-:Y:S03]  /*74010*/  HMMA.1688.F32.TF32 R248, R240.reuse, R90, R248 ;  /* 0x0000005af0f8723c */ /* 0x048fe600000810f8 */
[----:B------:R-:W3:Y:S05]  /*74020*/  LDL.LU.64 R4, [R1+0x71b0] ;  /* 0x0071b00001047983 */ /* 0x000eea0000300a00 */
[C---:B------:R-:W-:Y:S08]  /*74030*/  HMMA.1688.F32.TF32 R132, R240.reuse, R94, R132 ;  /* 0x0000005ef084723c */ /* 0x040ff00000081084 */
[C---:B------:R-:W-:Y:S08]  /*74040*/  HMMA.1688.F32.TF32 R136, R240.reuse, R130, R136 ;  /* 0x00000082f088723c */ /* 0x040ff00000081088 */
[C---:B------:R-:W-:Y:S08]  /*74050*/  HMMA.1688.F32.TF32 R228, R240.reuse, R122, R228 ;  /* 0x0000007af0e4723c */ /* 0x040ff000000810e4 */
[C---:B----4-:R-:W-:Y:S08]  /*74060*/  HMMA.1688.F32.TF32 R216, R240.reuse, R110, R216 ;  /* 0x0000006ef0d8723c */ /* 0x050ff000000810d8 */
        /* <DEDUP_REMOVED lines=8> */
[----:B------:R1:W-:Y:S04]  /*740f0*/  STL.64 [R1+0x458], R250 ;  /* 0x000458fa01007387 */ /* 0x0003e80000100a00 */
[----:B-1----:R-:W4:Y:S04]  /*74100*/  LDL.LU R251, [R1+0x71a8] ;  /* 0x0071a80001fb7983 */ /* 0x002f280000300800 */
[----:B------:R-:W-:Y:S04]  /*74110*/  STL.64 [R1+0x440], R132 ;  /* 0x0004408401007387 */ /* 0x000fe80000100a00 */
[----:B------:R1:W-:Y:S02]  /*74120*/  STL.64 [R1+0x448], R134 ;  /* 0x0004488601007387 */ /* 0x0003e40000100a00 */
[C---:B-1----:R-:W-:Y:S02]  /*74130*/  HMMA.1688.F32.TF32 R132, R240.reuse, R126, R244 ;  /* 0x0000007ef084723c */ /* 0x042fe400000810f4 */
[----:B------:R-:W-:Y:S04]  /*74140*/  STL.64 [R1+0x430], R136 ;  /* 0x0004308801007387 */ /* 0x000fe80000100a00 */
[----:B------:R1:W-:Y:S02]  /*74150*/  STL.64 [R1+0x438], R138 ;  /* 0x0004388a01007387 */ /* 0x0003e40000100a00 */
[C---:B-1----:R-:W-:Y:S11]  /*74160*/  HMMA.1688.F32.TF32 R136, R240.reuse, R118, R224 ;  /* 0x00000076f088723c */ /* 0x042ff600000810e0 */
        /* <DEDUP_REMOVED lines=31> */
[----:B------:R1:W-:Y:S01]  /*74360*/  STL.64 [R1+0x378], R138 ;  /* 0x0003788a01007387 */ /* 0x0003e20000100a00 */
[C---:B------:R-:W-:Y:S03]  /*74370*/  HMMA.1688.F32.TF32 R172, R240.reuse, R54, R172 ;  /* 0x00000036f0ac723c */ /* 0x040fe600000810ac */
[----:B------:R-:W-:Y:S04]  /*74380*/  LDS R200, [R0+UR13+0x4700] ;  /* 0x0047000d00c87984 */ /* 0x000fe80008000800 */
[----:B------:R-:W-:Y:S01]  /*74390*/  STL.64 [R1+0x360], R132 ;  /* 0x0003608401007387 */ /* 0x000fe20000100a00 */
[C---:B-1----:R-:W-:Y:S03]  /*743a0*/  HMMA.1688.F32.TF32 R136, R240.reuse, R62, R180 ;  /* 0x0000003ef088723c */ /* 0x042fe600000810b4 */
[----:B------:R1:W-:Y:S04]  /*743b0*/  STL.64 [R1+0x368], R134 ;  /* 0x0003688601007387 */ /* 0x0003e80000100a00 */
[----:B------:R-:W-:Y:S01]  /*743c0*/  LDS R202, [R0+UR13+0x6700] ;  /* 0x0067000d00ca7984 */ /* 0x000fe20008000800 */
[C---:B-1----:R-:W-:Y:S03]  /*743d0*/  HMMA.1688.F32.TF32 R132, R240.reuse, R58, R176 ;  /* 0x0000003af084723c */ /* 0x042fe600000810b0 */
[----:B------:R-:W-:Y:S04]  /*743e0*/  STL.64 [R1+0x350], R184 ;  /* 0x000350b801007387 */ /* 0x000fe80000100a00 */
[----:B------:R-:W-:Y:S04]  /*743f0*/  STL.64 [R1+0x358], R186 ;  /* 0x000358ba01007387 */ /* 0x000fe80000100a00 */
        /* <DEDUP_REMOVED lines=14> */
[C---:B---3--:R-:W-:Y:S08]  /*744e0*/  HMMA.1688.F32.TF32 R132, R240.reuse, R34, R152 ;  /* 0x00000022f084723c */ /* 0x048ff00000081098 */
[----:B------:R-:W-:Y:S08]  /*744f0*/  HMMA.1688.F32.TF32 R240, R240, R30, R148 ;  /* 0x0000001ef0f0723c */ /* 0x000ff00000081094 */
        /* <DEDUP_REMOVED lines=12> */
[----:B------:R-:W3:Y:S04]  /*745c0*/  LDL.LU R249, [R1+0x25e4] ;  /* 0x0025e40001f97983 */ /* 0x000ee80000300800 */
[----:B----4-:R-:W-:Y:S04]  /*745d0*/  LDS R196, [R251+UR13+0x4680] ;  /* 0x0046800dfbc47984 */ /* 0x010fe80008000800 */
[----:B------:R1:W-:Y:S04]  /*745e0*/  LDS R198, [R251+UR13+0x6680] ;  /* 0x0066800dfbc67984 */ /* 0x0003e80008000800 */
[----:B------:R-:W3:Y:S04]  /*745f0*/  LDL.LU R250, [R1+0x25e8] ;  /* 0x0025e80001fa7983 */ /* 0x000ee80000300800 */
[----:B-1----:R-:W3:Y:S04]  /*74600*/  LDL.LU R251, [R1+0x25ec] ;  /* 0x0025ec0001fb7983 */ /* 0x002ee80000300800 */
        /* <DEDUP_REMOVED lines=31> */
[----:B------:R1:W2:Y:S04]  /*74800*/  LDS R199, [R147+UR13+0x6680] ;  /* 0x0066800d93c77984 */ /* 0x0002a80008000800 */
[----:B------:R-:W2:Y:S04]  /*74810*/  LDL.LU R146, [R1+0x2658] ;  /* 0x0026580001927983 */ /* 0x000ea80000300800 */
[----:B-1----:R-:W2:Y:S01]  /*74820*/  LDL.LU R147, [R1+0x265c] ;  /* 0x00265c0001937983 */ /* 0x002ea20000300800 */
[C---:B---3--:R-:W-:Y:S08]  /*74830*/  HMMA.1688.F32.TF32 R132, R188.reuse, R18, R248 ;  /* 0x00000012bc84723c */ /* 0x048ff000000810f8 */
[----:B----4-:R-:W-:Y:S01]  /*74840*/  HMMA.1688.F32.TF32 R136, R188, R22, R140 ;  /* 0x00000016bc88723c */ /* 0x010fe2000008108c */
[----:B------:R-:W3:-:S15]  /*74850*/  LDL.LU R140, [R1+0x2660] ;  /* 0x00266000018c7983 */ /* 0x000ede0000300800 */
[----:B------:R-:W-:-:S03]  /*74860*/  NOP ;  /* 0x0000000000007918 */ /* 0x000fc60000000000 */
[----:B------:R-:W-:Y:S04]  /*74870*/  STL.64 [R1+0x2c0], R136 ;  /* 0x0002c08801007387 */ /* 0x000fe80000100a00 */
[----:B------:R-:W-:Y:S04]  /*74880*/  STL.64 [R1+0x2c8], R138 ;  /* 0x0002c88a01007387 */ /* 0x000fe80000100a00 */
[----:B------:R-:W-:Y:S04]  /*74890*/  STL.64 [R1+0x2b0], R132 ;  /* 0x0002b08401007387 */ /* 0x000fe80000100a00 */
[----:B------:R-:W-:Y:S04]  /*748a0*/  STL.64 [R1+0x2b8], R134 ;  /* 0x0002b88601007387 */ /* 0x000fe80000100a00 */
[----:B------:R-:W3:Y:S04]  /*748b0*/  LDL.LU R141, [R1+0x2664] ;  /* 0x00266400018d7983 */ /* 0x000ee80000300800 */
[----:B------:R-:W3:Y:S04]  /*748c0*/  LDL.LU R142, [R1+0x2668] ;  /* 0x00266800018e7983 */ /* 0x000ee80000300800 */
[----:B------:R-:W3:Y:S04]  /*748d0*/  LDL.LU R143, [R1+0x266c] ;  /* 0x00266c00018f7983 */ /* 0x000ee80000300800 */
[----:B------:R-:W4:Y:S04]  /*748e0*/  LDL.LU R248, [R1+0x2670] ;  /* 0x0026700001f87983 */ /* 0x000f280000300800 */
[----:B------:R-:W4:Y:S04]  /*748f0*/  LDL.LU R249, [R1+0x2674] ;  /* 0x0026740001f97983 */ /* 0x000f280000300800 */
[----:B------:R-:W4:Y:S04]  /*74900*/  LDL.LU R250, [R1+0x2678] ;  /* 0x0026780001fa7983 */ /* 0x000f280000300800 */
[----:B------:R-:W4:Y:S04]  /*74910*/  LDL.LU R251, [R1+0x267c] ;  /* 0x00267c0001fb7983 */ /* 0x000f280000300800 */
[----:B------:R-:W-:Y:S04]  /*74920*/  STL.64 [R1+0x71a0], R18 ;  /* 0x0071a01201007387 */ /* 0x000fe80000100a00 */
[----:B------:R1:W-:Y:S02]  /*74930*/  STL.64 [R1+0x7198], R16 ;  /* 0x0071981001007387 */ /* 0x0003e40000100a00 */
[C---:B-1----:R-:W-:Y:S02]  /*74940*/  HMMA.1688.F32.TF32 R16, R188.reuse, R14, R168 ;  /* 0x0000000ebc10723c */ /* 0x042fe400000810a8 */
[----:B------:R-:W-:Y:S04]  /*74950*/  STL.64 [R1+0x7190], R14 ;  /* 0x0071900e01007387 */ /* 0x000fe80000100a00 */
[----:B------:R1:W-:Y:S02]  /*74960*/  STL.64 [R1+0x7188], R12 ;  /* 0x0071880c01007387 */ /* 0x0003e40000100a00 */
[C---:B-1----:R-:W-:Y:S11]  /*74970*/  HMMA.1688.F32.TF32 R12, R188.reuse, R10, R164 ;  /* 0x0000000abc0c723c */ /* 0x042ff600000810a4 */
        /* <DEDUP_REMOVED lines=12> */
[----:B--2---:R-:W-:Y:S11]  /*74a40*/  HMMA.1688.F32.TF32 R8, R188, R90, R156 ;  /* 0x0000005abc08723c */ /* 0x004ff6000008109c */
[----:B------:R-:W-:-:S02]  /*74a50*/  IMAD.MOV.U32 R243, RZ, RZ, R4 ;  /* 0x000000fffff37224 */ /* 0x000fc400078e0004 */
[----:B------:R-:W-:Y:S02]  /*74a60*/  IMAD.MOV.U32 R242, RZ, RZ, R5 ;  /* 0x000000fffff27224 */ /* 0x000fe400078e0005 */
[----:B------:R-:W-:Y:S02]  /*74a70*/  IMAD.MOV.U32 R241, RZ, RZ, R6 ;  /* 0x000000fffff17224 */ /* 0x000fe400078e0006 */
[----:B------:R-:W-:Y:S02]  /*74a80*/  IMAD.MOV.U32 R240, RZ, RZ, R7 ;  /* 0x000000fffff07224 */ /* 0x000fe400078e0007 */
[C---:B------:R-:W-:Y:S01]  /*74a90*/  HMMA.1688.F32.TF32 R4, R188.reuse, R126, R144 ;  /* 0x0000007ebc04723c */ /* 0x040fe20000081090 */
[----:B------:R-:W-:Y:S04]  /*74aa0*/  STL.64 [R1+0x270], R8 ;  /* 0x0002700801007387 */ /* 0x000fe80000100a00 */
[----:B------:R1:W-:Y:S03]  /*74ab0*/  STL.64 [R1+0x278], R10 ;  /* 0x0002780a01007387 */ /* 0x0003e60000100a00 */
[----:B-1----:R-:W-:Y:S11]  /*74ac0*/  HMMA.1688.F32.TF32 R8, R188, R130, R148 ;  /* 0x00000082bc08723c */ /* 0x002ff60000081094 */
[----:B------:R-:W-:Y:S01]  /*74ad0*/  IMAD.MOV.U32 R239, RZ, RZ, R4 ;  /* 0x000000ffffef7224 */ /* 0x000fe200078e0004 */
[----:B------:R-:W-:Y:S01]  /*74ae0*/  STL.64 [R1+0x6f68], R242 ;  /* 0x006f68f201007387 */ /* 0x000fe20000100a00 */
[----:B------:R-:W-:-:S02]  /*74af0*/  IMAD.MOV.U32 R238, RZ, RZ, R5 ;  /* 0x000000ffffee7224 */ /* 0x000fc400078e0005 */
[----:B------:R-:W-:Y:S01]  /*74b00*/  IMAD.MOV.U32 R237, RZ, RZ, R6 ;  /* 0x000000ffffed7224 */ /* 0x000fe200078e0006 */
[----:B------:R1:W-:Y:S01]  /*74b10*/  STL.64 [R1+0x6f60], R240 ;  /* 0x006f60f001007387 */ /* 0x0003e20000100a00 */
[----:B------:R-:W-:-:S03]  /*74b20*/  IMAD.MOV.U32 R236, RZ, RZ, R7 ;  /* 0x000000ffffec7224 */ /* 0x000fc600078e0007 */
[----:B------:R-:W-:Y:S04]  /*74b30*/  STL.64 [R1+0x250], R8 ;  /* 0x0002500801007387 */ /* 0x000fe80000100a00 */
[----:B------:R-:W-:Y:S04]  /*74b40*/  STL.64 [R1+0x258], R10 ;  /* 0x0002580a01007387 */ /* 0x000fe80000100a00 */
[----:B------:R-:W-:Y:S04]  /*74b50*/  STL.64 [R1+0x6f78], R238 ;  /* 0x006f78ee01007387 */ /* 0x000fe80000100a00 */
[----:B------:R2:W-:Y:S01]  /*74b60*/  STL.64 [R1+0x6f70], R236 ;  /* 0x006f70ec01007387 */ /* 0x0005e20000100a00 */
[----:B---3--:R-:W-:-:S15]  /*74b70*/  HMMA.1688.F32.TF32 R232, R188, R122, R140 ;  /* 0x0000007abce8723c */ /* 0x008fde000008108c */
[----:B------:R-:W-:-:S04]  /*74b80*/  NOP ;  /* 0x0000000000007918 */ /* 0x000fc80000000000 */
[----:B------:R-:W-:Y:S04]  /*74b90*/  STL.64 [R1+0x6e38], R234 ;  /* 0x006e38ea01007387 */ /* 0x000fe80000100a00 */
[----:B------:R3:W-:Y:S04]  /*74ba0*/  STL.64 [R1+0x6e30], R232 ;  /* 0x006e30e801007387 */ /* 0x0007e80000100a00 */
        /* <DEDUP_REMOVED lines=40> */
[C---:B----4-:R-:W-:Y:S03]  /*74e30*/  HMMA.1688.F32.TF32 R228, R188.reuse, R118, R248 ;  /* 0x00000076bce4723c */ /* 0x050fe600000810f8 */
[----:B------:R-:W4:Y:S04]  /*74e40*/  LDL.LU R248, [R1+0x2720] ;  /* 0x0027200001f87983 */ /* 0x000f280000300800 */
[----:B------:R-:W4:Y:S04]  /*74e50*/  LDL.LU R249, [R1+0x2724] ;  /* 0x0027240001f97983 */ /* 0x000f280000300800 */
[----:B------:R-:W4:Y:S04]  /*74e60*/  LDL.LU R250, [R1+0x2728] ;  /* 0x0027280001fa7983 */ /* 0x000f280000300800 */
[----:B------:R-:W4:Y:S04]  /*74e70*/  LDL.LU R251, [R1+0x272c] ;  /* 0x00272c0001fb7983 */ /* 0x000f280000300800 */
[----:B------:R-:W-:Y:S04]  /*74e80*/  STL.64 [R1+0x6e48], R230 ;  /* 0x006e48e601007387 */ /* 0x000fe80000100a00 */
[----:B------:R-:W-:Y:S01]  /*74e90*/  STL.64 [R1+0x6e40], R228 ;  /* 0x006e40e401007387 */ /* 0x000fe20000100a00 */
[C---:B--2---:R-:W-:Y:S08]  /*74ea0*/  HMMA.1688.F32.TF32 R148, R188.reuse, R70, R148 ;  /* 0x00000046bc94723c */ /* 0x044ff00000081094 */
[C---:B---3--:R-:W-:Y:S08]  /*74eb0*/  HMMA.1688.F32.TF32 R132, R188.reuse, R86, R156 ;  /* 0x00000056bc84723c */ /* 0x048ff0000008109c */
[C---:B------:R-:W-:Y:S08]  /*74ec0*/  HMMA.1688.F32.TF32 R220, R188.reuse, R110, R172 ;  /* 0x0000006ebcdc723c */ /* 0x040ff000000810ac */
[C---:B------:R-:W-:Y:S08]  /*74ed0*/  HMMA.1688.F32.TF32 R224, R188.reuse, R114, R176 ;  /* 0x00000072bce0723c */ /* 0x040ff000000810b0 */
[C---:B------:R-:W-:Y:S11]  /*74ee0*/  HMMA.1688.F32.TF32 R212, R188.reuse, R106, R168 ;  /* 0x0000006abcd4723c */ /* 0x040ff600000810a8 */
[----:B------:R-:W-:Y:S01]  /*74ef0*/  STL.64 [R1+0x6e58], R226 ;  /* 0x006e58e201007387 */ /* 0x000fe20000100a00 */
[C---:B------:R-:W-:Y:S03]  /*74f00*/  HMMA.1688.F32.TF32 R208, R188.reuse, R102, R164 ;  /* 0x00000066bcd0723c */ /* 0x040fe600000810a4 */
[----:B------:R2:W-:Y:S05]  /*74f10*/  STL.64 [R1+0x6e50], R224 ;  /* 0x006e50e001007387 */ /* 0x0005ea0000100a00 */
[C---:B------:R-:W-:Y:S01]  /*74f20*/  HMMA.1688.F32.TF32 R204, R188.reuse, R98, R160 ;  /* 0x00000062bccc723c */ /* 0x040fe200000810a0 */
[----:B------:R-:W-:Y:S04]  /*74f30*/  STL.64 [R1+0x6e68], R222 ;  /* 0x006e68de01007387 */ /* 0x000fe80000100a00 */
[----:B------:R3:W-:Y:S03]  /*74f40*/  STL.64 [R1+0x6e60], R220 ;  /* 0x006e60dc01007387 */ /* 0x0007e60000100a00 */
[C---:B------:R-:W-:Y:S01]  /*74f50*/  HMMA.1688.F32.TF32 R136, R188.reuse, R82, R152 ;  /* 0x00000052bc88723c */ /* 0x040fe20000081098 */
[----:B------:R-:W-:Y:S04]  /*74f60*/  STL.64 [R1+0x6e78], R214 ;  /* 0x006e78d601007387 */ /* 0x000fe80000100a00 */
[----:B------:R1:W-:Y:S03]  /*74f70*/  STL.64 [R1+0x6e70], R212 ;  /* 0x006e70d401007387 */ /* 0x0003e60000100a00 */
[C---:B------:R-:W-:Y:S01]  /*74f80*/  HMMA.1688.F32.TF32 R140, R188.reuse, R78, R140 ;  /* 0x0000004ebc8c723c */ /* 0x040fe2000008108c */
[----:B------:R-:W-:Y:S04]  /*74f90*/  STL.64 [R1+0x6ea8], R210 ;  /* 0x006ea8d201007387 */ /* 0x000fe80000100a00 */
[----:B------:R-:W-:Y:S03]  /*74fa0*/  STL.64 [R1+0x6ea0], R208 ;  /* 0x006ea0d001007387 */ /* 0x000fe60000100a00 */
[C---:B------:R-:W-:Y:S01]  /*74fb0*/  HMMA.1688.F32.TF32 R144, R188.reuse, R74, R144 ;  /* 0x0000004abc90723c */ /* 0x040fe20000081090 */
[----:B------:R-:W-:Y:S04]  /*74fc0*/  STL.64 [R1+0x6eb8], R206 ;  /* 0x006eb8ce01007387 */ /* 0x000fe80000100a00 */
[----:B------:R1:W-:Y:S04]  /*74fd0*/  STL.64 [R1+0x6eb0], R204 ;  /* 0x006eb0cc01007387 */ /* 0x0003e80000100a00 */
[----:B------:R-:W-:Y:S04]  /*74fe0*/  STL.64 [R1+0x6ec8], R134 ;  /* 0x006ec88601007387 */ /* 0x000fe80000100a00 */
[----:B------:R1:W-:Y:S04]  /*74ff0*/  STL.64 [R1+0x6ec0], R132 ;  /* 0x006ec08401007387 */ /* 0x0003e80000100a00 */
[----:B------:R-:W-:Y:S04]  /*75000*/  STL.64 [R1+0x6ed8], R138 ;  /* 0x006ed88a01007387 */ /* 0x000fe80000100a00 */
[----:B------:R1:W-:Y:S04]  /*75010*/  STL.64 [R1+0x6ed0], R136 ;  /* 0x006ed08801007387 */ /* 0x0003e80000100a00 */
[----:B------:R-:W-:Y:S04]  /*75020*/  STL.64 [R1+0x6ee8], R142 ;  /* 0x006ee88e01007387 */ /* 0x000fe80000100a00 */
[----:B------:R-:W-:Y:S04]  /*75030*/  STL.64 [R1+0x6ee0], R140 ;  /* 0x006ee08c01007387 */ /* 0x000fe80000100a00 */
[----:B------:R-:W-:Y:S04]  /*75040*/  STL.64 [R1+0x6ef8], R146 ;  /* 0x006ef89201007387 */ /* 0x000fe80000100a00 */
[----:B------:R1:W-:Y:S04]  /*75050*/  STL.64 [R1+0x6ef0], R144 ;  /* 0x006ef09001007387 */ /* 0x0003e80000100a00 */
        /* <DEDUP_REMOVED lines=44> */
[----:B------:R1:W-:Y:S01]  /*75320*/  STL.64 [R1+0x6f10], R152 ;  /* 0x006f109801007387 */ /* 0x0003e20000100a00 */
[C---:B--2---:R-:W-:Y:S08]  /*75330*/  HMMA.1688.F32.TF32 R176, R188.reuse, R42, R176 ;  /* 0x0000002abcb0723c */ /* 0x044ff000000810b0 */
[C---:B---3--:R-:W-:Y:S08]  /*75340*/  HMMA.1688.F32.TF32 R160, R188.reuse, R58, R160 ;  /* 0x0000003abca0723c */ /* 0x048ff000000810a0 */
[C---:B------:R-:W-:Y:S08]  /*75350*/  HMMA.1688.F32.TF32 R156, R188.reuse, R62, R156 ;  /* 0x0000003ebc9c723c */ /* 0x040ff0000008109c */
[C---:B------:R-:W-:Y:S11]  /*75360*/  HMMA.1688.F32.TF32 R164, R188.reuse, R54, R164 ;  /* 0x00000036bca4723c */ /* 0x040ff600000810a4 */
[----:B------:R-:W-:Y:S01]  /*75370*/  STL.64 [R1+0x6f28], R158 ;  /* 0x006f289e01007387 */ /* 0x000fe20000100a00 */
[C---:B------:R-:W-:Y:S03]  /*75380*/  HMMA.1688.F32.TF32 R168, R188.reuse, R50, R168 ;  /* 0x00000032bca8723c */ /* 0x040fe600000810a8 */
[----:B------:R-:W-:Y:S05]  /*75390*/  STL.64 [R1+0x6f20], R156 ;  /* 0x006f209c01007387 */ /* 0x000fea0000100a00 */
        /* <DEDUP_REMOVED lines=9> */
[----:B------:R-:W-:Y:S01]  /*75430*/  HMMA.1688.F32.TF32 R188, R188, R30, R192 ;  /* 0x0000001ebcbc723c */ /* 0x000fe200000810c0 */
[----:B------:R-:W-:Y:S04]  /*75440*/  STL.64 [R1+0x6f88], R174 ;  /* 0x006f88ae01007387 */ /* 0x000fe80000100a00 */
[----:B------:R1:W-:Y:S04]  /*75450*/  STL.64 [R1+0x6f80], R172 ;  /* 0x006f80ac01007387 */ /* 0x0003e80000100a00 */
[----:B------:R-:W-:Y:S04]  /*75460*/  STL.64 [R1+0x6f98], R178 ;  /* 0x006f98b201007387 */ /* 0x000fe80000100a00 */
[----:B------:R-:W-:Y:S04]  /*75470*/  STL.64 [R1+0x6f90], R176 ;  /* 0x006f90b001007387 */ /* 0x000fe80000100a00 */
[----:B------:R-:W-:Y:S04]  /*75480*/  STL.64 [R1+0x6fa8], R182 ;  /* 0x006fa8b601007387 */ /* 0x000fe80000100a00 */
[----:B------:R1:W-:Y:S01]  /*75490*/  STL.64 [R1+0x6fa0], R180 ;  /* 0x006fa0b401007387 */ /* 0x0003e20000100a00 */
[C---:B----4-:R-:W-:Y:S03]  /*754a0*/  HMMA.1688.F32.TF32 R192, R196.reuse, R26, R248 ;  /* 0x0000001ac4c0723c */ /* 0x050fe600000810f8 */
[----:B------:R-:W-:Y:S04]  /*754b0*/  STL.64 [R1+0x6fb8], R186 ;  /* 0x006fb8ba01007387 */ /* 0x000fe80000100a00 */
[----:B------:R4:W-:Y:S04]  /*754c0*/  STL.64 [R1+0x6fb0], R184 ;  /* 0x006fb0b801007387 */ /* 0x0009e80000100a00 */
        /* <DEDUP_REMOVED lines=64> */
[----:B------:R-:W2:Y:S04]  /*758d0*/  LDL.LU R162, [R1+0x28b8] ;  /* 0x0028b80001a27983 */ /* 0x000ea80000300800 */
[----:B------:R-:W2:Y:S04]  /*758e0*/  LDL.LU R163, [R1+0x28bc] ;  /* 0x0028bc0001a37983 */ /* 0x000ea80000300800 */
[----:B---3--:R-:W3:Y:S04]  /*758f0*/  LDL.LU R164, [R1+0x28a0] ;  /* 0x0028a00001a47983 */ /* 0x008ee80000300800 */
        /* <DEDUP_REMOVED lines=55> */
[----:B------:R-:W-:Y:S04]  /*75c70*/  STL.64 [R1+0x6fd8], R194 ;  /* 0x006fd8c201007387 */ /* 0x000fe80000100a00 */
[----:B------:R1:W-:Y:S04]  /*75c80*/  STL.64 [R1+0x6fd0], R192 ;  /* 0x006fd0c001007387 */ /* 0x0003e80000100a00 */
[----:B-1----:R-:W3:Y:S04]  /*75c90*/  LDL.LU R192, [R1+0x2830] ;  /* 0x0028300001c07983 */ /* 0x002ee80000300800 */
[----:B------:R-:W3:Y:S04]  /*75ca0*/  LDL.LU R193, [R1+0x2834] ;  /* 0x0028340001c17983 */ /* 0x000ee80000300800 */
[----:B------:R-:W3:Y:S04]  /*75cb0*/  LDL.LU R194, [R1+0x2838] ;  /* 0x0028380001c27983 */ /* 0x000ee80000300800 */
[----:B------:R-:W3:Y:S01]  /*75cc0*/  LDL.LU R195, [R1+0x283c] ;  /* 0x00283c0001c37983 */ /* 0x000ee20000300800 */
        /* <DEDUP_REMOVED lines=22> */
[----:B-1----:R-:W3:Y:S01]  /*75e30*/  LDL.LU.64 R6, [R1+0x7170] ;  /* 0x0071700001067983 */ /* 0x002ee20000300a00 */
[C---:B------:R-:W-:Y:S03]  /*75e40*/  HMMA.1688.F32.TF32 R188, R196.reuse, R90, R188 ;  /* 0x0000005ac4bc723c */ /* 0x040fe600000810bc */
[----:B------:R-:W2:Y:S05]  /*75e50*/  LDL.LU.64 R4, [R1+0x7168] ;  /* 0x0071680001047983 */ /* 0x000eaa0000300a00 */
[----:B---3--:R-:W-:-:S15]  /*75e60*/  HMMA.1688.F32.TF32 R192, R196, R6, R192 ;  /* 0x00000006c4c0723c */ /* 0x008fde00000810c0 */
[----:B------:R-:W-:-:S04]  /*75e70*/  NOP ;  /* 0x0000000000007918 */ /* 0x000fc80000000000 */
[----:B------:R-:W-:Y:S04]  /*75e80*/  STL.64 [R1+0x1180], R192 ;  /* 0x001180c001007387 */ /* 0x000fe80000100a00 */
[----:B------:R4:W-:Y:S04]  /*75e90*/  STL.64 [R1+0x1188], R194 ;  /* 0x001188c201007387 */ /* 0x0009e80000100a00 */
[----:B------:R-:W-:Y:S04]  /*75ea0*/  STL.64 [R1+0x1170], R188 ;  /* 0x001170bc01007387 */ /* 0x000fe80000100a00 */
[----:B------:R1:W-:Y:S01]  /*75eb0*/  STL.64 [R1+0x1178], R190 ;  /* 0x001178be01007387 */ /* 0x0003e20000100a00 */
[C---:B----4-:R-:W-:Y:S08]  /*75ec0*/  HMMA.1688.F32.TF32 R192, R196.reuse, R94, R184 ;  /* 0x0000005ec4c0723c */ /* 0x050ff000000810b8 */
        /* <DEDUP_REMOVED lines=66> */
[----:B------:R-:W-:Y:S04]  /*762f0*/  STL.64 [R1+0x1018], R142 ;  /* 0x0010188e01007387 */ /* 0x000fe80000100a00 */
[----:B------:R-:W-:Y:S04]  /*76300*/  STL.64 [R1+0x1000], R136 ;  /* 0x0010008801007387 */ /* 0x000fe80000100a00 */
[----:B------:R-:W-:Y:S04]  /*76310*/  STL.64 [R1+0x1008], R138 ;  /* 0x0010088a01007387 */ /* 0x000fe80000100a00 */
[----:B------:R-:W3:Y:S04]  /*76320*/  LDL.LU R244, [R1+0x2ef0] ;  /* 0x002ef00001f47983 */ /* 0x000ee80000300800 */
        /* <DEDUP_REMOVED lines=31> */
[----:B----4-:R-:W2:Y:S04]  /*76520*/  LDL.LU R134, [R1+0x2aa8] ;  /* 0x002aa80001867983 */ /* 0x010ea80000300800 */
[----:B------:R-:W2:Y:S01]  /*76530*/  LDL.LU R135, [R1+0x2aac] ;  /* 0x002aac0001877983 */ /* 0x000ea20000300800 */
[----:B------:R-:W-:Y:S03]  /*76540*/  HMMA.1688.F32.TF32 R196, R196, R30, R248 ;  /* 0x0000001ec4c4723c */ /* 0x000fe600000810f8 */
[----:B------:R-:W4:Y:S04]  /*76550*/  LDL.LU R136, [R1+0x2a90] ;  /* 0x002a900001887983 */ /* 0x000f280000300800 */
[----:B------:R-:W4:Y:S04]  /*76560*/  LDL.LU R137, [R1+0x2a94] ;  /* 0x002a940001897983 */ /* 0x000f280000300800 */
[----:B------:R-:W4:Y:S04]  /*76570*/  LDL.LU R138, [R1+0x2a98] ;  /* 0x002a9800018a7983 */ /* 0x000f280000300800 */
[----:B------:R-:W4:Y:S04]  /*76580*/  LDL.LU R139, [R1+0x2a9c] ;  /* 0x002a9c00018b7983 */ /* 0x000f280000300800 */
        /* <DEDUP_REMOVED lines=32> */
[----:B------:R-:W-:-:S05]  /*76790*/  LOP3.LUT R171, R0, 0x20, RZ, 0x3c, !PT ;  /* 0x0000002000ab7812 */ /* 0x000fca00078e3cff */
[----:B------:R-:W-:Y:S04]  /*767a0*/  LDS R201, [R171+UR13+0x4700] ;  /* 0x0047000dabc97984 */ /* 0x000fe80008000800 */
[----:B------:R-:W2:Y:S04]  /*767b0*/  LDS R203, [R171+UR13+0x6700] ;  /* 0x0067000dabcb7984 */ /* 0x000ea80008000800 */
[----:B------:R-:W-:Y:S04]  /*767c0*/  STL [R1+0x6de4], R196 ;  /* 0x006de4c401007387 */ /* 0x000fe80000100800 */
[----:B------:R-:W-:Y:S04]  /*767d0*/  STL [R1+0x6de0], R197 ;  /* 0x006de0c501007387 */ /* 0x000fe80000100800 */
[----:B------:R-:W-:Y:S04]  /*767e0*/  STL [R1+0x6ddc], R198 ;  /* 0x006ddcc601007387 */ /* 0x000fe80000100800 */
[----:B------:R-:W-:Y:S01]  /*767f0*/  STL [R1+0x6dd8], R199 ;  /* 0x006dd8c701007387 */ /* 0x000fe20000100800 */
[C---:B--2---:R-:W-:Y:S08]  /*76800*/  HMMA.1688.F32.TF32 R132, R200.reuse, R90, R132 ;  /* 0x0000005ac884723c */ /* 0x044ff00000081084 */
[C---:B----4-:R-:W-:Y:S08]  /*76810*/  HMMA.1688.F32.TF32 R136, R200.reuse, R6, R136 ;  /* 0x00000006c888723c */ /* 0x050ff00000081088 */
[C---:B---3--:R-:W-:Y:S08]  /*76820*/  HMMA.1688.F32.TF32 R248, R200.reuse, R26, R248 ;  /* 0x0000001ac8f8723c */ /* 0x048ff000000810f8 */
[C---:B------:R-:W-:Y:S11]  /*76830*/  HMMA.1688.F32.TF32 R144, R200.reuse, R14, R144 ;  /* 0x0000000ec890723c */ /* 0x040ff60000081090 */
[----:B------:R-:W-:Y:S01]  /*76840*/  STL [R1+0x6dec], R248 ;  /* 0x006decf801007387 */ /* 0x000fe20000100800 */
[C---:B------:R-:W-:Y:S08]  /*76850*/  HMMA.1688.F32.TF32 R148, R200.reuse, R18, R148 ;  /* 0x00000012c894723c */ /* 0x040ff00000081094 */
[C---:B------:R-:W-:Y:S01]  /*76860*/  HMMA.1688.F32.TF32 R152, R200.reuse, R22, R152 ;  /* 0x00000016c898723c */ /* 0x040fe20000081098 */
[----:B------:R-:W-:Y:S04]  /*76870*/  STL [R1+0x6de8], R249 ;  /* 0x006de8f901007387 */ /* 0x000fe80000100800 */
[----:B------:R-:W-:Y:S03]  /*76880*/  STL [R1+0x6dd4], R250 ;  /* 0x006dd4fa01007387 */ /* 0x000fe60000100800 */
[C---:B------:R-:W-:Y:S01]  /*76890*/  HMMA.1688.F32.TF32 R140, R200.reuse, R10, R140 ;  /* 0x0000000ac88c723c */ /* 0x040fe2000008108c */
[----:B------:R-:W-:Y:S10]  /*768a0*/  STL [R1+0x6dd0], R251 ;  /* 0x006dd0fb01007387 */ /* 0x000ff40000100800 */
        /* <DEDUP_REMOVED lines=23> */
[----:B-1----:R-:W-:Y:S03]  /*76a20*/  HMMA.1688.F32.TF32 R132, R200, R114, R228 ;  /* 0x00000072c884723c */ /* 0x002fe600000810e4 */
[----:B------:R-:W-:Y:S04]  /*76a30*/  STL.64 [R1+0x1260], R140 ;  /* 0x0012608c01007387 */ /* 0x000fe80000100a00 */
[----:B------:R-:W-:-:S12]  /*76a40*/  STL.64 [R1+0x1268], R142 ;  /* 0x0012688e01007387 */ /* 0x000fd80000100a00 */
[----:B------:R-:W-:Y:S01]  /*76a50*/  STL.64 [R1+0x1280], R132 ;  /* 0x0012808401007387 */ /* 0x000fe20000100a00 */
[----:B------:R-:W-:-:S03]  /*76a60*/  IMAD.MOV.U32 R248, RZ, RZ, R135 ;  /* 0x000000fffff87224 */ /* 0x000fc600078e0087 */
[----:B------:R-:W-:Y:S04]  /*76a70*/  STL.64 [R1+0x1270], R136 ;  /* 0x0012708801007387 */ /* 0x000fe80000100a00 */
[----:B------:R1:W-:Y:S04]  /*76a80*/  STL.64 [R1+0x1278], R138 ;  /* 0x0012788a01007387 */ /* 0x0003e80000100a00 */
[----:B------:R2:W-:Y:S01]  /*76a90*/  STL [R1+0x1288], R134 ;  /* 0x0012888601007387 */ /* 0x0005e20000100800 */
[C---:B-1----:R-:W-:Y:S08]  /*76aa0*/  HMMA.1688.F32.TF32 R136, R200.reuse, R110, R232 ;  /* 0x0000006ec888723c */ /* 0x042ff000000810e8 */
[----:B--2---:R-:W-:Y:S01]  /*76ab0*/  HMMA.1688.F32.TF32 R132, R200, R106, R236 ;  /* 0x0000006ac884723c */ /* 0x004fe200000810ec */
[----:B------:R-:W-:-:S15]  /*76ac0*/  STL [R1+0x6df0], R248 ;  /* 0x006df0f801007387 */ /* 0x000fde0000100800 */
[----:B------:R-:W-:-:S03]  /*76ad0*/  NOP ;  /* 0x0000000000007918 */ /* 0x000fc60000000000 */
[----:B------:R-:W-:Y:S04]  /*76ae0*/  STL.64 [R1+0x12a0], R132 ;  /* 0x0012a08401007387 */ /* 0x000fe80000100a00 */
[----:B------:R-:W-:Y:S04]  /*76af0*/  STL.64 [R1+0x1290], R136 ;  /* 0x0012908801007387 */ /* 0x000fe80000100a00 */
[----:B------:R1:W-:Y:S02]  /*76b00*/  STL.64 [R1+0x1298], R138 ;  /* 0x0012988a01007387 */ /* 0x0003e40000100a00 */
[C---:B-1----:R-:W-:Y:S01]  /*76b10*/  HMMA.1688.F32.TF32 R136, R200.reuse, R102, R240 ;  /* 0x00000066c888723c */ /* 0x042fe200000810f0 */
[----:B------:R-:W-:Y:S01]  /*76b20*/  IMAD.MOV.U32 R248, RZ, RZ, R135 ;  /* 0x000000fffff87224 */ /* 0x000fe200078e0087 */
[----:B------:R1:W-:Y:S04]  /*76b30*/  STL [R1+0x12a8], R134 ;  /* 0x0012a88601007387 */ /* 0x0003e80000100800 */
[----:B------:R-:W-:Y:S02]  /*76b40*/  STL [R1+0x6df4], R248 ;  /* 0x006df4f801007387 */ /* 0x000fe40000100800 */
[----:B-1----:R-:W-:Y:S11]  /*76b50*/  HMMA.1688.F32.TF32 R132, R200, R98, R244 ;  /* 0x00000062c884723c */ /* 0x002ff600000810f4 */
[----:B------:R1:W-:Y:S04]  /*76b60*/  STL.64 [R1+0x12b0], R136 ;  /* 0x0012b08801007387 */ /* 0x0003e80000100a00 */
[----:B------:R2:W-:Y:S04]  /*76b70*/  STL.64 [R1+0x12b8], R138 ;  /* 0x0012b88a01007387 */ /* 0x0005e80000100a00 */
        /* <DEDUP_REMOVED lines=48> */
[----:B------:R-:W-:-:S02]  /*76e80*/  IMAD.MOV.U32 R249, RZ, RZ, R132 ;  /* 0x000000fffff97224 */ /* 0x000fc400078e0084 */
[----:B------:R-:W-:Y:S01]  /*76e90*/  IMAD.MOV.U32 R196, RZ, RZ, R133 ;  /* 0x000000ffffc47224 */ /* 0x000fe200078e0085 */
[----:B------:R-:W4:Y:S01]  /*76ea0*/  LDL.LU R132, [R1+0x2fd0] ;  /* 0x002fd00001847983 */ /* 0x000f220000300800 */
[----:B------:R-:W-:Y:S02]  /*76eb0*/  IMAD.MOV.U32 R197, RZ, RZ, R134 ;  /* 0x000000ffffc57224 */ /* 0x000fe400078e0086 */
[----:B------:R-:W-:Y:S01]  /*76ec0*/  IMAD.MOV.U32 R198, RZ, RZ, R135 ;  /* 0x000000ffffc67224 */ /* 0x000fe200078e0087 */
[----:B------:R-:W4:Y:S04]  /*76ed0*/  LDL.LU R133, [R1+0x2fd4] ;  /* 0x002fd40001857983 */ /* 0x000f280000300800 */
[----:B------:R-:W4:Y:S04]  /*76ee0*/  LDL.LU R134, [R1+0x2fd8] ;  /* 0x002fd80001867983 */ /* 0x000f280000300800 */
[----:B------:R-:W4:Y:S04]  /*76ef0*/  LDL.LU R135, [R1+0x2fdc] ;  /* 0x002fdc0001877983 */ /* 0x000f280000300800 */
[----:B-1----:R-:W4:Y:S04]  /*76f00*/  LDL.LU R136, [R1+0x2fc0] ;  /* 0x002fc00001887983 */ /* 0x002f280000300800 */
[----:B------:R-:W4:Y:S04]  /*76f10*/  LDL.LU R137, [R1+0x2fc4] ;  /* 0x002fc40001897983 */ /* 0x000f280000300800 */
        /* <DEDUP_REMOVED lines=10> */
[----:B------:R-:W-:Y:S04]  /*76fc0*/  STL [R1+0x6e04], R198 ;  /* 0x006e04c601007387 */ /* 0x000fe80000100800 */
[----:B------:R-:W-:Y:S04]  /*76fd0*/  STL [R1+0x6e00], R197 ;  /* 0x006e00c501007387 */ /* 0x000fe80000100800 */
[----:B------:R-:W-:Y:S04]  /*76fe0*/  STL [R1+0x6dfc], R196 ;  /* 0x006dfcc401007387 */ /* 0x000fe80000100800 */
[----:B------:R-:W-:Y:S01]  /*76ff0*/  STL [R1+0x6df8], R249 ;  /* 0x006df8f901007387 */ /* 0x000fe20000100800 */
[----:B------:R-:W-:-:S02]  /*77000*/  LOP3.LUT R169, R0, 0x40, RZ, 0x3c, !PT ;  /* 0x0000004000a97812 */ /* 0x000fc400078e3cff */
[----:B------:R-:W-:-:S03]  /*77010*/  LOP3.LUT R170, R0, 0x60, RZ, 0x3c, !PT ;  /* 0x0000006000aa7812 */ /* 0x000fc600078e3cff */
[----:B------:R-:W-:Y:S04]  /*77020*/  LDS R216, [R169+UR13+0x4700] ;  /* 0x0047000da9d87984 */ /* 0x000fe80008000800 */
[----:B------:R-:W-:Y:S04]  /*77030*/  LDS R218, [R169+UR13+0x6700] ;  /* 0x0067000da9da7984 */ /* 0x000fe80008000800 */
[----:B------:R-:W-:Y:S04]  /*77040*/  LDS R217, [R170+UR13+0x4700] ;  /* 0x0047000daad97984 */ /* 0x000fe80008000800 */
[----:B------:R-:W1:Y:S01]  /*77050*/  LDS R219, [R170+UR13+0x6700] ;  /* 0x0067000daadb7984 */ /* 0x000e620008000800 */
[C---:B---3--:R-:W-:Y:S08]  /*77060*/  HMMA.1688.F32.TF32 R152, R200.reuse, R86, R152 ;  /* 0x00000056c898723c */ /* 0x048ff00000081098 */
[C---:B----4-:R-:W-:Y:S11]  /*77070*/  HMMA.1688.F32.TF32 R148, R200.reuse, R82, R148 ;  /* 0x00000052c894723c */ /* 0x050ff60000081094 */
[----:B------:R-:W-:Y:S01]  /*77080*/  IMAD.MOV.U32 R248, RZ, RZ, R155 ;  /* 0x000000fffff87224 */ /* 0x000fe200078e009b */
[C---:B------:R-:W-:Y:S01]  /*77090*/  HMMA.1688.F32.TF32 R144, R200.reuse, R78, R144 ;  /* 0x0000004ec890723c */ /* 0x040fe20000081090 */
[----:B------:R-:W-:Y:S07]  /*770a0*/  STL.64 [R1+0x12d0], R152 ;  /* 0x0012d09801007387 */ /* 0x000fee0000100a00 */
[----:B------:R-:W-:Y:S01]  /*770b0*/  HMMA.1688.F32.TF32 R140, R200, R74, R140 ;  /* 0x0000004ac88c723c */ /* 0x000fe2000008108c */
[----:B------:R-:W-:Y:S04]  /*770c0*/  STL [R1+0x12d8], R154 ;  /* 0x0012d89a01007387 */ /* 0x000fe80000100800 */
[----:B------:R-:W-:Y:S06]  /*770d0*/  STL [R1+0x6e08], R248 ;  /* 0x006e08f801007387 */ /* 0x000fec0000100800 */
[----:B------:R-:W-:Y:S04]  /*770e0*/  STL.64 [R1+0x12f0], R144 ;  /* 0x0012f09001007387 */ /* 0x000fe80000100a00 */
[----:B------:R-:W-:Y:S04]  /*770f0*/  STL [R1+0x12f8], R146 ;  /* 0x0012f89201007387 */ /* 0x000fe80000100800 */
[----:B------:R-:W-:Y:S01]  /*77100*/  IMAD.MOV.U32 R199, RZ, RZ, R140 ;  /* 0x000000ffffc77224 */ /* 0x000fe200078e008c */
[----:B------:R2:W-:Y:S01]  /*77110*/  STL [R1+0x130c], R143 ;  /* 0x00130c8f01007387 */ /* 0x0005e20000100800 */
[----:B------:R-:W-:-:S02]  /*77120*/  IMAD.MOV.U32 R250, RZ, RZ, R141 ;  /* 0x000000fffffa7224 */ /* 0x000fc400078e008d */
[----:B------:R-:W-:Y:S02]  /*77130*/  IMAD.MOV.U32 R251, RZ, RZ, R142 ;  /* 0x000000fffffb7224 */ /* 0x000fe400078e008e */
[C---:B--2---:R-:W-:Y:S08]  /*77140*/  HMMA.1688.F32.TF32 R140, R200.reuse, R70, R136 ;  /* 0x00000046c88c723c */ /* 0x044ff00000081088 */
[----:B------:R-:W-:Y:S01]  /*77150*/  HMMA.1688.F32.TF32 R136, R200, R66, R132 ;  /* 0x00000042c888723c */ /* 0x000fe20000081084 */
[----:B------:R-:W-:-:S07]  /*77160*/  IMAD.MOV.U32 R249, RZ, RZ, R151 ;  /* 0x000000fffff97224 */ /* 0x000fce00078e0097 */
[C---:B------:R-:W-:Y:S01]  /*77170*/  HMMA.1688.F32.TF32 R132, R200.reuse, R62, R204 ;  /* 0x0000003ec884723c */ /* 0x040fe200000810cc */
[----:B------:R-:W-:Y:S02]  /*77180*/  IMAD.MOV.U32 R248, RZ, RZ, R147 ;  /* 0x000000fffff87224 */ /* 0x000fe400078e0093 */
        /* <DEDUP_REMOVED lines=32> */
[----:B---3--:R-:W-:Y:S03]  /*77390*/  HMMA.1688.F32.TF32 R136, R200, R30, R240 ;  /* 0x0000001ec888723c */ /* 0x008fe600000810f0 */
[----:B------:R-:W-:Y:S04]  /*773a0*/  LDS R200, [R0+UR13+0x4780] ;  /* 0x0047800d00c87984 */ /* 0x000fe80008000800 */
[----:B------:R-:W-:Y:S01]  /*773b0*/  LDS R202, [R0+UR13+0x6780] ;  /* 0x0067800d00ca7984 */ /* 0x000fe20008000800 */
[C---:B-1----:R-:W-:Y:S03]  /*773c0*/  HMMA.1688.F32.TF32 R132, R216.reuse, R26, R244 ;  /* 0x0000001ad884723c */ /* 0x042fe600000810f4 */
[----:B------:R-:W-:Y:S04]  /*773d0*/  LDS R201, [R171+UR13+0x4780] ;  /* 0x0047800dabc97984 */ /* 0x000fe80008000800 */
        /* <DEDUP_REMOVED lines=106> */
[----:B------:R-:W1:Y:S01]  /*77a80*/  LDS R203, [R171+UR13+0x6780] ;  /* 0x0067800dabcb7984 */ /* 0x000e620008000800 */
[C---:B--2---:R-:W-:Y:S08]  /*77a90*/  HMMA.1688.F32.TF32 R196, R216.reuse, R22, R192 ;  /* 0x00000016d8c4723c */ /* 0x044ff000000810c0 */
[C---:B------:R-:W-:Y:S08]  /*77aa0*/  HMMA.1688.F32.TF32 R192, R216.reuse, R18, R188 ;  /* 0x00000012d8c0723c */ /* 0x040ff000000810bc */
        /* <DEDUP_REMOVED lines=25> */
[C---:B----4-:R-:W-:Y:S01]  /*77c40*/  HMMA.1688.F32.TF32 R136, R216.reuse, R102, R132 ;  /* 0x00000066d888723c */ /* 0x050fe20000081084 */
        /* <DEDUP_REMOVED lines=42> */
[----:B--2---:R-:W-:Y:S03]  /*77ef0*/  HMMA.1688.F32.TF32 R132, R216, R58, R240 ;  /* 0x0000003ad884723c */ /* 0x004fe600000810f0 */
        /* <DEDUP_REMOVED lines=34> */
[----:B---3--:R-:W1:Y:S04]  /*78120*/  LDL.LU R132, [R1+0x3b30] ;  /* 0x003b300001847983 */ /* 0x008e680000300800 */
[----:B------:R-:W1:Y:S04]  /*78130*/  LDL.LU R133, [R1+0x3b34] ;  /* 0x003b340001857983 */ /* 0x000e680000300800 */
[----:B----4-:R-:W1:Y:S04]  /*78140*/  LDL.LU R134, [R1+0x3b38] ;  /* 0x003b380001867983 */ /* 0x010e680000300800 */
[----:B------:R-:W1:Y:S04]  /*78150*/  LDL.LU R135, [R1+0x3b3c] ;  /* 0x003b3c0001877983 */ /* 0x000e680000300800 */
        /* <DEDUP_REMOVED lines=76> */
[C---:B-1----:R-:W-:Y:S08]  /*78620*/  HMMA.1688.F32.TF32 R132, R200.reuse, R122, R132 ;  /* 0x0000007ac884723c */ /* 0x042ff00000081084 */
[C---:B----4-:R-:W-:Y:S08]  /*78630*/  HMMA.1688.F32.TF32 R144, R200.reuse, R94, R144 ;  /* 0x0000005ec890723c */ /* 0x050ff00000081090 */
[----:B--2---:R-:W-:Y:S08]  /*78640*/  HMMA.1688.F32.TF32 R148, R200, R90, R148 ;  /* 0x0000005ac894723c */ /* 0x004ff00000081094 */
[C---:B---3--:R-:W-:Y:S08]  /*78650*/  HMMA.1688.F32.TF32 R180, R216.reuse, R30, R180 ;  /* 0x0000001ed8b4723c */ /* 0x048ff000000810b4 */
[C---:B------:R-:W-:Y:S08]  /*78660*/  HMMA.1688.F32.TF32 R184, R216.reuse, R34, R184 ;  /* 0x00000022d8b8723c */ /* 0x040ff000000810b8 */
[C---:B------:R-:W-:Y:S08]  /*78670*/  HMMA.1688.F32.TF32 R64, R216.reuse, R50, R196 ;  /* 0x00000032d840723c */ /* 0x040ff000000810c4 */
[C---:B------:R-:W-:Y:S08]  /*78680*/  HMMA.1688.F32.TF32 R196, R216.reuse, R46, R248 ;  /* 0x0000002ed8c4723c */ /* 0x040ff000000810f8 */
[C---:B------:R-:W-:Y:S03]  /*78690*/  HMMA.1688.F32.TF32 R192, R216.reuse, R42, R192 ;  /* 0x0000002ad8c0723c */ /* 0x040fe600000810c0 */
[----:B------:R-:W-:Y:S04]  /*786a0*/  STL.64 [R1+0x1560], R64 ;  /* 0x0015604001007387 */ /* 0x000fe80000100a00 */
[----:B------:R1:W-:Y:S02]  /*786b0*/  STL.64 [R1+0x1568], R66 ;  /* 0x0015684201007387 */ /* 0x0003e40000100a00 */
[----:B-1----:R-:W-:Y:S02]  /*786c0*/  HMMA.1688.F32.TF32 R64, R216, R38, R188 ;  /* 0x00000026d840723c */ /* 0x002fe400000810bc */
[----:B------:R-:W-:Y:S04]  /*786d0*/  STL.64 [R1+0x1570], R196 ;  /* 0x001570c401007387 */ /* 0x000fe80000100a00 */
[----:B------:R-:W-:Y:S04]  /*786e0*/  STL.64 [R1+0x1578], R198 ;  /* 0x001578c601007387 */ /* 0x000fe80000100a00 */
[----:B------:R-:W-:Y:S04]  /*786f0*/  STL.64 [R1+0x1580], R192 ;  /* 0x001580c001007387 */ /* 0x000fe80000100a00 */
[----:B------:R-:W-:Y:S01]  /*78700*/  STL.64 [R1+0x1588], R194 ;  /* 0x001588c201007387 */ /* 0x000fe20000100a00 */
[C---:B------:R-:W-:Y:S03]  /*78710*/  HMMA.1688.F32.TF32 R172, R200.reuse, R22, R172 ;  /* 0x00000016c8ac723c */ /* 0x040fe600000810ac */
        /* <DEDUP_REMOVED lines=15> */
[----:B--2---:R-:W-:Y:S02]  /*78810*/  HMMA.1688.F32.TF32 R64, R200, R18, R164 ;  /* 0x00000012c840723c */ /* 0x004fe400000810a4 */
[----:B------:R-:W-:Y:S04]  /*78820*/  STL.64 [R1+0x15d0], R172 ;  /* 0x0015d0ac01007387 */ /* 0x000fe80000100a00 */
[----:B------:R-:W-:-:S13]  /*78830*/  STL.64 [R1+0x15d8], R174 ;  /* 0x0015d8ae01007387 */ /* 0x000fda0000100a00 */
        /* <DEDUP_REMOVED lines=26> */
[C---:B--2---:R-:W-:Y:S02]  /*789e0*/  HMMA.1688.F32.TF32 R64, R200.reuse, R106, R220 ;  /* 0x0000006ac840723c */ /* 0x044fe400000810dc */
[----:B------:R-:W-:Y:S04]  /*789f0*/  STL.64 [R1+0x1680], R136 ;  /* 0x0016808801007387 */ /* 0x000fe80000100a00 */
[----:B------:R2:W-:Y:S05]  /*78a00*/  STL.64 [R1+0x1688], R138 ;  /* 0x0016888a01007387 */ /* 0x0005ea0000100a00 */
        /* <DEDUP_REMOVED lines=138> */
[C---:B------:R-:W-:Y:S08]  /*792b0*/  HMMA.1688.F32.TF32 R188, R200.reuse, R54, R188 ;  /* 0x00000036c8bc723c */ /* 0x040ff000000810bc */
[C---:B------:R-:W-:Y:S08]  /*792c0*/  HMMA.1688.F32.TF32 R184, R200.reuse, R50, R184 ;  /* 0x00000032c8b8723c */ /* 0x040ff000000810b8 */
[C---:B---3--:R-:W-:Y:S08]  /*792d0*/  HMMA.1688.F32.TF32 R180, R200.reuse, R46, R180 ;  /* 0x0000002ec8b4723c */ /* 0x048ff000000810b4 */
[C---:B------:R-:W-:Y:S08]  /*792e0*/  HMMA.1688.F32.TF32 R176, R200.reuse, R42, R176 ;  /* 0x0000002ac8b0723c */ /* 0x040ff000000810b0 */
[C---:B------:R-:W-:Y:S08]  /*792f0*/  HMMA.1688.F32.TF32 R172, R200.reuse, R38, R172 ;  /* 0x00000026c8ac723c */ /* 0x040ff000000810ac */
[C---:B------:R-:W-:Y:S08]  /*79300*/  HMMA.1688.F32.TF32 R164, R200.reuse, R34, R164 ;  /* 0x00000022c8a4723c */ /* 0x040ff000000810a4 */
[----:B------:R-:W-:Y:S08]  /*79310*/  HMMA.1688.F32.TF32 R160, R200, R30, R160 ;  /* 0x0000001ec8a0723c */ /* 0x000ff000000810a0 */
[C---:B------:R-:W-:Y:S08]  /*79320*/  HMMA.1688.F32.TF32 R156, R216.reuse, R26, R156 ;  /* 0x0000001ad89c723c */ /* 0x040ff0000008109c */
[C---:B------:R-:W-:Y:S08]  /*79330*/  HMMA.1688.F32.TF32 R152, R216.reuse, R22, R152 ;  /* 0x00000016d898723c */ /* 0x040ff00000081098 */
[C---:B------:R-:W-:Y:S08]  /*79340*/  HMMA.1688.F32.TF32 R148, R216.reuse, R18, R148 ;  /* 0x00000012d894723c */ /* 0x040ff00000081094 */
[C---:B------:R-:W-:Y:S08]  /*79350*/  HMMA.1688.F32.TF32 R144, R216.reuse, R14, R144 ;  /* 0x0000000ed890723c */ /* 0x040ff00000081090 */
[C---:B------:R-:W-:Y:S08]  /*79360*/  HMMA.1688.F32.TF32 R140, R216.reuse, R10, R140 ;  /* 0x0000000ad88c723c */ /* 0x040ff0000008108c */
[C---:B----4-:R-:W-:Y:S08]  /*79370*/  HMMA.1688.F32.TF32 R136, R216.reuse, R6, R136 ;  /* 0x00000006d888723c */ /* 0x050ff00000081088 */
[----:B------:R-:W-:Y:S01]  /*79380*/  HMMA.1688.F32.TF32 R132, R216, R90, R132 ;  /* 0x0000005ad884723c */ /* 0x000fe20000081084 */
[----:B------:R-:W-:-:S02]  /*79390*/  IMAD.MOV.U32 R246, RZ, RZ, R3 ;  /* 0x000000fffff67224 */ /* 0x000fc400078e0003 */
[----:B------:R-:W-:-:S15]  /*793a0*/  IMAD.MOV.U32 R247, RZ, RZ, R2 ;  /* 0x000000fffff77224 */ /* 0x000fde00078e0002 */
[----:B------:R-:W-:Y:S01]  /*793b0*/  NOP ;  /* 0x0000000000007918 */ /* 0x000fe20000000000 */
[----:B------:R-:W-:Y:S02]  /*793c0*/  IMAD.MOV.U32 R3, RZ, RZ, R134 ;  /* 0x000000ffff037224 */ /* 0x000fe400078e0086 */
[----:B------:R-:W-:Y:S02]  /*793d0*/  IMAD.MOV.U32 R2, RZ, RZ, R135 ;  /* 0x000000ffff027224 */ /* 0x000fe400078e0087 */
[----:B------:R-:W-:Y:S01]  /*793e0*/  IMAD.MOV.U32 R245, RZ, RZ, R128 ;  /* 0x000000fffff57224 */ /* 0x000fe200078e0080 */
[----:B--2---:R-:W-:-:S15]  /*793f0*/  HMMA.1688.F32.TF32 R196, R200, R66, R196 ;  /* 0x00000042c8c4723c */ /* 0x004fde00000810c4 */
[----:B------:R-:W-:-:S04]  /*79400*/  NOP ;  /* 0x0000000000007918 */ /* 0x000fc80000000000 */
[----:B------:R-:W-:Y:S04]  /*79410*/  STL.64 [R1+0x1720], R196 ;  /* 0x001720c401007387 */ /* 0x000fe80000100a00 */
[----:B------:R1:W-:Y:S02]  /*79420*/  STL.64 [R1+0x1728], R198 ;  /* 0x001728c601007387 */ /* 0x0003e40000100a00 */
[----:B-1----:R-:W-:Y:S02]  /*79430*/  HMMA.1688.F32.TF32 R196, R200, R62, R248 ;  /* 0x0000003ec8c4723c */ /* 0x002fe400000810f8 */
[----:B------:R-:W-:Y:S04]  /*79440*/  LDS R200, [R0+UR13+0x8000] ;  /* 0x0080000d00c87984 */ /* 0x000fe80008000800 */
[----:B------:R-:W-:Y:S04]  /*79450*/  LDS R202, [R0+UR13+0xa000] ;  /* 0x00a0000d00ca7984 */ /* 0x000fe80008000800 */
[----:B------:R-:W-:Y:S04]  /*79460*/  LDS R201, [R171+UR13+0x8000] ;  /* 0x0080000dabc97984 */ /* 0x000fe80008000800 */
[----:B------:R-:W-:Y:S05]  /*79470*/  LDS R203, [R171+UR13+0xa000] ;  /* 0x00a0000dabcb7984 */ /* 0x000fea0008000800 */
        /* <DEDUP_REMOVED lines=29> */
[----:B------:R-:W-:Y:S04]  /*79650*/  STL.64 [R1+0x17b8], R138 ;  /* 0x0017b88a01007387 */ /* 0x000fe80000100a00 */
[----:B------:R2:W-:Y:S01]  /*79660*/  STL.64 [R1+0x19c0], R132 ;  /* 0x0019c08401007387 */ /* 0x0005e20000100a00 */
[C---:B-1----:R-:W-:Y:S03]  /*79670*/  HMMA.1688.F32.TF32 R140, R216.reuse, R130, R208 ;  /* 0x00000082d88c723c */ /* 0x042fe600000810d0 */
[----:B------:R-:W3:Y:S05]  /*79680*/  LDL R128, [R1+0x2c18] ;  /* 0x002c180001807983 */ /* 0x000eea0000100800 */
[C---:B--2---:R-:W-:Y:S08]  /*79690*/  HMMA.1688.F32.TF32 R132, R216.reuse, R94, R204 ;  /* 0x0000005ed884723c */ /* 0x044ff000000810cc */
[C---:B------:R-:W-:Y:S11]  /*796a0*/  HMMA.1688.F32.TF32 R136, R216.reuse, R126, R212 ;  /* 0x0000007ed888723c */ /* 0x040ff600000810d4 */
        /* <DEDUP_REMOVED lines=20> */
[----:B-1----:R-:W-:Y:S03]  /*797f0*/  HMMA.1688.F32.TF32 R132, R216, R98, R244 ;  /* 0x00000062d884723c */ /* 0x002fe600000810f4 */
        /* <DEDUP_REMOVED lines=10> */
[----:B------:R-:W-:-:S03]  /*798a0*/  IMAD.MOV.U32 R240, RZ, RZ, R9 ;  /* 0x000000fffff07224 */ /* 0x000fc600078e0009 */
[----:B------:R1:W-:Y:S01]  /*798b0*/  STL.64 [R1+0x1928], R134 ;  /* 0x0019288601007387 */ /* 0x0003e20000100a00 */
        /* <DEDUP_REMOVED lines=68> */
[----:B-1----:R-:W-:-:S02]  /*79d00*/  IMAD.MOV.U32 R137, RZ, RZ, R112 ;  /* 0x000000ffff897224 */ /* 0x002fc400078e0070 */
[----:B--2---:R-:W-:Y:S02]  /*79d10*/  IMAD.MOV.U32 R138, RZ, RZ, R109 ;  /* 0x000000ffff8a7224 */ /* 0x004fe400078e006d */
[----:B------:R-:W-:Y:S02]  /*79d20*/  IMAD.MOV.U32 R139, RZ, RZ, R108 ;  /* 0x000000ffff8b7224 */ /* 0x000fe400078e006c */
[----:B------:R-:W-:Y:S02]  /*79d30*/  IMAD.MOV.U32 R132, RZ, RZ, R121 ;  /* 0x000000ffff847224 */ /* 0x000fe400078e0079 */
[----:B------:R-:W-:Y:S02]  /*79d40*/  IMAD.MOV.U32 R133, RZ, RZ, R120 ;  /* 0x000000ffff857224 */ /* 0x000fe400078e0078 */
[----:B------:R-:W-:Y:S02]  /*79d50*/  IMAD.MOV.U32 R134, RZ, RZ, R117 ;  /* 0x000000ffff867224 */ /* 0x000fe400078e0075 */
[----:B------:R-:W-:-:S02]  /*79d60*/  IMAD.MOV.U32 R135, RZ, RZ, R116 ;  /* 0x000000ffff877224 */ /* 0x000fc400078e0074 */
[----:B------:R-:W-:Y:S02]  /*79d70*/  IMAD.MOV.U32 R205, RZ, RZ, R129 ;  /* 0x000000ffffcd7224 */ /* 0x000fe400078e0081 */
[----:B------:R-:W-:Y:S01]  /*79d80*/  IMAD.MOV.U32 R206, RZ, RZ, R125 ;  /* 0x000000ffffce7224 */ /* 0x000fe200078e007d */
[----:B---3--:R-:W-:Y:S01]  /*79d90*/  LDSM.16.M88.4 R108, [R128+UR13+0x2d000] ;  /* 0x02d0000d806c783b */ /* 0x008fe20008000200 */
[----:B------:R-:W-:-:S03]  /*79da0*/  IMAD.MOV.U32 R207, RZ, RZ, R124 ;  /* 0x000000ffffcf7224 */ /* 0x000fc600078e007c */
[----:B------:R-:W-:Y:S04]  /*79db0*/  LDSM.16.M88.4 R116, [R128+UR13+0x2e000] ;  /* 0x02e0000d8074783b */ /* 0x000fe80008000200 */
[----:B------:R-:W-:Y:S04]  /*79dc0*/  LDSM.16.M88.4 R120, [R128+UR13+0x2e800] ;  /* 0x02e8000d8078783b */ /* 0x000fe80008000200 */
[----:B------:R-:W-:Y:S01]  /*79dd0*/  LDSM.16.M88.4 R124, [R128+UR13+0x2f000] ;  /* 0x02f0000d807c783b */ /* 0x000fe20008000200 */
[----:B----4-:R-:W-:Y:S02]  /*79de0*/  IMAD.MOV.U32 R143, RZ, RZ, R4 ;  /* 0x000000ffff8f7224 */ /* 0x010fe400078e0004 */
[----:B------:R-:W-:-:S02]  /*79df0*/  IMAD.MOV.U32 R142, RZ, RZ, R5 ;  /* 0x000000ffff8e7224 */ /* 0x000fc400078e0005 */
[----:B------:R-:W1:Y:S01]  /*79e00*/  LDSM.16.M88.4 R4, [R128+UR13+0x20000] ;  /* 0x0200000d8004783b */ /* 0x000e620008000200 */
[----:B------:R-:W-:Y:S02]  /*79e10*/  IMAD.MOV.U32 R141, RZ, RZ, R8 ;  /* 0x000000ffff8d7224 */ /* 0x000fe400078e0008 */
[----:B------:R-:W-:Y:S02]  /*79e20*/  IMAD.MOV.U32 R140, RZ, RZ, R9 ;  /* 0x000000ffff8c7224 */ /* 0x000fe400078e0009 */
[----:B------:R-:W2:Y:S01]  /*79e30*/  LDSM.16.M88.4 R8, [R128+UR13+0x20800] ;  /* 0x0208000d8008783b */ /* 0x000ea20008000200 */
[----:B------:R-:W-:Y:S02]  /*79e40*/  IMAD.MOV.U32 R147, RZ, RZ, R100 ;  /* 0x000000ffff937224 */ /* 0x000fe400078e0064 */
[----:B------:R-:W-:Y:S02]  /*79e50*/  IMAD.MOV.U32 R146, RZ, RZ, R101 ;  /* 0x000000ffff927224 */ /* 0x000fe400078e0065 */
[----:B------:R-:W-:Y:S01]  /*79e60*/  IMAD.MOV.U32 R136, RZ, RZ, R113 ;  /* 0x000000ffff887224 */ /* 0x000fe200078e0071 */
[----:B------:R-:W-:Y:S01]  /*79e70*/  LDSM.16.M88.4 R100, [R128+UR13+0x2c000] ;  /* 0x02c0000d8064783b */ /* 0x000fe20008000200 */
[----:B------:R-:W-:-:S03]  /*79e80*/  IMAD.MOV.U32 R145, RZ, RZ, R104 ;  /* 0x000000ffff917224 */ /* 0x000fc600078e0068 */
[----:B------:R-:W-:Y:S01]  /*79e90*/  LDSM.16.M88.4 R112, [R128+UR13+0x2d800] ;  /* 0x02d8000d8070783b */ /* 0x000fe20008000200 */
[----:B------:R-:W-:Y:S02]  /*79ea0*/  IMAD.MOV.U32 R159, RZ, RZ, R12 ;  /* 0x000000ffff9f7224 */ /* 0x000fe400078e000c */
[----:B------:R-:W-:Y:S02]  /*79eb0*/  IMAD.MOV.U32 R158, RZ, RZ, R13 ;  /* 0x000000ffff9e7224 */ /* 0x000fe400078e000d */
[----:B------:R-:W3:Y:S01]  /*79ec0*/  LDSM.16.M88.4 R12, [R128+UR13+0x21000] ;  /* 0x0210000d800c783b */ /* 0x000ee20008000200 */
[----:B------:R-:W-:Y:S02]  /*79ed0*/  IMAD.MOV.U32 R157, RZ, RZ, R16 ;  /* 0x000000ffff9d7224 */ /* 0x000fe400078e0010 */
[----:B------:R-:W-:Y:S02]  /*79ee0*/  IMAD.MOV.U32 R156, RZ, RZ, R17 ;  /* 0x000000ffff9c7224 */ /* 0x000fe400078e0011 */
[----:B------:R-:W4:Y:S01]  /*79ef0*/  LDSM.16.M88.4 R16, [R128+UR13+0x21800] ;  /* 0x0218000d8010783b */ /* 0x000f220008000200 */
        /* <DEDUP_REMOVED lines=10> */
[----:B------:R-:W2:Y:S01]  /*79fa0*/  LDSM.16.M88.4 R20, [R128+UR13+0x22000] ;  /* 0x0220000d8014783b */ /* 0x000ea20008000200 */
[----:B------:R-:W-:Y:S02]  /*79fb0*/  IMAD.MOV.U32 R176, RZ, RZ, R25 ;  /* 0x000000ffffb07224 */ /* 0x000fe400078e0019 */
[----:B------:R-:W-:Y:S01]  /*79fc0*/  IMAD.MOV.U32 R172, RZ, RZ, R85 ;  /* 0x000000ffffac7224 */ /* 0x000fe200078e0055 */
[----:B------:R-:W3:Y:S01]  /*79fd0*/  LDSM.16.M88.4 R24, [R128+UR13+0x22800] ;  /* 0x0228000d8018783b */ /* 0x000ee20008000200 */
[----:B------:R-:W-:-:S02]  /*79fe0*/  IMAD.MOV.U32 R173, RZ, RZ, R84 ;  /* 0x000000ffffad7224 */ /* 0x000fc400078e0054 */
[----:B------:R-:W-:Y:S02]  /*79ff0*/  IMAD.MOV.U32 R174, RZ, RZ, R81 ;  /* 0x000000ffffae7224 */ /* 0x000fe400078e0051 */
[----:B------:R-:W-:Y:S02]  /*7a000*/  IMAD.MOV.U32 R175, RZ, RZ, R80 ;  /* 0x000000ffffaf7224 */ /* 0x000fe400078e0050 */
[----:B------:R-:W-:Y:S02]  /*7a010*/  IMAD.MOV.U32 R164, RZ, RZ, R89 ;  /* 0x000000ffffa47224 */ /* 0x000fe400078e0059 */
[----:B------:R-:W-:Y:S01]  /*7a020*/  IMAD.MOV.U32 R152, RZ, RZ, R69 ;  /* 0x000000ffff987224 */ /* 0x000fe200078e0045 */
[----:B------:R-:W-:Y:S01]  /*7a030*/  HMMA.1688.F32.TF32 R88, R216, R86, R176 ;  /* 0x00000056d858723c */ /* 0x000fe200000810b0 */
[----:B------:R-:W-:Y:S02]  /*7a040*/  IMAD.MOV.U32 R153, RZ, RZ, R68 ;  /* 0x000000ffff997224 */ /* 0x000fe400078e0044 */
[----:B------:R-:W-:-:S02]  /*7a050*/  IMAD.MOV.U32 R154, RZ, RZ, R65 ;  /* 0x000000ffff9a7224 */ /* 0x000fc400078e0041 */
[----:B------:R-:W-:Y:S02]  /*7a060*/  IMAD.MOV.U32 R155, RZ, RZ, R64 ;  /* 0x000000ffff9b7224 */ /* 0x000fe400078e0040 */
[----:B------:R-:W-:Y:S01]  /*7a070*/  IMAD.MOV.U32 R148, RZ, RZ, R97 ;  /* 0x000000ffff947224 */ /* 0x000fe200078e0061 */
[C---:B------:R-:W-:Y:S01]  /*7a080*/  HMMA.1688.F32.TF32 R84, R216.reuse, R82, R172 ;  /* 0x00000052d854723c */ /* 0x040fe200000810ac */
[----:B------:R-:W-:Y:S02]  /*7a090*/  IMAD.MOV.U32 R149, RZ, RZ, R96 ;  /* 0x000000ffff957224 */ /* 0x000fe400078e0060 */
[----:B------:R-:W-:Y:S02]  /*7a0a0*/  IMAD.MOV.U32 R150, RZ, RZ, R61 ;  /* 0x000000ffff967224 */ /* 0x000fe400078e003d */
[----:B------:R-:W-:Y:S01]  /*7a0b0*/  IMAD.MOV.U32 R151, RZ, RZ, R60 ;  /* 0x000000ffff977224 */ /* 0x000fe200078e003c */
[----:B-1----:R-:W-:Y:S02]  /*7a0c0*/  STL [R1+0x6db4], R6 ;  /* 0x006db40601007387 */ /* 0x002fe40000100800 */
[C---:B------:R-:W-:Y:S01]  /*7a0d0*/  HMMA.1688.F32.TF32 R80, R216.reuse, R78, R164 ;  /* 0x0000004ed850723c */ /* 0x040fe200000810a4 */
[----:B------:R-:W-:Y:S01]  /*7a0e0*/  IMAD.MOV.U32 R144, RZ, RZ, R105 ;  /* 0x000000ffff907224 */ /* 0x000fe200078e0069 */
[----:B------:R-:W-:Y:S04]  /*7a0f0*/  STL [R1+0x6db0], R7 ;  /* 0x006db00701007387 */ /* 0x000fe80000100800 */
[----:B------:R-:W-:Y:S02]  /*7a100*/  LDSM.16.M88.4 R92, [R128+UR13+0x2b000] ;  /* 0x02b0000d805c783b */ /* 0x000fe40008000200 */
[C---:B------:R-:W-:Y:S02]  /*7a110*/  HMMA.1688.F32.TF32 R76, R216.reuse, R74, R160 ;  /* 0x0000004ad84c723c */ /* 0x040fe400000810a0 */
[----:B--2---:R-:W-:Y:S04]  /*7a120*/  STL [R1+0x6dbc], R10 ;  /* 0x006dbc0a01007387 */ /* 0x004fe80000100800 */
[----:B------:R-:W-:Y:S02]  /*7a130*/  STL [R1+0x6db8], R11 ;  /* 0x006db80b01007387 */ /* 0x000fe40000100800 */
[C---:B------:R-:W-:Y:S02]  /*7a140*/  HMMA.1688.F32.TF32 R72, R216.reuse, R70, R156 ;  /* 0x00000046d848723c */ /* 0x040fe4000008109c */
[----:B---3--:R-:W-:Y:S04]  /*7a150*/  STL [R1+0x6dc4], R14 ;  /* 0x006dc40e01007387 */ /* 0x008fe80000100800 */
[----:B------:R-:W-:Y:S02]  /*7a160*/  STL [R1+0x6dc0], R15 ;  /* 0x006dc00f01007387 */ /* 0x000fe40000100800 */
[C---:B------:R-:W-:Y:S02]  /*7a170*/  HMMA.1688.F32.TF32 R68, R216.reuse, R66, R152 ;  /* 0x00000042d844723c */ /* 0x040fe40000081098 */
[----:B----4-:R-:W-:Y:S04]  /*7a180*/  STL [R1+0x6dcc], R18 ;  /* 0x006dcc1201007387 */ /* 0x010fe80000100800 */
[----:B------:R-:W-:Y:S02]  /*7a190*/  STL [R1+0x6dc8], R19 ;  /* 0x006dc81301007387 */ /* 0x000fe40000100800 */
[C---:B------:R-:W-:Y:S02]  /*7a1a0*/  HMMA.1688.F32.TF32 R64, R216.reuse, R62, R148 ;  /* 0x0000003ed840723c */ /* 0x040fe40000081094 */
[----:B------:R-:W-:Y:S04]  /*7a1b0*/  STL [R1+0x6c44], R22 ;  /* 0x006c441601007387 */ /* 0x000fe80000100800 */
[----:B------:R-:W-:Y:S02]  /*7a1c0*/  STL [R1+0x6c40], R23 ;  /* 0x006c401701007387 */ /* 0x000fe40000100800 */
[C---:B------:R-:W-:Y:S02]  /*7a1d0*/  HMMA.1688.F32.TF32 R60, R216.reuse, R58, R144 ;  /* 0x0000003ad83c723c */ /* 0x040fe40000081090 */
[----:B------:R-:W-:Y:S04]  /*7a1e0*/  STL [R1+0x6c48], R26 ;  /* 0x006c481a01007387 */ /* 0x000fe80000100800 */
[----:B------:R-:W-:Y:S04]  /*7a1f0*/  STL [R1+0x6c3c], R27 ;  /* 0x006c3c1b01007387 */ /* 0x000fe80000100800 */
        /* <DEDUP_REMOVED lines=17> */
[C---:B--2---:R-:W-:Y:S03]  /*7a310*/  HMMA.1688.F32.TF32 R64, R216.reuse, R50, R136 ;  /* 0x00000032d840723c */ /* 0x044fe60000081088 */
[----:B------:R-:W-:Y:S04]  /*7a320*/  LDSM.16.M88.4 R72, [R128+UR13+0x28800] ;  /* 0x0288000d8048783b */ /* 0x000fe80008000200 */
[----:B------:R-:W-:Y:S01]  /*7a330*/  LDSM.16.M88.4 R76, [R128+UR13+0x29000] ;  /* 0x0290000d804c783b */ /* 0x000fe20008000200 */
[C---:B-1----:R-:W-:Y:S03]  /*7a340*/  HMMA.1688.F32.TF32 R60, R216.reuse, R46, R132 ;  /* 0x0000002ed83c723c */ /* 0x042fe60000081084 */
[----:B------:R-:W-:Y:S04]  /*7a350*/  LDSM.16.M88.4 R80, [R128+UR13+0x29800] ;  /* 0x0298000d8050783b */ /* 0x000fe80008000200 */
        /* <DEDUP_REMOVED lines=16> */
[----:B-1----:R-:W-:Y:S03]  /*7a460*/  HMMA.1688.F32.TF32 R68, R216, R30, R220 ;  /* 0x0000001ed844723c */ /* 0x002fe600000810dc */
[----:B------:R-:W-:Y:S04]  /*7a470*/  STL.64 [R1+0x1840], R60 ;  /* 0x0018403c01007387 */ /* 0x000fe80000100a00 */
[----:B------:R1:W-:Y:S01]  /*7a480*/  STL.64 [R1+0x1848], R62 ;  /* 0x0018483e01007387 */ /* 0x0003e20000100a00 */
[C---:B--2---:R-:W-:Y:S03]  /*7a490*/  HMMA.1688.F32.TF32 R64, R200.reuse, R4, R224 ;  /* 0x00000004c840723c */ /* 0x044fe600000810e0 */
[----:B------:R-:W-:Y:S04]  /*7a4a0*/  LDSM.16.M88.4 R104, [R128+UR13+0x2c800] ;  /* 0x02c8000d8068783b */ /* 0x000fe80008000200 */
[----:B------:R-:W-:Y:S01]  /*7a4b0*/  LDS R216, [R169+UR13+0x8000] ;  /* 0x0080000da9d87984 */ /* 0x000fe20008000800 */
[----:B-1----:R-:W-:Y:S03]  /*7a4c0*/  HMMA.1688.F32.TF32 R60, R200, R8, R228 ;  /* 0x00000008c83c723c */ /* 0x002fe600000810e4 */
[----:B------:R-:W-:Y:S04]  /*7a4d0*/  LDS R218, [R169+UR13+0xa000] ;  /* 0x00a0000da9da7984 */ /* 0x000fe80008000800 */
[----:B------:R-:W-:Y:S04]  /*7a4e0*/  STL.64 [R1+0x17a0], R68 ;  /* 0x0017a04401007387 */ /* 0x000fe80000100a00 */
[----:B------:R-:W-:Y:S04]  /*7a4f0*/  STL.64 [R1+0x17a8], R70 ;  /* 0x0017a84601007387 */ /* 0x000fe80000100a00 */
[----:B------:R-:W-:Y:S04]  /*7a500*/  STL.64 [R1+0x1830], R64 ;  /* 0x0018304001007387 */ /* 0x000fe80000100a00 */
[----:B------:R1:W-:Y:S01]  /*7a510*/  STL.64 [R1+0x1838], R66 ;  /* 0x0018384201007387 */ /* 0x0003e20000100a00 */
[----:B------:R-:W-:-:S02]  /*7a520*/  IMAD.MOV.U32 R18, RZ, RZ, R60 ;  /* 0x000000ffff127224 */ /* 0x000fc400078e003c */
[----:B------:R-:W-:Y:S01]  /*7a530*/  IMAD.MOV.U32 R19, RZ, RZ, R61 ;  /* 0x000000ffff137224 */ /* 0x000fe200078e003d */
[----:B------:R-:W-:Y:S01]  /*7a540*/  LDSM.16.M88.4 R68, [R128+UR13+0x28000] ;  /* 0x0280000d8044783b */ /* 0x000fe20008000200 */
[----:B------:R-:W-:Y:S02]  /*7a550*/  IMAD.MOV.U32 R14, RZ, RZ, R62 ;  /* 0x000000ffff0e7224 */ /* 0x000fe400078e003e */
[----:B------:R-:W-:Y:S01]  /*7a560*/  IMAD.MOV.U32 R15, RZ, RZ, R63 ;  /* 0x000000ffff0f7224 */ /* 0x000fe200078e003f */
[----:B------:R-:W-:Y:S01]  /*7a570*/  LDS R217, [R170+UR13+0x8000] ;  /* 0x0080000daad97984 */ /* 0x000fe20008000800 */
[C---:B-1----:R-:W-:Y:S03]  /*7a580*/  HMMA.1688.F32.TF32 R64, R200.reuse, R12, R232 ;  /* 0x0000000cc840723c */ /* 0x042fe600000810e8 */
[----:B------:R-:W-:Y:S05]  /*7a590*/  LDS R219, [R170+UR13+0xa000] ;  /* 0x00a0000daadb7984 */ /* 0x000fea0008000800 */
[----:B------:R-:W-:Y:S01]  /*7a5a0*/  HMMA.1688.F32.TF32 R60, R200, R16, R236 ;  /* 0x00000010c83c723c */ /* 0x000fe200000810ec */
[----:B------:R-:W-:-:S02]  /*7a5b0*/  IMAD.MOV.U32 R234, RZ, RZ, R29 ;  /* 0x000000ffffea7224 */ /* 0x000fc400078e001d */
[----:B------:R-:W-:Y:S02]  /*7a5c0*/  IMAD.MOV.U32 R235, RZ, RZ, R28 ;  /* 0x000000ffffeb7224 */ /* 0x000fe400078e001c */
[----:B------:R-:W1:Y:S06]  /*7a5d0*/  LDSM.16.M88.4 R28, [R128+UR13+0x23000] ;  /* 0x0230000d801c783b */ /* 0x000e6c0008000200 */
[----:B------:R-:W-:Y:S04]  /*7a5e0*/  STL.64 [R1+0x19e0], R64 ;  /* 0x0019e04001007387 */ /* 0x000fe80000100a00 */
[----:B------:R2:W-:Y:S04]  /*7a5f0*/  STL.64 [R1+0x19e8], R66 ;  /* 0x0019e84201007387 */ /* 0x0005e80000100a00 */
[----:B------:R-:W-:-:S02]  /*7a600*/  IMAD.MOV.U32 R10, RZ, RZ, R60 ;  /* 0x000000ffff0a7224 */ /* 0x000fc400078e003c */
[----:B------:R-:W-:Y:S02]  /*7a610*/  IMAD.MOV.U32 R11, RZ, RZ, R61 ;  /* 0x000000ffff0b7224 */ /* 0x000fe400078e003d */
[----:B------:R-:W-:Y:S02]  /*7a620*/  IMAD.MOV.U32 R6, RZ, RZ, R62 ;  /* 0x000000ffff067224 */ /* 0x000fe400078e003e */
[----:B------:R-:W-:Y:S01]  /*7a630*/  IMAD.MOV.U32 R7, RZ, RZ, R63 ;  /* 0x000000ffff077224 */ /* 0x000fe200078e003f */
[----:B--2---:R-:W-:Y:S01]  /*7a640*/  HMMA.1688.F32.TF32 R64, R200, R20, R240 ;  /* 0x00000014c840723c */ /* 0x004fe200000810f0 */
[----:B------:R-:W-:-:S07]  /*7a650*/  IMAD.MOV.U32 R232, RZ, RZ, R33 ;  /* 0x000000ffffe87224 */ /* 0x000fce00078e0021 */
[----:B------:R-:W-:Y:S01]  /*7a660*/  HMMA.1688.F32.TF32 R60, R200, R24, R244 ;  /* 0x00000018c83c723c */ /* 0x000fe200000810f4 */
[----:B------:R-:W-:Y:S02]  /*7a670*/  IMAD.MOV.U32 R233, RZ, RZ, R32 ;  /* 0x000000ffffe97224 */ /* 0x000fe400078e0020 */
[----:B------:R-:W2:Y:S01]  /*7a680*/  LDSM.16.M88.4 R32, [R128+UR13+0x23800] ;  /* 0x0238000d8020783b */ /* 0x000ea20008000200 */
[----:B------:R-:W-:Y:S02]  /*7a690*/  IMAD.MOV.U32 R238, RZ, RZ, R37 ;  /* 0x000000ffffee7224 */ /* 0x000fe400078e0025 */
[----:B------:R-:W-:Y:S02]  /*7a6a0*/  IMAD.MOV.U32 R239, RZ, RZ, R36 ;  /* 0x000000ffffef7224 */ /* 0x000fe400078e0024 */
[----:B------:R-:W3:Y:S01]  /*7a6b0*/  LDSM.16.M88.4 R36, [R128+UR13+0x24000] ;  /* 0x0240000d8024783b */ /* 0x000ee20008000200 */
[----:B------:R-:W-:Y:S02]  /*7a6c0*/  IMAD.MOV.U32 R236, RZ, RZ, R41 ;  /* 0x000000ffffec7224 */ /* 0x000fe400078e0029 */
[----:B------:R-:W-:-:S02]  /*7a6d0*/  IMAD.MOV.U32 R237, RZ, RZ, R40 ;  /* 0x000000ffffed7224 */ /* 0x000fc400078e0028 */
[----:B------:R-:W4:Y:S01]  /*7a6e0*/  LDSM.16.M88.4 R40, [R128+UR13+0x24800] ;  /* 0x0248000d8028783b */ /* 0x000f220008000200 */
[----:B------:R-:W-:Y:S02]  /*7a6f0*/  IMAD.MOV.U32 R242, RZ, RZ, R45 ;  /* 0x000000fffff27224 */ /* 0x000fe400078e002d */
[----:B------:R-:W-:Y:S02]  /*7a700*/  IMAD.MOV.U32 R243, RZ, RZ, R44 ;  /* 0x000000fffff37224 */ /* 0x000fe400078e002c */
[----:B------:R-:W1:Y:S01]  /*7a710*/  LDSM.16.M88.4 R44, [R128+UR13+0x25000] ;  /* 0x0250000d802c783b */ /* 0x000e620008000200 */
[----:B------:R-:W-:Y:S02]  /*7a720*/  IMAD.MOV.U32 R240, RZ, RZ, R49 ;  /* 0x000000fffff07224 */ /* 0x000fe400078e0031 */
[----:B------:R-:W-:Y:S02]  /*7a730*/  IMAD.MOV.U32 R241, RZ, RZ, R48 ;  /* 0x000000fffff17224 */ /* 0x000fe400078e0030 */
[----:B------:R-:W2:Y:S01]  /*7a740*/  LDSM.16.M88.4 R48, [R128+UR13+0x25800] ;  /* 0x0258000d8030783b */ /* 0x000ea20008000200 */
[----:B------:R-:W-:-:S02]  /*7a750*/  IMAD.MOV.U32 R246, RZ, RZ, R53 ;  /* 0x000000fffff67224 */ /* 0x000fc400078e0035 */
[----:B------:R-:W-:Y:S01]  /*7a760*/  IMAD.MOV.U32 R247, RZ, RZ, R52 ;  /* 0x000000fffff77224 */ /* 0x000fe200078e0034 */
[----:B------:R-:W-:Y:S01]  /*7a770*/  STL.64 [R1+0x1a00], R64 ;  /* 0x001a004001007387 */ /* 0x000fe20000100a00 */
[----:B------:R-:W-:Y:S02]  /*7a780*/  IMAD.MOV.U32 R244, RZ, RZ, R57 ;  /* 0x000000fffff47224 */ /* 0x000fe400078e0039 */
[----:B------:R-:W-:Y:S01]  /*7a790*/  IMAD.MOV.U32 R245, RZ, RZ, R56 ;  /* 0x000000fffff57224 */ /* 0x000fe200078e0038 */
[----:B------:R-:W3:Y:S04]  /*7a7a0*/  LDSM.16.M88.4 R52, [R128+UR13+0x26000] ;  /* 0x0260000d8034783b */ /* 0x000ee80008000200 */
[----:B------:R-:W-:Y:S04]  /*7a7b0*/  STL.64 [R1+0x1a08], R66 ;  /* 0x001a084201007387 */ /* 0x000fe80000100a00 */
[----:B------:R-:W-:Y:S04]  /*7a7c0*/  STL.64 [R1+0x1a10], R60 ;  /* 0x001a103c01007387 */ /* 0x000fe80000100a00 */
[----:B------:R-:W4:Y:S04]  /*7a7d0*/  LDSM.16.M88.4 R56, [R128+UR13+0x26800] ;  /* 0x0268000d8038783b */ /* 0x000f280008000200 */
[----:B------:R-:W-:Y:S04]  /*7a7e0*/  STL.64 [R1+0x1a18], R62 ;  /* 0x001a183e01007387 */ /* 0x000fe80000100a00 */
[----:B------:R-:W4:Y:S04]  /*7a7f0*/  LDSM.16.M88.4 R60, [R128+UR13+0x27000] ;  /* 0x0270000d803c783b */ /* 0x000f280008000200 */
[----:B------:R-:W4:Y:S04]  /*7a800*/  LDSM.16.M88.4 R64, [R128+UR13+0x27800] ;  /* 0x0278000d8040783b */ /* 0x000f280008000200 */
[----:B-1----:R-:W-:Y:S04]  /*7a810*/  STL [R1+0x6c38], R30 ;  /* 0x006c381e01007387 */ /* 0x002fe80000100800 */
[----:B------:R-:W-:Y:S04]  /*7a820*/  STL [R1+0x6c34], R31 ;  /* 0x006c341f01007387 */ /* 0x000fe80000100800 */
[----:B--2---:R-:W-:Y:S04]  /*7a830*/  STL [R1+0x6c50], R34 ;  /* 0x006c502201007387 */ /* 0x004fe80000100800 */
        /* <DEDUP_REMOVED lines=8> */
[----:B------:R-:W1:Y:S04]  /*7a8c0*/  LDSM.16.M88.4 R128, [R128+UR13+0x2f800] ;  /* 0x02f8000d8080783b */ /* 0x000e680008000200 */
        /* <DEDUP_REMOVED lines=12> */
[----:B------:R3:W-:Y:S04]  /*7a990*/  STL [R1+0x6c98], R75 ;  /* 0x006c984b01007387 */ /* 0x0007e80000100800 */
[----:B------:R-:W-:Y:S04]  /*7a9a0*/  STL [R1+0x6ca4], R78 ;  /* 0x006ca44e01007387 */ /* 0x000fe80000100800 */
[----:B------:R-:W-:Y:S04]  /*7a9b0*/  STL [R1+0x6ca0], R79 ;  /* 0x006ca04f01007387 */ /* 0x000fe80000100800 */
[----:B------:R4:W-:Y:S04]  /*7a9c0*/  STL [R1+0x6cac], R82 ;  /* 0x006cac5201007387 */ /* 0x0009e80000100800 */
[----:B------:R1:W-:Y:S04]  /*7a9d0*/  STL [R1+0x6ca8], R83 ;  /* 0x006ca85301007387 */ /* 0x0003e80000100800 */
[----:B------:R-:W-:Y:S04]  /*7a9e0*/  STL [R1+0x6cb4], R86 ;  /* 0x006cb45601007387 */ /* 0x000fe80000100800 */
[----:B------:R-:W-:Y:S01]  /*7a9f0*/  STL [R1+0x6cb0], R87 ;  /* 0x006cb05701007387 */ /* 0x000fe20000100800 */
[C---:B------:R-:W-:Y:S03]  /*7aa00*/  HMMA.1688.F32.TF32 R136, R200.reuse, R28, R232 ;  /* 0x0000001cc888723c */ /* 0x040fe600000810e8 */
[----:B------:R1:W-:Y:S04]  /*7aa10*/  STL [R1+0x6cbc], R90 ;  /* 0x006cbc5a01007387 */ /* 0x0003e80000100800 */
[----:B------:R1:W-:Y:S04]  /*7aa20*/  STL [R1+0x6cb8], R91 ;  /* 0x006cb85b01007387 */ /* 0x0003e80000100800 */
        /* <DEDUP_REMOVED lines=9> */
[----:B------:R-:W-:Y:S04]  /*7aac0*/  STL [R1+0x6ce0], R111 ;  /* 0x006ce06f01007387 */ /* 0x000fe80000100800 */
[----:B------:R1:W-:Y:S01]  /*7aad0*/  STL [R1+0x6cec], R114 ;  /* 0x006cec7201007387 */ /* 0x0003e20000100800 */
[----:B------:R-:W-:Y:S03]  /*7aae0*/  HMMA.1688.F32.TF32 R132, R200, R32, R236 ;  /* 0x00000020c884723c */ /* 0x000fe600000810ec */
[----:B------:R1:W-:Y:S04]  /*7aaf0*/  STL [R1+0x6ce8], R115 ;  /* 0x006ce87301007387 */ /* 0x0003e80000100800 */
[----:B------:R-:W-:Y:S04]  /*7ab00*/  STL [R1+0x6cf4], R118 ;  /* 0x006cf47601007387 */ /* 0x000fe80000100800 */
[----:B------:R1:W-:Y:S04]  /*7ab10*/  STL [R1+0x6cf0], R119 ;  /* 0x006cf07701007387 */ /* 0x0003e80000100800 */
[----:B------:R-:W-:Y:S04]  /*7ab20*/  STL [R1+0x6cfc], R122 ;  /* 0x006cfc7a01007387 */ /* 0x000fe80000100800 */
[----:B------:R1:W-:Y:S04]  /*7ab30*/  STL [R1+0x6cf8], R123 ;  /* 0x006cf87b01007387 */ /* 0x0003e80000100800 */
[----:B------:R-:W-:Y:S04]  /*7ab40*/  STL [R1+0x6d04], R126 ;  /* 0x006d047e01007387 */ /* 0x000fe80000100800 */
[----:B------:R-:W-:Y:S04]  /*7ab50*/  STL [R1+0x6d00], R127 ;  /* 0x006d007f01007387 */ /* 0x000fe80000100800 */
[----:B-1----:R-:W-:Y:S04]  /*7ab60*/  STL [R1+0x6c24], R130 ;  /* 0x006c248201007387 */ /* 0x002fe80000100800 */
[----:B------:R-:W-:Y:S04]  /*7ab70*/  STL [R1+0x6c20], R131 ;  /* 0x006c208301007387 */ /* 0x000fe80000100800 */
[----:B------:R-:W-:Y:S04]  /*7ab80*/  STL.64 [R1+0x1a20], R136 ;  /* 0x001a208801007387 */ /* 0x000fe80000100a00 */
[----:B------:R-:W-:Y:S04]  /*7ab90*/  STL.64 [R1+0x1a28], R138 ;  /* 0x001a288a01007387 */ /* 0x000fe80000100a00 */
[----:B------:R-:W4:Y:S04]  /*7aba0*/  LDL.LU R236, [R1+0x55a0] ;  /* 0x0055a00001ec7983 */ /* 0x000f280000300800 */
[----:B------:R-:W4:Y:S04]  /*7abb0*/  LDL.LU R237, [R1+0x55a4] ;  /* 0x0055a40001ed7983 */ /* 0x000f280000300800 */
[----:B------:R-:W4:Y:S04]  /*7abc0*/  LDL.LU R238, [R1+0x55a8] ;  /* 0x0055a80001ee7983 */ /* 0x000f280000300800 */
[----:B------:R-:W4:Y:S01]  /*7abd0*/  LDL.LU R239, [R1+0x55ac] ;  /* 0x0055ac0001ef7983 */ /* 0x000f220000300800 */
[----:B--2---:R-:W-:-:S02]  /*7abe0*/  IMAD.MOV.U32 R71, RZ, RZ, R135 ;  /* 0x000000ffff477224 */ /* 0x004fc400078e0087 */
[----:B------:R-:W-:Y:S02]  /*7abf0*/  IMAD.MOV.U32 R70, RZ, RZ, R134 ;  /* 0x000000ffff467224 */ /* 0x000fe400078e0086 */
[----:B---3--:R-:W-:Y:S02]  /*7ac00*/  IMAD.MOV.U32 R75, RZ, RZ, R133 ;  /* 0x000000ffff4b7224 */ /* 0x008fe400078e0085 */
[----:B------:R-:W-:Y:S01]  /*7ac10*/  IMAD.MOV.U32 R74, RZ, RZ, R132 ;  /* 0x000000ffff4a7224 */ /* 0x000fe200078e0084 */
[----:B------:R-:W-:Y:S01]  /*7ac20*/  STL [R1+0x6d14], R71 ;  /* 0x006d144701007387 */ /* 0x000fe20000100800 */
[----:B------:R-:W-:Y:S03]  /*7ac30*/  HMMA.1688.F32.TF32 R132, R200, R36, R240 ;  /* 0x00000024c884723c */ /* 0x000fe600000810f0 */
[----:B------:R-:W-:Y:S04]  /*7ac40*/  STL [R1+0x6d10], R70 ;  /* 0x006d104601007387 */ /* 0x000fe80000100800 */
[----:B------:R-:W-:Y:S04]  /*7ac50*/  STL [R1+0x6d0c], R75 ;  /* 0x006d0c4b01007387 */ /* 0x000fe80000100800 */
[----:B------:R1:W-:Y:S04]  /*7ac60*/  STL [R1+0x6d08], R74 ;  /* 0x006d084a01007387 */ /* 0x0003e80000100800 */
[----:B------:R-:W2:Y:S04]  /*7ac70*/  LDL.LU R240, [R1+0x5590] ;  /* 0x0055900001f07983 */ /* 0x000ea80000300800 */
[----:B------:R-:W2:Y:S04]  /*7ac80*/  LDL.LU R241, [R1+0x5594] ;  /* 0x0055940001f17983 */ /* 0x000ea80000300800 */
[----:B------:R-:W2:Y:S04]  /*7ac90*/  LDL.LU R242, [R1+0x5598] ;  /* 0x0055980001f27983 */ /* 0x000ea80000300800 */
[----:B------:R-:W2:Y:S01]  /*7aca0*/  LDL.LU R243, [R1+0x559c] ;  /* 0x00559c0001f37983 */ /* 0x000ea20000300800 */
[----:B------:R-:W-:-:S02]  /*7acb0*/  IMAD.MOV.U32 R63, RZ, RZ, R135 ;  /* 0x000000ffff3f7224 */ /* 0x000fc400078e0087 */
[----:B------:R-:W-:Y:S02]  /*7acc0*/  IMAD.MOV.U32 R62, RZ, RZ, R134 ;  /* 0x000000ffff3e7224 */ /* 0x000fe400078e0086 */
[----:B------:R-:W-:Y:S02]  /*7acd0*/  IMAD.MOV.U32 R67, RZ, RZ, R133 ;  /* 0x000000ffff437224 */ /* 0x000fe400078e0085 */
[----:B------:R-:W-:Y:S01]  /*7ace0*/  IMAD.MOV.U32 R66, RZ, RZ, R132 ;  /* 0x000000ffff427224 */ /* 0x000fe200078e0084 */
[----:B------:R-:W-:Y:S01]  /*7acf0*/  STL [R1+0x6d24], R63 ;  /* 0x006d243f01007387 */ /* 0x000fe20000100800 */
[----:B------:R-:W-:Y:S03]  /*7ad00*/  HMMA.1688.F32.TF32 R132, R200, R40, R244 ;  /* 0x00000028c884723c */ /* 0x000fe600000810f4 */
[----:B------:R-:W-:Y:S04]  /*7ad10*/  STL [R1+0x6d20], R62 ;  /* 0x006d203e01007387 */ /* 0x000fe80000100800 */
[----:B------:R3:W-:Y:S04]  /*7ad20*/  STL [R1+0x6d1c], R67 ;  /* 0x006d1c4301007387 */ /* 0x0007e80000100800 */
[----:B------:R1:W-:Y:S04]  /*7ad30*/  STL [R1+0x6d18], R66 ;  /* 0x006d184201007387 */ /* 0x0003e80000100800 */
[----:B------:R-:W3:Y:S04]  /*7ad40*/  LDL.LU R244, [R1+0x5580] ;  /* 0x0055800001f47983 */ /* 0x000ee80000300800 */
[----:B------:R-:W3:Y:S04]  /*7ad50*/  LDL.LU R245, [R1+0x5584] ;  /* 0x0055840001f57983 */ /* 0x000ee80000300800 */
[----:B------:R-:W3:Y:S04]  /*7ad60*/  LDL.LU R246, [R1+0x5588] ;  /* 0x0055880001f67983 */ /* 0x000ee80000300800 */
[----:B------:R-:W3:Y:S01]  /*7ad70*/  LDL.LU R247, [R1+0x558c] ;  /* 0x00558c0001f77983 */ /* 0x000ee20000300800 */
[----:B----4-:R-:W-:-:S02]  /*7ad80*/  IMAD.MOV.U32 R82, RZ, RZ, R132 ;  /* 0x000000ffff527224 */ /* 0x010fc400078e0084 */
[----:B------:R-:W-:Y:S02]  /*7ad90*/  IMAD.MOV.U32 R83, RZ, RZ, R133 ;  /* 0x000000ffff537224 */ /* 0x000fe400078e0085 */
[----:B------:R-:W-:Y:S02]  /*7ada0*/  IMAD.MOV.U32 R78, RZ, RZ, R134 ;  /* 0x000000ffff4e7224 */ /* 0x000fe400078e0086 */
[----:B------:R-:W-:-:S05]  /*7adb0*/  IMAD.MOV.U32 R79, RZ, RZ, R135 ;  /* 0x000000ffff4f7224 */ /* 0x000fca00078e0087 */
[----:B------:R-:W-:Y:S04]  /*7adc0*/  STL [R1+0x6d34], R79 ;  /* 0x006d344f01007387 */ /* 0x000fe80000100800 */
[----:B------:R-:W-:Y:S04]  /*7add0*/  STL [R1+0x6d30], R78 ;  /* 0x006d304e01007387 */ /* 0x000fe80000100800 */
[----:B------:R4:W-:Y:S04]  /*7ade0*/  STL [R1+0x6d2c], R83 ;  /* 0x006d2c5301007387 */ /* 0x0009e80000100800 */
[----:B------:R1:W-:Y:S04]  /*7adf0*/  STL [R1+0x6d28], R82 ;  /* 0x006d285201007387 */ /* 0x0003e80000100800 */
[----:B------:R-:W4:Y:S04]  /*7ae00*/  LDL.LU R232, [R1+0x5570] ;  /* 0x0055700001e87983 */ /* 0x000f280000300800 */
[----:B------:R-:W4:Y:S04]  /*7ae10*/  LDL.LU R233, [R1+0x5574] ;  /* 0x0055740001e97983 */ /* 0x000f280000300800 */
[----:B------:R-:W4:Y:S04]  /*7ae20*/  LDL.LU R234, [R1+0x5578] ;  /* 0x0055780001ea7983 */ /* 0x000f280000300800 */
[----:B------:R-:W4:Y:S01]  /*7ae30*/  LDL.LU R235, [R1+0x557c] ;  /* 0x00557c0001eb7983 */ /* 0x000f220000300800 */
[----:B------:R-:W-:-:S15]  /*7ae40*/  HMMA.1688.F32.TF32 R132, R200, R44, R236 ;  /* 0x0000002cc884723c */ /* 0x000fde00000810ec */
[----:B------:R-:W-:-:S04]  /*7ae50*/  NOP ;  /* 0x0000000000007918 */ /* 0x000fc80000000000 */
[----:B------:R-:W-:Y:S02]  /*7ae60*/  IMAD.MOV.U32 R90, RZ, RZ, R132 ;  /* 0x000000ffff5a7224 */ /* 0x000fe400078e0084 */
[----:B------:R-:W-:Y:S02]  /*7ae70*/  IMAD.MOV.U32 R91, RZ, RZ, R133 ;  /* 0x000000ffff5b7224 */ /* 0x000fe400078e0085 */
[----:B------:R-:W-:Y:S02]  /*7ae80*/  IMAD.MOV.U32 R86, RZ, RZ, R134 ;  /* 0x000000ffff567224 */ /* 0x000fe400078e0086 */
[----:B------:R-:W-:-:S05]  /*7ae90*/  IMAD.MOV.U32 R87, RZ, RZ, R135 ;  /* 0x000000ffff577224 */ /* 0x000fca00078e0087 */
[----:B------:R-:W-:Y:S04]  /*7aea0*/  STL [R1+0x6d44], R87 ;  /* 0x006d445701007387 */ /* 0x000fe80000100800 */
[----:B------:R-:W-:Y:S04]  /*7aeb0*/  STL [R1+0x6d40], R86 ;  /* 0x006d405601007387 */ /* 0x000fe80000100800 */
[----:B------:R1:W-:Y:S01]  /*7aec0*/  STL [R1+0x6d3c], R91 ;  /* 0x006d3c5b01007387 */ /* 0x0003e20000100800 */
[----:B--2---:R-:W-:Y:S03]  /*7aed0*/  HMMA.1688.F32.TF32 R132, R200, R48, R240 ;  /* 0x00000030c884723c */ /* 0x004fe600000810f0 */
        /* <DEDUP_REMOVED lines=9> */
[----:B------:R-:W-:Y:S04]  /*7af70*/  STL [R1+0x6d54], R95 ;  /* 0x006d545f01007387 */ /* 0x000fe80000100800 */
[----:B------:R-:W-:Y:S04]  /*7af80*/  STL [R1+0x6d50], R94 ;  /* 0x006d505e01007387 */ /* 0x000fe80000100800 */
[----:B------:R1:W-:Y:S04]  /*7af90*/  STL [R1+0x6d4c], R99 ;  /* 0x006d4c6301007387 */ /* 0x0003e80000100800 */
[----:B------:R1:W-:Y:S04]  /*7afa0*/  STL [R1+0x6d48], R98 ;  /* 0x006d486201007387 */ /* 0x0003e80000100800 */
[----:B------:R-:W2:Y:S04]  /*7afb0*/  LDL.LU R236, [R1+0x5550] ;  /* 0x0055500001ec7983 */ /* 0x000ea80000300800 */
[----:B------:R-:W2:Y:S04]  /*7afc0*/  LDL.LU R237, [R1+0x5554] ;  /* 0x0055540001ed7983 */ /* 0x000ea80000300800 */
[----:B------:R-:W2:Y:S04]  /*7afd0*/  LDL.LU R238, [R1+0x5558] ;  /* 0x0055580001ee7983 */ /* 0x000ea80000300800 */
[----:B------:R-:W2:Y:S01]  /*7afe0*/  LDL.LU R239, [R1+0x555c] ;  /* 0x00555c0001ef7983 */ /* 0x000ea20000300800 */
[----:B---3--:R-:W-:Y:S03]  /*7aff0*/  HMMA.1688.F32.TF32 R132, R200, R52, R244 ;  /* 0x00000034c884723c */ /* 0x008fe600000810f4 */
[----:B------:R-:W3:Y:S04]  /*7b000*/  LDL.LU R244, [R1+0x5540] ;  /* 0x0055400001f47983 */ /* 0x000ee80000300800 */
[----:B------:R-:W3:Y:S04]  /*7b010*/  LDL.LU R245, [R1+0x5544] ;  /* 0x0055440001f57983 */ /* 0x000ee80000300800 */
[----:B------:R-:W3:Y:S04]  /*7b020*/  LDL.LU R246, [R1+0x5548] ;  /* 0x0055480001f67983 */ /* 0x000ee80000300800 */
[----:B------:R-:W3:Y:S04]  /*7b030*/  LDL.LU R247, [R1+0x554c] ;  /* 0x00554c0001f77983 */ /* 0x000ee80000300800 */
[----:B------:R-:W-:-:S02]  /*7b040*/  IMAD.MOV.U32 R58, RZ, RZ, R132 ;  /* 0x000000ffff3a7224 */ /* 0x000fc400078e0084 */
[----:B------:R-:W-:Y:S02]  /*7b050*/  IMAD.MOV.U32 R59, RZ, RZ, R133 ;  /* 0x000000ffff3b7224 */ /* 0x000fe400078e0085 */
[----:B------:R-:W-:Y:S02]  /*7b060*/  IMAD.MOV.U32 R54, RZ, RZ, R134 ;  /* 0x000000ffff367224 */ /* 0x000fe400078e0086 */
[----:B------:R-:W-:Y:S02]  /*7b070*/  IMAD.MOV.U32 R55, RZ, RZ, R135 ;  /* 0x000000ffff377224 */ /* 0x000fe400078e0087 */
[----:B----4-:R-:W-:Y:S03]  /*7b080*/  HMMA.1688.F32.TF32 R132, R200, R56, R232 ;  /* 0x00000038c884723c */ /* 0x010fe600000810e8 */
[----:B------:R-:W-:Y:S04]  /*7b090*/  STL [R1+0x6d64], R55 ;  /* 0x006d643701007387 */ /* 0x000fe80000100800 */
[----:B------:R-:W-:-:S12]  /*7b0a0*/  STL [R1+0x6d60], R54 ;  /* 0x006d603601007387 */ /* 0x000fd80000100800 */
[----:B------:R-:W-:Y:S02]  /*7b0b0*/  IMAD.MOV.U32 R106, RZ, RZ, R132 ;  /* 0x000000ffff6a7224 */ /* 0x000fe400078e0084 */
[----:B------:R-:W-:Y:S02]  /*7b0c0*/  IMAD.MOV.U32 R107, RZ, RZ, R133 ;  /* 0x000000ffff6b7224 */ /* 0x000fe400078e0085 */
[----:B------:R-:W-:Y:S02]  /*7b0d0*/  IMAD.MOV.U32 R102, RZ, RZ, R134 ;  /* 0x000000ffff667224 */ /* 0x000fe400078e0086 */
[----:B------:R-:W-:Y:S01]  /*7b0e0*/  IMAD.MOV.U32 R103, RZ, RZ, R135 ;  /* 0x000000ffff677224 */ /* 0x000fe200078e0087 */
[----:B------:R4:W-:Y:S04]  /*7b0f0*/  STL [R1+0x6d5c], R59 ;  /* 0x006d5c3b01007387 */ /* 0x0009e80000100800 */
[----:B------:R1:W-:Y:S04]  /*7b100*/  STL [R1+0x6d58], R58 ;  /* 0x006d583a01007387 */ /* 0x0003e80000100800 */
[----:B------:R-:W-:Y:S04]  /*7b110*/  STL [R1+0x6d74], R103 ;  /* 0x006d746701007387 */ /* 0x000fe80000100800 */
[----:B------:R-:W-:Y:S04]  /*7b120*/  STL [R1+0x6d70], R102 ;  /* 0x006d706601007387 */ /* 0x000fe80000100800 */
[----:B------:R1:W-:Y:S04]  /*7b130*/  STL [R1+0x6d6c], R107 ;  /* 0x006d6c6b01007387 */ /* 0x0003e80000100800 */
[----:B------:R1:W-:Y:S01]  /*7b140*/  STL [R1+0x6d68], R106 ;  /* 0x006d686a01007387 */ /* 0x0003e20000100800 */
[----:B--2---:R-:W-:Y:S03]  /*7b150*/  HMMA.1688.F32.TF32 R132, R200, R60, R240 ;  /* 0x0000003cc884723c */ /* 0x004fe600000810f0 */
[----:B------:R-:W2:Y:S04]  /*7b160*/  LDL.LU R240, [R1+0x5530] ;  /* 0x0055300001f07983 */ /* 0x000ea80000300800 */
[----:B------:R-:W2:Y:S04]  /*7b170*/  LDL.LU R241, [R1+0x5534] ;  /* 0x0055340001f17983 */ /* 0x000ea80000300800 */
[----:B------:R-:W2:Y:S04]  /*7b180*/  LDL.LU R242, [R1+0x5538] ;  /* 0x0055380001f27983 */ /* 0x000ea80000300800 */
[----:B------:R-:W2:Y:S04]  /*7b190*/  LDL.LU R243, [R1+0x553c] ;  /* 0x00553c0001f37983 */ /* 0x000ea80000300800 */
[----:B------:R-:W-:-:S02]  /*7b1a0*/  IMAD.MOV.U32 R114, RZ, RZ, R132 ;  /* 0x000000ffff727224 */ /* 0x000fc400078e0084 */
[----:B------:R-:W-:Y:S02]  /*7b1b0*/  IMAD.MOV.U32 R115, RZ, RZ, R133 ;  /* 0x000000ffff737224 */ /* 0x000fe400078e0085 */
[----:B------:R-:W-:Y:S02]  /*7b1c0*/  IMAD.MOV.U32 R110, RZ, RZ, R134 ;  /* 0x000000ffff6e7224 */ /* 0x000fe400078e0086 */
[----:B------:R-:W-:Y:S02]  /*7b1d0*/  IMAD.MOV.U32 R111, RZ, RZ, R135 ;  /* 0x000000ffff6f7224 */ /* 0x000fe400078e0087 */
[----:B------:R-:W-:Y:S03]  /*7b1e0*/  HMMA.1688.F32.TF32 R132, R200, R64, R236 ;  /* 0x00000040c884723c */ /* 0x000fe600000810ec */
[----:B------:R-:W-:Y:S04]  /*7b1f0*/  STL [R1+0x6d84], R111 ;  /* 0x006d846f01007387 */ /* 0x000fe80000100800 */
[----:B------:R-:W-:Y:S04]  /*7b200*/  STL [R1+0x6d80], R110 ;  /* 0x006d806e01007387 */ /* 0x000fe80000100800 */
[----:B------:R1:W-:Y:S04]  /*7b210*/  STL [R1+0x6d7c], R115 ;  /* 0x006d7c7301007387 */ /* 0x0003e80000100800 */
[----:B------:R1:W-:Y:S04]  /*7b220*/  STL [R1+0x6d78], R114 ;  /* 0x006d787201007387 */ /* 0x0003e80000100800 */
[----:B------:R-:W-:-:S02]  /*7b230*/  IMAD.MOV.U32 R119, RZ, RZ, R135 ;  /* 0x000000ffff777224 */ /* 0x000fc400078e0087 */
[----:B------:R-:W-:Y:S02]  /*7b240*/  IMAD.MOV.U32 R118, RZ, RZ, R134 ;  /* 0x000000ffff767224 */ /* 0x000fe400078e0086 */
[----:B------:R-:W-:Y:S02]  /*7b250*/  IMAD.MOV.U32 R123, RZ, RZ, R133 ;  /* 0x000000ffff7b7224 */ /* 0x000fe400078e0085 */
[----:B------:R-:W-:Y:S01]  /*7b260*/  IMAD.MOV.U32 R122, RZ, RZ, R132 ;  /* 0x000000ffff7a7224 */ /* 0x000fe200078e0084 */
[----:B------:R-:W-:Y:S04]  /*7b270*/  STL [R1+0x6d94], R119 ;  /* 0x006d947701007387 */ /* 0x000fe80000100800 */
[----:B------:R-:W-:Y:S04]  /*7b280*/  STL [R1+0x6d90], R118 ;  /* 0x006d907601007387 */ /* 0x000fe80000100800 */
[----:B------:R1:W-:Y:S04]  /*7b290*/  STL [R1+0x6d8c], R123 ;  /* 0x006d8c7b01007387 */ /* 0x0003e80000100800 */
[----:B------:R1:W-:Y:S01]  /*7b2a0*/  STL [R1+0x6d88], R122 ;  /* 0x006d887a01007387 */ /* 0x0003e20000100800 */
[----:B---3--:R-:W-:Y:S03]  /*7b2b0*/  HMMA.1688.F32.TF32 R132, R200, R68, R244 ;  /* 0x00000044c884723c */ /* 0x008fe600000810f4 */
        /* <DEDUP_REMOVED lines=28> */
[----:B--2---:R-:W-:Y:S03]  /*7b480*/  HMMA.1688.F32.TF32 R132, R200, R72, R240 ;  /* 0x00000048c884723c */ /* 0x004fe600000810f0 */
[----:B------:R-:W2:Y:S04]  /*7b490*/  LDL.LU R240, [R1+0x54d0] ;  /* 0x0054d00001f07983 */ /* 0x000ea80000300800 */
[----:B------:R-:W2:Y:S04]  /*7b4a0*/  LDL.LU R241, [R1+0x54d4] ;  /* 0x0054d40001f17983 */ /* 0x000ea80000300800 */
[----:B------:R-:W2:Y:S04]  /*7b4b0*/  LDL.LU R242, [R1+0x54d8] ;  /* 0x0054d80001f27983 */ /* 0x000ea80000300800 */
[----:B------:R-:W2:Y:S04]  /*7b4c0*/  LDL.LU R243, [R1+0x54dc] ;  /* 0x0054dc0001f37983 */ /* 0x000ea80000300800 */
[----:B-1----:R-:W-:-:S02]  /*7b4d0*/  IMAD.MOV.U32 R74, RZ, RZ, R133 ;  /* 0x000000ffff4a7224 */ /* 0x002fc400078e0085 */
[----:B------:R-:W-:Y:S02]  /*7b4e0*/  IMAD.MOV.U32 R75, RZ, RZ, R132 ;  /* 0x000000ffff4b7224 */ /* 0x000fe400078e0084 */
[----:B------:R-:W-:Y:S02]  /*7b4f0*/  IMAD.MOV.U32 R126, RZ, RZ, R134 ;  /* 0x000000ffff7e7224 */ /* 0x000fe400078e0086 */
[----:B------:R-:W-:Y:S01]  /*7b500*/  IMAD.MOV.U32 R127, RZ, RZ, R135 ;  /* 0x000000ffff7f7224 */ /* 0x000fe200078e0087 */
[----:B------:R1:W-:Y:S04]  /*7b510*/  STL [R1+0x6dac], R74 ;  /* 0x006dac4a01007387 */ /* 0x0003e80000100800 */
[----:B------:R1:W-:Y:S01]  /*7b520*/  STL [R1+0x6da8], R75 ;  /* 0x006da84b01007387 */ /* 0x0003e20000100800 */
[----:B---3--:R-:W-:Y:S03]  /*7b530*/  HMMA.1688.F32.TF32 R132, R200, R76, R244 ;  /* 0x0000004cc884723c */ /* 0x008fe600000810f4 */
        /* <DEDUP_REMOVED lines=16> */
[----:B----4-:R-:W-:Y:S01]  /*7b640*/  HMMA.1688.F32.TF32 R132, R200, R80, R224 ;  /* 0x00000050c884723c */ /* 0x010fe200000810e0 */
[----:B------:R-:W4:Y:S04]  /*7b650*/  LDL.LU R224, [R1+0x5490] ;  /* 0x0054900001e07983 */ /* 0x000f280000300800 */
[----:B------:R-:W4:Y:S04]  /*7b660*/  LDL.LU R225, [R1+0x5494] ;  /* 0x0054940001e17983 */ /* 0x000f280000300800 */
[----:B------:R-:W4:Y:S04]  /*7b670*/  LDL.LU R226, [R1+0x5498] ;  /* 0x0054980001e27983 */ /* 0x000f280000300800 */
[----:B------:R-:W4:Y:S06]  /*7b680*/  LDL.LU R227, [R1+0x549c] ;  /* 0x00549c0001e37983 */ /* 0x000f2c0000300800 */
[----:B------:R-:W-:-:S02]  /*7b690*/  IMAD.MOV.U32 R83, RZ, RZ, R132 ;  /* 0x000000ffff537224 */ /* 0x000fc400078e0084 */
[----:B------:R-:W-:Y:S02]  /*7b6a0*/  IMAD.MOV.U32 R82, RZ, RZ, R133 ;  /* 0x000000ffff527224 */ /* 0x000fe400078e0085 */
[----:B------:R-:W-:Y:S02]  /*7b6b0*/  IMAD.MOV.U32 R63, RZ, RZ, R134 ;  /* 0x000000ffff3f7224 */ /* 0x000fe400078e0086 */
[----:B------:R-:W-:Y:S02]  /*7b6c0*/  IMAD.MOV.U32 R62, RZ, RZ, R135 ;  /* 0x000000ffff3e7224 */ /* 0x000fe400078e0087 */
[----:B------:R-:W-:Y:S01]  /*7b6d0*/  HMMA.1688.F32.TF32 R132, R200, R84, R228 ;  /* 0x00000054c884723c */ /* 0x000fe200000810e4 */
        /* <DEDUP_REMOVED lines=32> */
[----:B---3--:R-:W-:Y:S01]  /*7b8e0*/  HMMA.1688.F32.TF32 R132, R200, R100, R244 ;  /* 0x00000064c884723c */ /* 0x008fe200000810f4 */
[----:B------:R-:W2:Y:S04]  /*7b8f0*/  LDL.LU R244, [R1+0x49c0] ;  /* 0x0049c00001f47983 */ /* 0x000ea80000300800 */
[----:B------:R-:W2:Y:S04]  /*7b900*/  LDL.LU R245, [R1+0x49c4] ;  /* 0x0049c40001f57983 */ /* 0x000ea80000300800 */
[----:B------:R-:W2:Y:S04]  /*7b910*/  LDL.LU R246, [R1+0x49c8] ;  /* 0x0049c80001f67983 */ /* 0x000ea80000300800 */
[----:B------:R-:W2:Y:S04]  /*7b920*/  LDL.LU R247, [R1+0x49cc] ;  /* 0x0049cc0001f77983 */ /* 0x000ea80000300800 */
        /* <DEDUP_REMOVED lines=40> */
[----:B-1----:R-:W-:Y:S02]  /*7bbb0*/  IMAD.MOV.U32 R74, RZ, RZ, R132 ;  /* 0x000000ffff4a7224 */ /* 0x002fe400078e0084 */
[----:B------:R-:W-:Y:S02]  /*7bbc0*/  IMAD.MOV.U32 R75, RZ, RZ, R133 ;  /* 0x000000ffff4b7224 */ /* 0x000fe400078e0085 */
[----:B------:R-:W-:Y:S02]  /*7bbd0*/  IMAD.MOV.U32 R47, RZ, RZ, R134 ;  /* 0x000000ffff2f7224 */ /* 0x000fe400078e0086 */
[----:B------:R-:W-:Y:S02]  /*7bbe0*/  IMAD.MOV.U32 R46, RZ, RZ, R135 ;  /* 0x000000ffff2e7224 */ /* 0x000fe400078e0087 */
[----:B--2---:R-:W-:Y:S08]  /*7bbf0*/  HMMA.1688.F32.TF32 R132, R216, R4, R244 ;  /* 0x00000004d884723c */ /* 0x004ff000000810f4 */
[----:B---3--:R-:W-:Y:S01]  /*7bc00*/  HMMA.1688.F32.TF32 R136, R200, R128, R240 ;  /* 0x00000080c888723c */ /* 0x008fe200000810f0 */
[----:B------:R-:W2:Y:S04]  /*7bc10*/  LDL.LU R244, [R1+0x52d0] ;  /* 0x0052d00001f47983 */ /* 0x000ea80000300800 */
[----:B------:R-:W-:Y:S04]  /*7bc20*/  LDS R200, [R0+UR13+0x8080] ;  /* 0x0080800d00c87984 */ /* 0x000fe80008000800 */
[----:B------:R-:W-:Y:S04]  /*7bc30*/  LDS R202, [R0+UR13+0xa080] ;  /* 0x00a0800d00ca7984 */ /* 0x000fe80008000800 */
[----:B------:R-:W-:Y:S04]  /*7bc40*/  LDS R201, [R171+UR13+0x8080] ;  /* 0x0080800dabc97984 */ /* 0x000fe80008000800 */
[----:B------:R-:W1:Y:S04]  /*7bc50*/  LDS R203, [R171+UR13+0xa080] ;  /* 0x00a0800dabcb7984 */ /* 0x000e680008000800 */
        /* <DEDUP_REMOVED lines=151> */
[----:B------:R2:W-:Y:S04]  /*7c5d0*/  STL.64 [R1+0x1cc8], R138 ;  /* 0x001cc88a01007387 */ /* 0x0005e80000100a00 */
[----:B------:R-:W-:Y:S04]  /*7c5e0*/  STL.64 [R1+0x1cd0], R132 ;  /* 0x001cd08401007387 */ /* 0x000fe80000100a00 */
[----:B------:R3:W-:Y:S01]  /*7c5f0*/  STL.64 [R1+0x1cd8], R134 ;  /* 0x001cd88601007387 */ /* 0x0007e20000100a00 */
[C---:B-1----:R-:W-:Y:S08]  /*7c600*/  HMMA.1688.F32.TF32 R140, R216.reuse, R76, R212 ;  /* 0x0000004cd88c723c */ /* 0x042ff000000810d4 */
[C---:B--2---:R-:W-:Y:S08]  /*7c610*/  HMMA.1688.F32.TF32 R136, R216.reuse, R80, R220 ;  /* 0x00000050d888723c */ /* 0x044ff000000810dc */
[----:B---3--:R-:W-:Y:S03]  /*7c620*/  HMMA.1688.F32.TF32 R132, R216, R84, R224 ;  /* 0x00000054d884723c */ /* 0x008fe600000810e0 */
[----:B------:R-:W-:Y:S04]  /*7c630*/  STL.64 [R1+0x1ce0], R140 ;  /* 0x001ce08c01007387 */ /* 0x000fe80000100a00 */
[----:B------:R-:W-:Y:S04]  /*7c640*/  STL.64 [R1+0x1ce8], R142 ;  /* 0x001ce88e01007387 */ /* 0x000fe80000100a00 */
[----:B------:R-:W-:Y:S04]  /*7c650*/  STL.64 [R1+0x1cf0], R136 ;  /* 0x001cf08801007387 */ /* 0x000fe80000100a00 */
[----:B------:R1:W-:Y:S04]  /*7c660*/  STL.64 [R1+0x1cf8], R138 ;  /* 0x001cf88a01007387 */ /* 0x0003e80000100a00 */
[----:B------:R-:W-:Y:S01]  /*7c670*/  STL [R1+0x1d00], R132 ;  /* 0x001d008401007387 */ /* 0x000fe20000100800 */
[----:B------:R-:W-:-:S03]  /*7c680*/  IMAD.MOV.U32 R130, RZ, RZ, R133 ;  /* 0x000000ffff827224 */ /* 0x000fc600078e0085 */
[----:B------:R2:W-:Y:S01]  /*7c690*/  STL [R1+0x1d0c], R135 ;  /* 0x001d0c8701007387 */ /* 0x0005e20000100800 */
[----:B------:R-:W-:Y:S01]  /*7c6a0*/  IMAD.MOV.U32 R131, RZ, RZ, R134 ;  /* 0x000000ffff837224 */ /* 0x000fe200078e0086 */
[C---:B-1----:R-:W-:Y:S08]  /*7c6b0*/  HMMA.1688.F32.TF32 R136, R216.reuse, R88, R228 ;  /* 0x00000058d888723c */ /* 0x042ff000000810e4 */
[C---:B--2---:R-:W-:Y:S01]  /*7c6c0*/  HMMA.1688.F32.TF32 R132, R216.reuse, R92, R232 ;  /* 0x0000005cd884723c */ /* 0x044fe200000810e8 */
[----:B------:R1:W-:Y:S04]  /*7c6d0*/  STL [R1+0x6c2c], R131 ;  /* 0x006c2c8301007387 */ /* 0x0003e80000100800 */
[----:B------:R2:W-:Y:S03]  /*7c6e0*/  STL [R1+0x6c28], R130 ;  /* 0x006c288201007387 */ /* 0x0005e60000100800 */
[C---:B------:R-:W-:Y:S03]  /*7c6f0*/  HMMA.1688.F32.TF32 R140, R216.reuse, R96, R236 ;  /* 0x00000060d88c723c */ /* 0x040fe600000810ec */
[----:B------:R-:W-:Y:S04]  /*7c700*/  STL.64 [R1+0x1d10], R136 ;  /* 0x001d108801007387 */ /* 0x000fe80000100a00 */
[----:B------:R3:W-:Y:S04]  /*7c710*/  STL.64 [R1+0x1d18], R138 ;  /* 0x001d188a01007387 */ /* 0x0007e80000100a00 */
[----:B-1----:R-:W-:Y:S01]  /*7c720*/  IMAD.MOV.U32 R131, RZ, RZ, R134 ;  /* 0x000000ffff837224 */ /* 0x002fe200078e0086 */
[----:B------:R1:W-:Y:S01]  /*7c730*/  STL.64 [R1+0x1d20], R132 ;  /* 0x001d208401007387 */ /* 0x0003e20000100a00 */
[----:B--2---:R-:W-:Y:S01]  /*7c740*/  IMAD.MOV.U32 R130, RZ, RZ, R135 ;  /* 0x000000ffff827224 */ /* 0x004fe200078e0087 */
[C---:B---3--:R-:W-:Y:S08]  /*7c750*/  HMMA.1688.F32.TF32 R136, R216.reuse, R100, R240 ;  /* 0x00000064d888723c */ /* 0x048ff000000810f0 */
[C---:B-1----:R-:W-:Y:S01]  /*7c760*/  HMMA.1688.F32.TF32 R132, R216.reuse, R104, R244 ;  /* 0x00000068d884723c */ /* 0x042fe200000810f4 */
        /* <DEDUP_REMOVED lines=116> */
[C---:B------:R-:W-:Y:S08]  /*7ceb0*/  HMMA.1688.F32.TF32 R188, R216.reuse, R120, R188 ;  /* 0x00000078d8bc723c */ /* 0x040ff000000810bc */
[C---:B------:R-:W-:Y:S08]  /*7cec0*/  HMMA.1688.F32.TF32 R184, R216.reuse, R124, R184 ;  /* 0x0000007cd8b8723c */ /* 0x040ff000000810b8 */
[----:B------:R-:W-:Y:S08]  /*7ced0*/  HMMA.1688.F32.TF32 R180, R216, R128, R180 ;  /* 0x00000080d8b4723c */ /* 0x000ff000000810b4 */
[----:B----4-:R-:W-:Y:S01]  /*7cee0*/  HMMA.1688.F32.TF32 R176, R200, R4, R176 ;  /* 0x00000004c8b0723c */ /* 0x010fe200000810b0 */
[----:B------:R-:W-:Y:S04]  /*7cef0*/  STL.64 [R1+0x1d60], R196 ;  /* 0x001d60c401007387 */ /* 0x000fe80000100a00 */
[----:B------:R1:W-:Y:S03]  /*7cf00*/  STL.64 [R1+0x1d68], R198 ;  /* 0x001d68c601007387 */ /* 0x0003e60000100a00 */
[----:B-1----:R-:W-:Y:S01]  /*7cf10*/  HMMA.1688.F32.TF32 R196, R216, R112, R248 ;  /* 0x00000070d8c4723c */ /* 0x002fe200000810f8 */
[----:B------:R-:W-:Y:S04]  /*7cf20*/  LDS R216, [R169+UR13+0x8080] ;  /* 0x0080800da9d87984 */ /* 0x000fe80008000800 */
[----:B------:R-:W-:Y:S04]  /*7cf30*/  LDS R218, [R169+UR13+0xa080] ;  /* 0x00a0800da9da7984 */ /* 0x000fe80008000800 */
[----:B------:R-:W-:Y:S04]  /*7cf40*/  LDS R217, [R170+UR13+0x8080] ;  /* 0x0080800daad97984 */ /* 0x000fe80008000800 */
[----:B------:R-:W1:Y:S06]  /*7cf50*/  LDS R219, [R170+UR13+0xa080] ;  /* 0x00a0800daadb7984 */ /* 0x000e6c0008000800 */
        /* <DEDUP_REMOVED lines=11> */
[----:B------:R2:W-:Y:S02]  /*7d010*/  STL.64 [R1+0x1dc8], R178 ;  /* 0x001dc8b201007387 */ /* 0x0005e40000100a00 */
[C---:B--2---:R-:W-:Y:S08]  /*7d020*/  HMMA.1688.F32.TF32 R176, R200.reuse, R8, R172 ;  /* 0x00000008c8b0723c */ /* 0x044ff000000810ac */
        /* <DEDUP_REMOVED lines=32> */
[C---:B--2---:R-:W-:Y:S08]  /*7d230*/  HMMA.1688.F32.TF32 R140, R200.reuse, R52, R208 ;  /* 0x00000034c88c723c */ /* 0x044ff000000810d0 */
[C---:B---3--:R-:W-:Y:S08]  /*7d240*/  HMMA.1688.F32.TF32 R136, R200.reuse, R56, R212 ;  /* 0x00000038c888723c */ /* 0x048ff000000810d4 */
[C---:B----4-:R-:W-:Y:S03]  /*7d250*/  HMMA.1688.F32.TF32 R132, R200.reuse, R60, R220 ;  /* 0x0000003cc884723c */ /* 0x050fe600000810dc */
        /* <DEDUP_REMOVED lines=136> */
[C---:B------:R-:W-:Y:S08]  /*7dae0*/  HMMA.1688.F32.TF32 R180, R200.reuse, R108, R180 ;  /* 0x0000006cc8b4723c */ /* 0x040ff000000810b4 */
[C---:B----4-:R-:W-:Y:S01]  /*7daf0*/  HMMA.1688.F32.TF32 R176, R200.reuse, R112, R176 ;  /* 0x00000070c8b0723c */ /* 0x050fe200000810b0 */
[----:B------:R-:W-:Y:S04]  /*7db00*/  STL.64 [R1+0x1f10], R196 ;  /* 0x001f10c401007387 */ /* 0x000fe80000100a00 */
[----:B------:R2:W-:Y:S03]  /*7db10*/  STL.64 [R1+0x1f18], R198 ;  /* 0x001f18c601007387 */ /* 0x0005e60000100a00 */
[C---:B--2---:R-:W-:Y:S08]  /*7db20*/  HMMA.1688.F32.TF32 R196, R200.reuse, R92, R248 ;  /* 0x0000005cc8c4723c */ /* 0x044ff000000810f8 */
[C---:B------:R-:W-:Y:S08]  /*7db30*/  HMMA.1688.F32.TF32 R172, R200.reuse, R116, R172 ;  /* 0x00000074c8ac723c */ /* 0x040ff000000810ac */
[C---:B------:R-:W-:Y:S08]  /*7db40*/  HMMA.1688.F32.TF32 R164, R200.reuse, R120, R164 ;  /* 0x00000078c8a4723c */ /* 0x040ff000000810a4 */
[C---:B------:R-:W-:Y:S08]  /*7db50*/  HMMA.1688.F32.TF32 R160, R200.reuse, R124, R160 ;  /* 0x0000007cc8a0723c */ /* 0x040ff000000810a0 */
[----:B------:R-:W-:Y:S08]  /*7db60*/  HMMA.1688.F32.TF32 R156, R200, R128, R156 ;  /* 0x00000080c89c723c */ /* 0x000ff0000008109c */
[C---:B-1----:R-:W-:Y:S01]  /*7db70*/  HMMA.1688.F32.TF32 R152, R216.reuse, R4, R152 ;  /* 0x00000004d898723c */ /* 0x042fe20000081098 */
[----:B------:R-:W-:Y:S04]  /*7db80*/  LDS R200, [R0+UR13+0x8100] ;  /* 0x0081000d00c87984 */ /* 0x000fe80008000800 */
[----:B------:R-:W-:Y:S04]  /*7db90*/  LDS R202, [R0+UR13+0xa100] ;  /* 0x00a1000d00ca7984 */ /* 0x000fe80008000800 */
[----:B------:R-:W-:Y:S04]  /*7dba0*/  LDS R201, [R171+UR13+0x8100] ;  /* 0x0081000dabc97984 */ /* 0x000fe80008000800 */
[----:B------:R-:W1:Y:S04]  /*7dbb0*/  LDS R203, [R171+UR13+0xa100] ;  /* 0x00a1000dabcb7984 */ /* 0x000e680008000800 */
        /* <DEDUP_REMOVED lines=237> */
[----:B------:R2:W-:Y:S04]  /*7ea90*/  STL.64 [R1+0x21f8], R142 ;  /* 0x0021f88e01007387 */ /* 0x0005e80000100a00 */
[----:B------:R-:W-:Y:S04]  /*7eaa0*/  STL.64 [R1+0x2200], R136 ;  /* 0x0022008801007387 */ /* 0x000fe80000100a00 */
[----:B------:R3:W-:Y:S01]  /*7eab0*/  STL.64 [R1+0x2208], R138 ;  /* 0x0022088a01007387 */ /* 0x0007e20000100a00 */
[C---:B--2---:R-:W-:Y:S08]  /*7eac0*/  HMMA.1688.F32.TF32 R140, R200.reuse, R24, R224 ;  /* 0x00000018c88c723c */ /* 0x044ff000000810e0 */
[C---:B---3--:R-:W-:Y:S01]  /*7ead0*/  HMMA.1688.F32.TF32 R136, R200.reuse, R28, R228 ;  /* 0x0000001cc888723c */ /* 0x048fe200000810e4 */
[----:B------:R-:W-:Y:S04]  /*7eae0*/  STL.64 [R1+0x2210], R132 ;  /* 0x0022108401007387 */ /* 0x000fe80000100a00 */
[----:B------:R2:W-:Y:S03]  /*7eaf0*/  STL.64 [R1+0x2218], R134 ;  /* 0x0022188601007387 */ /* 0x0005e60000100a00 */
[C---:B--2---:R-:W-:Y:S03]  /*7eb00*/  HMMA.1688.F32.TF32 R132, R200.reuse, R32, R232 ;  /* 0x00000020c884723c */ /* 0x044fe600000810e8 */
        /* <DEDUP_REMOVED lines=10> */
[----:B------:R-:W-:Y:S04]  /*7ebb0*/  STL.64 [R1+0x2268], R142 ;  /* 0x0022688e01007387 */ /* 0x000fe80000100a00 */
[----:B------:R-:W1:Y:S04]  /*7ebc0*/  LDL.LU R232, [R1+0x4940] ;  /* 0x0049400001e87983 */ /* 0x000e680000300800 */
        /* <DEDUP_REMOVED lines=152> */
[----:B------:R1:W-:Y:S03]  /*7f550*/  STL.64 [R1+0x2448], R134 ;  /* 0x0024488601007387 */ /* 0x0003e60000100a00 */
[C---:B-1----:R-:W-:Y:S03]  /*7f560*/  HMMA.1688.F32.TF32 R132, R200.reuse, R120, R220 ;  /* 0x00000078c884723c */ /* 0x042fe600000810dc */
[----:B------:R-:W-:Y:S04]  /*7f570*/  STL.64 [R1+0x2450], R140 ;  /* 0x0024508c01007387 */ /* 0x000fe80000100a00 */
[----:B------:R1:W-:Y:S04]  /*7f580*/  STL.64 [R1+0x2458], R142 ;  /* 0x0024588e01007387 */ /* 0x0003e80000100a00 */
[----:B------:R-:W-:Y:S04]  /*7f590*/  STL.64 [R1+0x2460], R136 ;  /* 0x0024608801007387 */ /* 0x000fe80000100a00 */
[----:B------:R2:W-:Y:S01]  /*7f5a0*/  STL.64 [R1+0x2468], R138 ;  /* 0x0024688a01007387 */ /* 0x0005e20000100a00 */
[C---:B-1----:R-:W-:Y:S08]  /*7f5b0*/  HMMA.1688.F32.TF32 R140, R200.reuse, R124, R224 ;  /* 0x0000007cc88c723c */ /* 0x042ff000000810e0 */
[----:B--2---:R-:W-:Y:S01]  /*7f5c0*/  HMMA.1688.F32.TF32 R136, R200, R128, R228 ;  /* 0x00000080c888723c */ /* 0x004fe200000810e4 */
[----:B------:R-:W-:Y:S04]  /*7f5d0*/  LDS R200, [R0+UR13+0x8180] ;  /* 0x0081800d00c87984 */ /* 0x000fe80008000800 */
[----:B------:R-:W-:Y:S04]  /*7f5e0*/  STL.64 [R1+0x2470], R132 ;  /* 0x0024708401007387 */ /* 0x000fe80000100a00 */
[----:B------:R1:W-:Y:S04]  /*7f5f0*/  STL.64 [R1+0x2478], R134 ;  /* 0x0024788601007387 */ /* 0x0003e80000100a00 */
[----:B------:R-:W-:Y:S04]  /*7f600*/  LDS R202, [R0+UR13+0xa180] ;  /* 0x00a1800d00ca7984 */ /* 0x000fe80008000800 */
[----:B------:R-:W-:Y:S04]  /*7f610*/  LDS R201, [R171+UR13+0x8180] ;  /* 0x0081800dabc97984 */ /* 0x000fe80008000800 */
[----:B------:R-:W2:Y:S01]  /*7f620*/  LDS R203, [R171+UR13+0xa180] ;  /* 0x00a1800dabcb7984 */ /* 0x000ea20008000800 */
[C---:B-1----:R-:W-:Y:S03]  /*7f630*/  HMMA.1688.F32.TF32 R132, R216.reuse, R4, R232 ;  /* 0x00000004d884723c */ /* 0x042fe600000810e8 */
[----:B------:R-:W-:Y:S04]  /*7f640*/  STL.64 [R1+0x24a0], R140 ;  /* 0x0024a08c01007387 */ /* 0x000fe80000100a00 */
[----:B------:R-:W-:Y:S04]  /*7f650*/  STL.64 [R1+0x24a8], R142 ;  /* 0x0024a88e01007387 */ /* 0x000fe80000100a00 */
[----:B------:R-:W-:Y:S04]  /*7f660*/  STL.64 [R1+0x2480], R136 ;  /* 0x0024808801007387 */ /* 0x000fe80000100a00 */
[----:B------:R1:W-:Y:S02]  /*7f670*/  STL.64 [R1+0x2488], R138 ;  /* 0x0024888a01007387 */ /* 0x0003e40000100a00 */
[C---:B-1----:R-:W-:Y:S02]  /*7f680*/  HMMA.1688.F32.TF32 R136, R216.reuse, R8, R236 ;  /* 0x00000008d888723c */ /* 0x042fe400000810ec */
[----:B------:R-:W-:Y:S04]  /*7f690*/  STL.64 [R1+0x24b0], R132 ;  /* 0x0024b08401007387 */ /* 0x000fe80000100a00 */
[----:B------:R1:W-:Y:S04]  /*7f6a0*/  STL.64 [R1+0x24b8], R134 ;  /* 0x0024b88601007387 */ /* 0x0003e80000100a00 */
[----:B------:R-:W-:Y:S01]  /*7f6b0*/  STL.64 [R1+0x70b8], R14 ;  /* 0x0070b80e01007387 */ /* 0x000fe20000100a00 */
[C---:B-1----:R-:W-:Y:S08]  /*7f6c0*/  HMMA.1688.F32.TF32 R132, R216.reuse, R12, R240 ;  /* 0x0000000cd884723c */ /* 0x042ff000000810f0 */
[----:B------:R-:W-:Y:S04]  /*7f6d0*/  STL.64 [R1+0x24d0], R136 ;  /* 0x0024d08801007387 */ /* 0x000fe80000100a00 */
[----:B------:R-:W-:Y:S04]  /*7f6e0*/  STL.64 [R1+0x24d8], R138 ;  /* 0x0024d88a01007387 */ /* 0x000fe80000100a00 */
[----:B------:R1:W-:Y:S02]  /*7f6f0*/  STL.64 [R1+0x70b0], R12 ;  /* 0x0070b00c01007387 */ /* 0x0003e40000100a00 */
[C---:B-1----:R-:W-:Y:S02]  /*7f700*/  HMMA.1688.F32.TF32 R12, R216.reuse, R16, R244 ;  /* 0x00000010d80c723c */ /* 0x042fe400000810f4 */
[----:B------:R-:W-:Y:S04]  /*7f710*/  STL.64 [R1+0x24e0], R132 ;  /* 0x0024e08401007387 */ /* 0x000fe80000100a00 */
[----:B------:R-:W-:Y:S04]  /*7f720*/  STL.64 [R1+0x24e8], R134 ;  /* 0x0024e88601007387 */ /* 0x000fe80000100a00 */
[----:B------:R-:W2:Y:S09]  /*7f730*/  LDL.LU R244, [R1+0x4920] ;  /* 0x0049200001f47983 */ /* 0x000eb20000300800 */
        /* <DEDUP_REMOVED lines=118> */
[----:B------:R-:W3:Y:S04]  /*7fea0*/  LDL.LU R19, [R1+0x4cac] ;  /* 0x004cac0001137983 */ /* 0x000ee80000300800 */
[----:B------:R-:W-:Y:S04]  /*7feb0*/  STL.64 [R1+0x7098], R22 ;  /* 0x0070981601007387 */ /* 0x000fe80000100a00 */
[----:B------:R1:W-:Y:S01]  /*7fec0*/  STL.64 [R1+0x7090], R20 ;  /* 0x0070901401007387 */ /* 0x0003e20000100a00 */
[C---:B--2---:R-:W-:Y:S08]  /*7fed0*/  HMMA.1688.F32.TF32 R12, R216.reuse, R24, R12 ;  /* 0x00000018d80c723c */ /* 0x044ff0000008100c */
[C---:B---3--:R-:W-:Y:S08]  /*7fee0*/  HMMA.1688.F32.TF32 R16, R216.reuse, R20, R16 ;  /* 0x00000014d810723c */ /* 0x048ff00000081010 */
[C---:B-1----:R-:W-:Y:S11]  /*7fef0*/  HMMA.1688.F32.TF32 R20, R216.reuse, R28, R196 ;  /* 0x0000001cd814723c */ /* 0x042ff600000810c4 */
        /* <DEDUP_REMOVED lines=76> */
[----:B----4-:R-:W-:Y:S08]  /*803c0*/  HMMA.1688.F32.TF32 R16, R216, R128, R240 ;  /* 0x00000080d810723c */ /* 0x010ff000000810f0 */
[C---:B-1----:R-:W-:Y:S01]  /*803d0*/  HMMA.1688.F32.TF32 R12, R200.reuse, R4, R244 ;  /* 0x00000004c80c723c */ /* 0x042fe200000810f4 */
[----:B------:R-:W-:Y:S04]  /*803e0*/  STL.64 [R1+0x2740], R20 ;  /* 0x0027401401007387 */ /* 0x000fe80000100a00 */
[----:B------:R-:W-:Y:S04]  /*803f0*/  STL.64 [R1+0x2748], R22 ;  /* 0x0027481601007387 */ /* 0x000fe80000100a00 */
        /* <DEDUP_REMOVED lines=96> */
[----:B-1----:R-:W4:Y:S04]  /*80a00*/  LDL.LU R12, [R1+0x4af0] ;  /* 0x004af000010c7983 */ /* 0x002f280000300800 */
        /* <DEDUP_REMOVED lines=35> */
[----:B-1----:R-:W4:Y:S04]  /*80c40*/  LDL.LU.64 R14, [R1+0x70b8] ;  /* 0x0070b800010e7983 */ /* 0x002f280000300a00 */
[----:B------:R-:W3:Y:S02]  /*80c50*/  LDL.LU.64 R12, [R1+0x70b0] ;  /* 0x0070b000010c7983 */ /* 0x000ee40000300a00 */
[----:B---3--:R-:W-:-:S15]  /*80c60*/  HMMA.1688.F32.TF32 R16, R200, R12, R16 ;  /* 0x0000000cc810723c */ /* 0x008fde0000081010 */
[----:B------:R-:W-:-:S04]  /*80c70*/  NOP ;  /* 0x0000000000007918 */ /* 0x000fc80000000000 */
[----:B------:R-:W-:Y:S04]  /*80c80*/  STL.64 [R1+0x27c0], R16 ;  /* 0x0027c01001007387 */ /* 0x000fe80000100a00 */
[----:B------:R1:W-:Y:S04]  /*80c90*/  STL.64 [R1+0x27c8], R18 ;  /* 0x0027c81201007387 */ /* 0x0003e80000100a00 */
[----:B-1----:R-:W3:Y:S04]  /*80ca0*/  LDL.LU.64 R18, [R1+0x70a8] ;  /* 0x0070a80001127983 */ /* 0x002ee80000300a00 */
[----:B------:R-:W2:Y:S02]  /*80cb0*/  LDL.LU.64 R16, [R1+0x70a0] ;  /* 0x0070a00001107983 */ /* 0x000ea40000300a00 */
[----:B--2---:R-:W-:-:S15]  /*80cc0*/  HMMA.1688.F32.TF32 R20, R200, R16, R20 ;  /* 0x00000010c814723c */ /* 0x004fde0000081014 */
[----:B------:R-:W-:-:S04]  /*80cd0*/  NOP ;  /* 0x0000000000007918 */ /* 0x000fc80000000000 */
[----:B------:R-:W-:Y:S04]  /*80ce0*/  STL.64 [R1+0x27e0], R20 ;  /* 0x0027e01401007387 */ /* 0x000fe80000100a00 */
[----:B------:R1:W-:Y:S04]  /*80cf0*/  STL.64 [R1+0x27e8], R22 ;  /* 0x0027e81601007387 */ /* 0x0003e80000100a00 */
[----:B-1----:R-:W2:Y:S04]  /*80d00*/  LDL.LU.64 R22, [R1+0x7098] ;  /* 0x0070980001167983 */ /* 0x002ea80000300a00 */
[----:B------:R-:W2:Y:S01]  /*80d10*/  LDL.LU.64 R20, [R1+0x7090] ;  /* 0x0070900001147983 */ /* 0x000ea20000300a00 */
[C---:B------:R-:W-:Y:S08]  /*80d20*/  HMMA.1688.F32.TF32 R248, R200.reuse, R24, R248 ;  /* 0x00000018c8f8723c */ /* 0x040ff000000810f8 */
[----:B--2---:R-:W-:-:S15]  /*80d30*/  HMMA.1688.F32.TF32 R196, R200, R20, R196 ;  /* 0x00000014c8c4723c */ /* 0x004fde00000810c4 */
[----:B------:R-:W-:-:S04]  /*80d40*/  NOP ;  /* 0x0000000000007918 */ /* 0x000fc80000000000 */
[----:B------:R-:W-:Y:S04]  /*80d50*/  STL.64 [R1+0x2800], R196 ;  /* 0x002800c401007387 */ /* 0x000fe80000100a00 */
[----:B------:R1:W-:Y:S02]  /*80d60*/  STL.64 [R1+0x2808], R198 ;  /* 0x002808c601007387 */ /* 0x0003e40000100a00 */
[C---:B-1----:R-:W-:Y:S08]  /*80d70*/  HMMA.1688.F32.TF32 R196, R200.reuse, R28, R192 ;  /* 0x0000001cc8c4723c */ /* 0x042ff000000810c0 */
        /* <DEDUP_REMOVED lines=9> */
[----:B------:R-:W-:Y:S03]  /*80e10*/  STL.64 [R1+0x2828], R250 ;  /* 0x002828fa01007387 */ /* 0x000fe60000100a00 */
        /* <DEDUP_REMOVED lines=41> */
[C---:B---3--:R-:W-:Y:S03]  /*810b0*/  HMMA.1688.F32.TF32 R132, R200.reuse, R100, R220 ;  /* 0x00000064c884723c */ /* 0x048fe600000810dc */
        /* <DEDUP_REMOVED lines=133> */
[C---:B------:R-:W-:Y:S11]  /*81910*/  HMMA.1688.F32.TF32 R196, R216.reuse, R4, R248 ;  /* 0x00000004d8c4723c */ /* 0x040ff600000810f8 */
[----:B------:R-:W-:Y:S04]  /*81920*/  STL.64 [R1+0x2ed0], R200 ;  /* 0x002ed0c801007387 */ /* 0x000fe80000100a00 */
[----:B------:R-:W-:Y:S04]  /*81930*/  STL.64 [R1+0x2ed8], R202 ;  /* 0x002ed8ca01007387 */ /* 0x000fe80000100a00 */
[----:B------:R-:W-:Y:S04]  /*81940*/  STL.64 [R1+0x2ef0], R196 ;  /* 0x002ef0c401007387 */ /* 0x000fe80000100a00 */
[----:B------:R3:W-:Y:S04]  /*81950*/  STL.64 [R1+0x2ef8], R198 ;  /* 0x002ef8c601007387 */ /* 0x0007e80000100a00 */
[----:B------:R-:W-:Y:S04]  /*81960*/  LDS R200, [R0+UR13+0x8200] ;  /* 0x0082000d00c87984 */ /* 0x000fe80008000800 */
[----:B------:R-:W-:Y:S04]  /*81970*/  LDS R202, [R0+UR13+0xa200] ;  /* 0x00a2000d00ca7984 */ /* 0x000fe80008000800 */
[----:B------:R-:W-:Y:S04]  /*81980*/  LDS R201, [R171+UR13+0x8200] ;  /* 0x0082000dabc97984 */ /* 0x000fe80008000800 */
[----:B------:R-:W1:Y:S01]  /*81990*/  LDS R203, [R171+UR13+0xa200] ;  /* 0x00a2000dabcb7984 */ /* 0x000e620008000800 */
        /* <DEDUP_REMOVED lines=8> */
[C---:B----4-:R-:W-:Y:S08]  /*81a20*/  HMMA.1688.F32.TF32 R160, R216.reuse, R40, R156 ;  /* 0x00000028d8a0723c */ /* 0x050ff0000008109c */
        /* <DEDUP_REMOVED lines=179> */
[----:B-1----:R-:W-:Y:S01]  /*82560*/  HMMA.1688.F32.TF32 R176, R200, R4, R176 ;  /* 0x00000004c8b0723c */ /* 0x002fe200000810b0 */
        /* <DEDUP_REMOVED lines=642> */
[----:B------:R1:W-:Y:S04]  /*84d90*/  STL.64 [R1+0x3fa0], R132 ;  /* 0x003fa08401007387 */ /* 0x0003e80000100a00 */
[----:B------:R3:W-:Y:S04]  /*84da0*/  STL.64 [R1+0x3fa8], R134 ;  /* 0x003fa88601007387 */ /* 0x0007e80000100a00 */
[----:B------:R-:W4:Y:S09]  /*84db0*/  LDL.LU R240, [R1+0x3a00] ;  /* 0x003a000001f07983 */ /* 0x000f320000300800 */
        /* <DEDUP_REMOVED lines=119> */
[C---:B--2---:R-:W-:Y:S08]  /*85530*/  HMMA.1688.F32.TF32 R12, R216.reuse, R24, R12 ;  /* 0x00000018d80c723c */ /* 0x044ff0000008100c */
[C---:B------:R-:W-:Y:S08]  /*85540*/  HMMA.1688.F32.TF32 R196, R216.reuse, R28, R196 ;  /* 0x0000001cd8c4723c */ /* 0x040ff000000810c4 */
[C---:B------:R-:W-:Y:S08]  /*85550*/  HMMA.1688.F32.TF32 R188, R216.reuse, R40, R188 ;  /* 0x00000028d8bc723c */ /* 0x040ff000000810bc */
[----:B---3--:R-:W-:-:S15]  /*85560*/  HMMA.1688.F32.TF32 R16, R216, R20, R16 ;  /* 0x00000014d810723c */ /* 0x008fde0000081010 */
[----:B------:R-:W-:-:S04]  /*85570*/  NOP ;  /* 0x0000000000007918 */ /* 0x000fc80000000000 */
        /* <DEDUP_REMOVED lines=396> */
[----:B------:R-:W-:Y:S01]  /*86e40*/  IMAD.MOV.U32 R247, RZ, RZ, R252 ;  /* 0x000000fffff77224 */ /* 0x000fe200078e00fc */
[C---:B--2---:R-:W-:Y:S08]  /*86e50*/  HMMA.1688.F32.TF32 R188, R200.reuse, R128, R188 ;  /* 0x00000080c8bc723c */ /* 0x044ff000000810bc */
[----:B---3--:R-:W-:Y:S08]  /*86e60*/  HMMA.1688.F32.TF32 R192, R200, R124, R192 ;  /* 0x0000007cc8c0723c */ /* 0x008ff000000810c0 */
[C---:B----4-:R-:W-:Y:S01]  /*86e70*/  HMMA.1688.F32.TF32 R184, R216.reuse, R4, R184 ;  /* 0x00000004d8b8723c */ /* 0x050fe200000810b8 */
[----:B------:R-:W-:Y:S04]  /*86e80*/  LDS R200, [R0+UR13+0x8380] ;  /* 0x0083800d00c87984 */ /* 0x000fe80008000800 */
[----:B------:R-:W-:Y:S04]  /*86e90*/  LDS R202, [R0+UR13+0xa380] ;  /* 0x00a3800d00ca7984 */ /* 0x000fe80008000800 */
[----:B------:R-:W-:Y:S04]  /*86ea0*/  LDS R201, [R171+UR13+0x8380] ;  /* 0x0083800dabc97984 */ /* 0x000fe80008000800 */
[----:B------:R-:W1:Y:S01]  /*86eb0*/  LDS R203, [R171+UR13+0xa380] ;  /* 0x00a3800dabcb7984 */ /* 0x000e620008000800 */
        /* <DEDUP_REMOVED lines=8> */
[----:B------:R2:W-:Y:S01]  /*86f40*/  STL [R1+0x37e8], R182 ;  /* 0x0037e8b601007387 */ /* 0x0005e20000100800 */
[----:B------:R-:W-:-:S02]  /*86f50*/  IMAD.MOV.U32 R252, RZ, RZ, R183 ;  /* 0x000000fffffc7224 */ /* 0x000fc400078e00b7 */
        /* <DEDUP_REMOVED lines=9> */
[----:B------:R-:W-:Y:S07]  /*86ff0*/  STL [R1+0x6ba8], R252 ;  /* 0x006ba8fc01007387 */ /* 0x000fee0000100800 */
        /* <DEDUP_REMOVED lines=166> */
[----:B------:R-:W-:Y:S01]  /*87a60*/  HMMA.1688.F32.TF32 R176, R216, R116, R176 ;  /* 0x00000074d8b0723c */ /* 0x000fe200000810b0 */
[----:B------:R-:W-:Y:S04]  /*87a70*/  LDS R216, [R169+UR13+0x8380] ;  /* 0x0083800da9d87984 */ /* 0x000fe80008000800 */
[----:B------:R-:W-:Y:S04]  /*87a80*/  LDS R218, [R169+UR13+0xa380] ;  /* 0x00a3800da9da7984 */ /* 0x000fe80008000800 */
[----:B------:R-:W-:Y:S04]  /*87a90*/  LDS R217, [R170+UR13+0x8380] ;  /* 0x0083800daad97984 */ /* 0x000fe80008000800 */
[----:B------:R-:W2:Y:S01]  /*87aa0*/  LDS R219, [R170+UR13+0xa380] ;  /* 0x00a3800daadb7984 */ /* 0x000ea20008000800 */
[C---:B-1----:R-:W-:Y:S03]  /*87ab0*/  HMMA.1688.F32.TF32 R156, R200.reuse, R4, R156 ;  /* 0x00000004c89c723c */ /* 0x042fe6000008109c */
[----:B------:R-:W-:Y:S04]  /*87ac0*/  STL.64 [R1+0x3aa0], R196 ;  /* 0x003aa0c401007387 */ /* 0x000fe80000100a00 */
        /* <DEDUP_REMOVED lines=90> */
[----:B------:R-:W2:Y:S04]  /*88070*/  LDL.LU R135, [R1+0x322c] ;  /* 0x00322c0001877983 */ /* 0x000ea80000300800 */
        /* <DEDUP_REMOVED lines=68> */
[----:B------:R-:W-:Y:S01]  /*884c0*/  IMAD.MOV.U32 R252, RZ, RZ, R199 ;  /* 0x000000fffffc7224 */ /* 0x000fe200078e00c7 */
[C---:B--2---:R-:W-:Y:S08]  /*884d0*/  HMMA.1688.F32.TF32 R132, R200.reuse, R120, R132 ;  /* 0x00000078c884723c */ /* 0x044ff00000081084 */
[C---:B----4-:R-:W-:Y:S08]  /*884e0*/  HMMA.1688.F32.TF32 R136, R200.reuse, R116, R136 ;  /* 0x00000074c888723c */ /* 0x050ff00000081088 */
        /* <DEDUP_REMOVED lines=38> */
[----:B--2---:R-:W-:Y:S08]  /*88750*/  HMMA.1688.F32.TF32 R136, R200, R128, R208 ;  /* 0x00000080c888723c */ /* 0x004ff000000810d0 */
[C---:B---3--:R-:W-:Y:S01]  /*88760*/  HMMA.1688.F32.TF32 R132, R216.reuse, R4, R212 ;  /* 0x00000004d884723c */ /* 0x048fe200000810d4 */
[----:B------:R-:W-:Y:S04]  /*88770*/  LDS R200, [R0+UR13+0x8400] ;  /* 0x0084000d00c87984 */ /* 0x000fe80008000800 */
[----:B------:R-:W-:Y:S04]  /*88780*/  LDS R202, [R0+UR13+0xa400] ;  /* 0x00a4000d00ca7984 */ /* 0x000fe80008000800 */
[----:B------:R-:W-:Y:S04]  /*88790*/  LDS R201, [R171+UR13+0x8400] ;  /* 0x0084000dabc97984 */ /* 0x000fe80008000800 */
[----:B------:R-:W1:Y:S04]  /*887a0*/  LDS R203, [R171+UR13+0xa400] ;  /* 0x00a4000dabcb7984 */ /* 0x000e680008000800 */
[----:B------:R-:W-:Y:S04]  /*887b0*/  STL.64 [R1+0x3820], R140 ;  /* 0x0038208c01007387 */ /* 0x000fe80000100a00 */
[----:B------:R2:W-:Y:S04]  /*887c0*/  STL.64 [R1+0x3828], R142 ;  /* 0x0038288e01007387 */ /* 0x0005e80000100a00 */
[----:B------:R-:W-:Y:S04]  /*887d0*/  STL.64 [R1+0x3790], R136 ;  /* 0x0037908801007387 */ /* 0x000fe80000100a00 */
[----:B------:R-:W-:Y:S04]  /*887e0*/  STL.64 [R1+0x3798], R138 ;  /* 0x0037988a01007387 */ /* 0x000fe80000100a00 */
[----:B------:R-:W-:Y:S04]  /*887f0*/  STL.64 [R1+0x57e0], R132 ;  /* 0x0057e08401007387 */ /* 0x000fe80000100a00 */
[----:B------:R3:W-:Y:S01]  /*88800*/  STL.64 [R1+0x57e8], R134 ;  /* 0x0057e88601007387 */ /* 0x0007e20000100a00 */
[C---:B--2---:R-:W-:Y:S08]  /*88810*/  HMMA.1688.F32.TF32 R140, R216.reuse, R12, R224 ;  /* 0x0000000cd88c723c */ /* 0x044ff000000810e0 */
[C---:B---3--:R-:W-:Y:S08]  /*88820*/  HMMA.1688.F32.TF32 R132, R216.reuse, R8, R220 ;  /* 0x00000008d884723c */ /* 0x048ff000000810dc */
[C---:B------:R-:W-:Y:S11]  /*88830*/  HMMA.1688.F32.TF32 R136, R216.reuse, R16, R228 ;  /* 0x00000010d888723c */ /* 0x040ff600000810e4 */
[----:B------:R-:W-:Y:S04]  /*88840*/  STL.64 [R1+0x59c0], R132 ;  /* 0x0059c08401007387 */ /* 0x000fe80000100a00 */
[----:B------:R2:W-:Y:S04]  /*88850*/  STL.64 [R1+0x59c8], R134 ;  /* 0x0059c88601007387 */ /* 0x0005e80000100a00 */
[----:B------:R-:W-:Y:S04]  /*88860*/  STL.64 [R1+0x59b0], R140 ;  /* 0x0059b08c01007387 */ /* 0x000fe80000100a00 */
[----:B------:R-:W-:Y:S04]  /*88870*/  STL.64 [R1+0x59b8], R142 ;  /* 0x0059b88e01007387 */ /* 0x000fe80000100a00 */
[----:B------:R-:W-:Y:S04]  /*88880*/  STL.64 [R1+0x7068], R22 ;  /* 0x0070681601007387 */ /* 0x000fe80000100a00 */
[----:B------:R-:W-:Y:S04]  /*88890*/  STL.64 [R1+0x59a0], R136 ;  /* 0x0059a08801007387 */ /* 0x000fe80000100a00 */
[----:B------:R-:W-:Y:S04]  /*888a0*/  STL.64 [R1+0x59a8], R138 ;  /* 0x0059a88a01007387 */ /* 0x000fe80000100a00 */
[----:B------:R3:W-:Y:S01]  /*888b0*/  STL.64 [R1+0x7060], R20 ;  /* 0x0070601401007387 */ /* 0x0007e20000100a00 */
[C---:B--2---:R-:W-:Y:S08]  /*888c0*/  HMMA.1688.F32.TF32 R132, R216.reuse, R20, R232 ;  /* 0x00000014d884723c */ /* 0x044ff000000810e8 */
[C---:B---3--:R-:W-:Y:S11]  /*888d0*/  HMMA.1688.F32.TF32 R20, R216.reuse, R24, R236 ;  /* 0x00000018d814723c */ /* 0x048ff600000810ec */
[----:B------:R-:W-:Y:S04]  /*888e0*/  STL.64 [R1+0x5990], R132 ;  /* 0x0059908401007387 */ /* 0x000fe80000100a00 */
[----:B------:R-:W-:Y:S04]  /*888f0*/  STL.64 [R1+0x5998], R134 ;  /* 0x0059988601007387 */ /* 0x000fe80000100a00 */
[----:B------:R-:W-:Y:S04]  /*88900*/  STL.64 [R1+0x7058], R26 ;  /* 0x0070581a01007387 */ /* 0x000fe80000100a00 */
[----:B------:R2:W-:Y:S04]  /*88910*/  STL.64 [R1+0x7050], R24 ;  /* 0x0070501801007387 */ /* 0x0005e80000100a00 */
[----:B------:R-:W-:Y:S04]  /*88920*/  STL.64 [R1+0x5980], R20 ;  /* 0x0059801401007387 */ /* 0x000fe80000100a00 */
[----:B------:R3:W-:Y:S04]  /*88930*/  STL.64 [R1+0x5988], R22 ;  /* 0x0059881601007387 */ /* 0x0007e80000100a00 */
[----:B------:R-:W1:Y:S01]  /*88940*/  LDL.LU R236, [R1+0x2ec0] ;  /* 0x002ec00001ec7983 */ /* 0x000e620000300800 */
[C---:B--2---:R-:W-:Y:S08]  /*88950*/  HMMA.1688.F32.TF32 R24, R216.reuse, R28, R240 ;  /* 0x0000001cd818723c */ /* 0x044ff000000810f0 */
[C---:B---3--:R-:W-:Y:S11]  /*88960*/  HMMA.1688.F32.TF32 R20, R216.reuse, R32, R244 ;  /* 0x00000020d814723c */ /* 0x048ff600000810f4 */
[----:B------:R-:W-:Y:S04]  /*88970*/  STL.64 [R1+0x5970], R24 ;  /* 0x0059701801007387 */ /* 0x000fe80000100a00 */
[----:B------:R-:W-:Y:S04]  /*88980*/  STL.64 [R1+0x5978], R26 ;  /* 0x0059781a01007387 */ /* 0x000fe80000100a00 */
[----:B------:R-:W-:Y:S04]  /*88990*/  STL.64 [R1+0x5960], R20 ;  /* 0x0059601401007387 */ /* 0x000fe80000100a00 */
[----:B------:R2:W-:Y:S04]  /*889a0*/  STL.64 [R1+0x5968], R22 ;  /* 0x0059681601007387 */ /* 0x0005e80000100a00 */
[----:B------:R-:W1:Y:S04]  /*889b0*/  LDL.LU R237, [R1+0x2ec4] ;  /* 0x002ec40001ed7983 */ /* 0x000e680000300800 */
[----:B------:R-:W1:Y:S04]  /*889c0*/  LDL.LU R238, [R1+0x2ec8] ;  /* 0x002ec80001ee7983 */ /* 0x000e680000300800 */
        /* <DEDUP_REMOVED lines=107> */
[C---:B---3--:R-:W-:Y:S03]  /*89080*/  HMMA.1688.F32.TF32 R24, R216.reuse, R44, R192 ;  /* 0x0000002cd818723c */ /* 0x048fe600000810c0 */
[----:B------:R-:W-:Y:S04]  /*89090*/  STL.64 [R1+0x5950], R20 ;  /* 0x0059501401007387 */ /* 0x000fe80000100a00 */
[----:B------:R2:W-:Y:S02]  /*890a0*/  STL.64 [R1+0x5958], R22 ;  /* 0x0059581601007387 */ /* 0x0005e40000100a00 */
[C---:B--2---:R-:W-:Y:S02]  /*890b0*/  HMMA.1688.F32.TF32 R20, R216.reuse, R48, R188 ;  /* 0x00000030d814723c */ /* 0x044fe400000810bc */
[----:B------:R-:W-:Y:S04]  /*890c0*/  STL.64 [R1+0x5940], R196 ;  /* 0x005940c401007387 */ /* 0x000fe80000100a00 */
[----:B------:R-:W-:Y:S02]  /*890d0*/  STL.64 [R1+0x5948], R198 ;  /* 0x005948c601007387 */ /* 0x000fe40000100a00 */
[C---:B------:R-:W-:Y:S02]  /*890e0*/  HMMA.1688.F32.TF32 R184, R216.reuse, R52, R184 ;  /* 0x00000034d8b8723c */ /* 0x040fe400000810b8 */
[----:B------:R-:W-:Y:S04]  /*890f0*/  STL.64 [R1+0x5930], R24 ;  /* 0x0059301801007387 */ /* 0x000fe80000100a00 */
[----:B------:R2:W-:Y:S02]  /*89100*/  STL.64 [R1+0x5938], R26 ;  /* 0x0059381a01007387 */ /* 0x0005e40000100a00 */
[C---:B--2---:R-:W-:Y:S03]  /*89110*/  HMMA.1688.F32.TF32 R24, R216.reuse, R56, R180 ;  /* 0x00000038d818723c */ /* 0x044fe600000810b4 */
[----:B------:R-:W-:Y:S04]  /*89120*/  STL.64 [R1+0x5920], R20 ;  /* 0x0059201401007387 */ /* 0x000fe80000100a00 */
[----:B------:R4:W-:Y:S02]  /*89130*/  STL.64 [R1+0x5928], R22 ;  /* 0x0059281601007387 */ /* 0x0009e40000100a00 */
[C---:B----4-:R-:W-:Y:S02]  /*89140*/  HMMA.1688.F32.TF32 R20, R216.reuse, R60, R176 ;  /* 0x0000003cd814723c */ /* 0x050fe400000810b0 */
        /* <DEDUP_REMOVED lines=50> */
[----:B---3--:R-:W-:Y:S01]  /*89470*/  HMMA.1688.F32.TF32 R24, R216, R128, R232 ;  /* 0x00000080d818723c */ /* 0x008fe200000810e8 */
        /* <DEDUP_REMOVED lines=13> */
[----:B------:R1:W-:Y:S02]  /*89550*/  STL.64 [R1+0x3398], R22 ;  /* 0x0033981601007387 */ /* 0x0003e40000100a00 */
[C---:B-1----:R-:W-:Y:S02]  /*89560*/  HMMA.1688.F32.TF32 R20, R200.reuse, R12, R244 ;  /* 0x0000000cc814723c */ /* 0x042fe400000810f4 */
[----:B------:R-:W2:Y:S09]  /*89570*/  LDL.LU R244, [R1+0x2ca0] ;  /* 0x002ca00001f47983 */ /* 0x000eb20000300800 */
        /* <DEDUP_REMOVED lines=91> */
[----:B----4-:R-:W3:Y:S04]  /*89b30*/  LDL.LU R20, [R1+0x2e90] ;  /* 0x002e900001147983 */ /* 0x010ee80000300800 */
        /* <DEDUP_REMOVED lines=31> */
[----:B------:R-:W2:Y:S04]  /*89d30*/  LDL.LU R14, [R1+0x2e78] ;  /* 0x002e7800010e7983 */ /* 0x000ea80000300800 */
[----:B------:R-:W2:Y:S01]  /*89d40*/  LDL.LU R15, [R1+0x2e7c] ;  /* 0x002e7c00010f7983 */ /* 0x000ea20000300800 */
        /* <DEDUP_REMOVED lines=30> */
[----:B-1----:R-:W-:Y:S02]  /*89f30*/  HMMA.1688.F32.TF32 R12, R200, R36, R192 ;  /* 0x00000024c80c723c */ /* 0x002fe400000810c0 */
[----:B------:R-:W-:Y:S04]  /*89f40*/  STL.64 [R1+0x3720], R196 ;  /* 0x003720c401007387 */ /* 0x000fe80000100a00 */
[----:B------:R-:W-:-:S13]  /*89f50*/  STL.64 [R1+0x3728], R198 ;  /* 0x003728c601007387 */ /* 0x000fda0000100a00 */
        /* <DEDUP_REMOVED lines=186> */
[C---:B---3--:R-:W-:Y:S08]  /*8ab00*/  HMMA.1688.F32.TF32 R248, R216.reuse, R16, R248 ;  /* 0x00000010d8f8723c */ /* 0x048ff000000810f8 */
        /* <DEDUP_REMOVED lines=11> */
[C---:B----4-:R-:W-:Y:S08]  /*8abc0*/  HMMA.1688.F32.TF32 R164, R216.reuse, R48, R160 ;  /* 0x00000030d8a4723c */ /* 0x050ff000000810a0 */
        /* <DEDUP_REMOVED lines=183> */
[----:B------:R-:W-:Y:S08]  /*8b740*/  HMMA.1688.F32.TF32 R196, R216, R124, R196 ;  /* 0x0000007cd8c4723c */ /* 0x000ff000000810c4 */
[C---:B------:R-:W-:Y:S08]  /*8b750*/  HMMA.1688.F32.TF32 R192, R200.reuse, R4, R192 ;  /* 0x00000004c8c0723c */ /* 0x040ff000000810c0 */
[C---:B---3--:R-:W-:Y:S08]  /*8b760*/  HMMA.1688.F32.TF32 R188, R200.reuse, R8, R188 ;  /* 0x00000008c8bc723c */ /* 0x048ff000000810bc */
[C---:B------:R-:W-:Y:S08]  /*8b770*/  HMMA.1688.F32.TF32 R184, R200.reuse, R12, R184 ;  /* 0x0000000cc8b8723c */ /* 0x040ff000000810b8 */
[C---:B------:R-:W-:Y:S08]  /*8b780*/  HMMA.1688.F32.TF32 R180, R200.reuse, R16, R180 ;  /* 0x00000010c8b4723c */ /* 0x040ff000000810b4 */
[----:B------:R-:W-:Y:S01]  /*8b790*/  HMMA.1688.F32.TF32 R176, R200, R20, R176 ;  /* 0x00000014c8b0723c */ /* 0x000fe200000810b0 */
[----:B------:R-:W-:Y:S04]  /*8b7a0*/  STL.64 [R1+0x55f0], R196 ;  /* 0x0055f0c401007387 */ /* 0x000fe80000100a00 */
[----:B------:R1:W-:Y:S03]  /*8b7b0*/  STL.64 [R1+0x55f8], R198 ;  /* 0x0055f8c601007387 */ /* 0x0003e60000100a00 */
[----:B-1----:R-:W-:Y:S08]  /*8b7c0*/  HMMA.1688.F32.TF32 R196, R216, R128, R248 ;  /* 0x00000080d8c4723c */ /* 0x002ff000000810f8 */
[C---:B------:R-:W-:Y:S08]  /*8b7d0*/  HMMA.1688.F32.TF32 R172, R200.reuse, R24, R172 ;  /* 0x00000018c8ac723c */ /* 0x040ff000000810ac */
        /* <DEDUP_REMOVED lines=8> */
[C---:B------:R-:W-:Y:S01]  /*8b860*/  HMMA.1688.F32.TF32 R132, R200.reuse, R60, R132 ;  /* 0x0000003cc884723c */ /* 0x040fe20000081084 */
        /* <DEDUP_REMOVED lines=36> */
[C---:B---3--:R-:W-:Y:S08]  /*8bab0*/  HMMA.1688.F32.TF32 R140, R200.reuse, R64, R204 ;  /* 0x00000040c88c723c */ /* 0x048ff000000810cc */
[C---:B----4-:R-:W-:Y:S08]  /*8bac0*/  HMMA.1688.F32.TF32 R136, R200.reuse, R68, R208 ;  /* 0x00000044c888723c */ /* 0x050ff000000810d0 */
[C---:B-1----:R-:W-:Y:S03]  /*8bad0*/  HMMA.1688.F32.TF32 R132, R200.reuse, R72, R212 ;  /* 0x00000048c884723c */ /* 0x042fe600000810d4 */
        /* <DEDUP_REMOVED lines=17> */
[----:B----4-:R-:W-:Y:S03]  /*8bbf0*/  HMMA.1688.F32.TF32 R132, R200, R96, R240 ;  /* 0x00000060c884723c */ /* 0x010fe600000810f0 */
        /* <DEDUP_REMOVED lines=31> */
[----:B------:R-:W3:Y:S04]  /*8bdf0*/  LDL.LU R133, [R1+0xdf4] ;  /* 0x000df40001857983 */ /* 0x000ee80000300800 */
[----:B----4-:R-:W3:Y:S04]  /*8be00*/  LDL.LU R134, [R1+0xdf8] ;  /* 0x000df80001867983 */ /* 0x010ee80000300800 */
        /* <DEDUP_REMOVED lines=21> */
[----:B------:R-:W3:Y:S04]  /*8bf60*/  LDL.LU R172, [R1] ;  /* 0x0000000001ac7983 */ /* 0x000ee80000300800 */
        /* <DEDUP_REMOVED lines=51> */
[----:B--2---:R-:W-:-:S02]  /*8c2a0*/  IMAD.MOV.U32 R240, RZ, RZ, R244 ;  /* 0x000000fffff07224 */ /* 0x004fc400078e00f4 */
[----:B------:R-:W-:Y:S01]  /*8c2b0*/  IMAD.MOV.U32 R241, RZ, RZ, R245 ;  /* 0x000000fffff17224 */ /* 0x000fe200078e00f5 */
[----:B------:R-:W2:Y:S04]  /*8c2c0*/  LDL.LU R244, [R1+0x702c] ;  /* 0x00702c0001f47983 */ /* 0x000ea80000300800 */
[----:B------:R-:W2:Y:S01]  /*8c2d0*/  LDL.LU R245, [R1+0x7028] ;  /* 0x0070280001f57983 */ /* 0x000ea20000300800 */
[----:B------:R-:W-:Y:S02]  /*8c2e0*/  IMAD.MOV.U32 R242, RZ, RZ, R246 ;  /* 0x000000fffff27224 */ /* 0x000fe400078e00f6 */
[----:B------:R-:W-:Y:S01]  /*8c2f0*/  IMAD.MOV.U32 R243, RZ, RZ, R247 ;  /* 0x000000fffff37224 */ /* 0x000fe200078e00f7 */
[----:B------:R-:W2:Y:S04]  /*8c300*/  LDL.LU R246, [R1+0x7024] ;  /* 0x0070240001f67983 */ /* 0x000ea80000300800 */
[----:B------:R-:W2:Y:S01]  /*8c310*/  LDL.LU R247, [R1+0x7020] ;  /* 0x0070200001f77983 */ /* 0x000ea20000300800 */
[C---:B---3--:R-:W-:Y:S08]  /*8c320*/  HMMA.1688.F32.TF32 R196, R200.reuse, R100, R196 ;  /* 0x00000064c8c4723c */ /* 0x048ff000000810c4 */
[C---:B------:R-:W-:Y:S11]  /*8c330*/  HMMA.1688.F32.TF32 R248, R200.reuse, R104, R248 ;  /* 0x00000068c8f8723c */ /* 0x040ff600000810f8 */
[----:B------:R-:W-:Y:S04]  /*8c340*/  STL.64 [R1+0x33d0], R196 ;  /* 0x0033d0c401007387 */ /* 0x000fe80000100a00 */
[----:B------:R4:W-:Y:S02]  /*8c350*/  STL.64 [R1+0x33d8], R198 ;  /* 0x0033d8c601007387 */ /* 0x0009e40000100a00 */
[C---:B----4-:R-:W-:Y:S08]  /*8c360*/  HMMA.1688.F32.TF32 R196, R200.reuse, R108, R192 ;  /* 0x0000006cc8c4723c */ /* 0x050ff000000810c0 */
[C---:B------:R-:W-:Y:S08]  /*8c370*/  HMMA.1688.F32.TF32 R192, R200.reuse, R112, R188 ;  /* 0x00000070c8c0723c */ /* 0x040ff000000810bc */
[C---:B------:R-:W-:Y:S08]  /*8c380*/  HMMA.1688.F32.TF32 R188, R200.reuse, R116, R184 ;  /* 0x00000074c8bc723c */ /* 0x040ff000000810b8 */
[C---:B------:R-:W-:Y:S08]  /*8c390*/  HMMA.1688.F32.TF32 R184, R200.reuse, R120, R180 ;  /* 0x00000078c8b8723c */ /* 0x040ff000000810b4 */
[C---:B------:R-:W-:Y:S08]  /*8c3a0*/  HMMA.1688.F32.TF32 R180, R200.reuse, R124, R176 ;  /* 0x0000007cc8b4723c */ /* 0x040ff000000810b0 */
[----:B------:R-:W-:Y:S08]  /*8c3b0*/  HMMA.1688.F32.TF32 R176, R200, R128, R172 ;  /* 0x00000080c8b0723c */ /* 0x000ff000000810ac */
[C---:B------:R-:W-:Y:S08]  /*8c3c0*/  HMMA.1688.F32.TF32 R164, R216.reuse, R8, R164 ;  /* 0x00000008d8a4723c */ /* 0x040ff000000810a4 */
[C---:B------:R-:W-:Y:S01]  /*8c3d0*/  HMMA.1688.F32.TF32 R160, R216.reuse, R12, R160 ;  /* 0x0000000cd8a0723c */ /* 0x040fe200000810a0 */
[----:B------:R-:W-:Y:S04]  /*8c3e0*/  STL.64 [R1+0x33c0], R248 ;  /* 0x0033c0f801007387 */ /* 0x000fe80000100a00 */
[----:B------:R-:W-:Y:S03]  /*8c3f0*/  STL.64 [R1+0x33c8], R250 ;  /* 0x0033c8fa01007387 */ /* 0x000fe60000100a00 */
        /* <DEDUP_REMOVED lines=10> */
[----:B------:R-:W1:Y:S01]  /*8c4a0*/  LDS R203, [R171+UR13+0xa500] ;  /* 0x00a5000dabcb7984 */ /* 0x000e620008000800 */
[C---:B--2---:R-:W-:Y:S03]  /*8c4b0*/  HMMA.1688.F32.TF32 R172, R216.reuse, R4, R244 ;  /* 0x00000004d8ac723c */ /* 0x044fe600000810f4 */
        /* <DEDUP_REMOVED lines=170> */
[C---:B------:R-:W-:Y:S08]  /*8cf60*/  HMMA.1688.F32.TF32 R184, R216.reuse, R100, R184 ;  /* 0x00000064d8b8723c */ /* 0x040ff000000810b8 */
[C---:B---3--:R-:W-:Y:S08]  /*8cf70*/  HMMA.1688.F32.TF32 R180, R216.reuse, R104, R180 ;  /* 0x00000068d8b4723c */ /* 0x048ff000000810b4 */
[C---:B------:R-:W-:Y:S01]  /*8cf80*/  HMMA.1688.F32.TF32 R176, R216.reuse, R108, R176 ;  /* 0x0000006cd8b0723c */ /* 0x040fe200000810b0 */
[----:B------:R-:W-:Y:S04]  /*8cf90*/  STL.64 [R1+0x5310], R244 ;  /* 0x005310f401007387 */ /* 0x000fe80000100a00 */
[----:B------:R2:W-:Y:S03]  /*8cfa0*/  STL.64 [R1+0x5318], R246 ;  /* 0x005318f601007387 */ /* 0x0005e60000100a00 */
[C---:B--2---:R-:W-:Y:S08]  /*8cfb0*/  HMMA.1688.F32.TF32 R244, R216.reuse, R84, R196 ;  /* 0x00000054d8f4723c */ /* 0x044ff000000810c4 */
[C---:B------:R-:W-:Y:S08]  /*8cfc0*/  HMMA.1688.F32.TF32 R196, R216.reuse, R88, R248 ;  /* 0x00000058d8c4723c */ /* 0x040ff000000810f8 */
[C---:B------:R-:W-:Y:S08]  /*8cfd0*/  HMMA.1688.F32.TF32 R172, R216.reuse, R112, R172 ;  /* 0x00000070d8ac723c */ /* 0x040ff000000810ac */
[C---:B------:R-:W-:Y:S08]  /*8cfe0*/  HMMA.1688.F32.TF32 R164, R216.reuse, R116, R164 ;  /* 0x00000074d8a4723c */ /* 0x040ff000000810a4 */
[C---:B----4-:R-:W-:Y:S08]  /*8cff0*/  HMMA.1688.F32.TF32 R160, R216.reuse, R120, R160 ;  /* 0x00000078d8a0723c */ /* 0x050ff000000810a0 */
[C---:B------:R-:W-:Y:S08]  /*8d000*/  HMMA.1688.F32.TF32 R156, R216.reuse, R124, R156 ;  /* 0x0000007cd89c723c */ /* 0x040ff0000008109c */
[----:B------:R-:W-:Y:S08]  /*8d010*/  HMMA.1688.F32.TF32 R152, R216, R128, R152 ;  /* 0x00000080d898723c */ /* 0x000ff00000081098 */
[C---:B-1----:R-:W-:Y:S08]  /*8d020*/  HMMA.1688.F32.TF32 R148, R200.reuse, R4, R148 ;  /* 0x00000004c894723c */ /* 0x042ff00000081094 */
        /* <DEDUP_REMOVED lines=236> */
[----:B------:R-:W2:-:S15]  /*8def0*/  LDL.LU R240, [R1+0x200] ;  /* 0x0002000001f07983 */ /* 0x000e9e0000300800 */
[----:B------:R-:W-:Y:S02]  /*8df00*/  NOP ;  /* 0x0000000000007918 */ /* 0x000fe40000000000 */
        /* <DEDUP_REMOVED lines=115> */
[----:B------:R-:W-:Y:S04]  /*8e640*/  STL.64 [R1+0x6fe8], R26 ;  /* 0x006fe81a01007387 */ /* 0x000fe80000100a00 */
[----:B------:R-:W-:Y:S01]  /*8e650*/  STL.64 [R1+0x6fe0], R24 ;  /* 0x006fe01801007387 */ /* 0x000fe20000100a00 */
[C---:B--2---:R-:W-:Y:S08]  /*8e660*/  HMMA.1688.F32.TF32 R12, R216.reuse, R24, R12 ;  /* 0x00000018d80c723c */ /* 0x044ff0000008100c */
[C---:B-1----:R-:W-:Y:S08]  /*8e670*/  HMMA.1688.F32.TF32 R20, R216.reuse, R28, R244 ;  /* 0x0000001cd814723c */ /* 0x042ff000000810f4 */
[C---:B---3--:R-:W-:Y:S03]  /*8e680*/  HMMA.1688.F32.TF32 R16, R216.reuse, R32, R196 ;  /* 0x00000020d810723c */ /* 0x048fe600000810c4 */
        /* <DEDUP_REMOVED lines=11> */
[C---:B----4-:R-:W-:Y:S03]  /*8e740*/  HMMA.1688.F32.TF32 R12, R216.reuse, R48, R184 ;  /* 0x00000030d80c723c */ /* 0x050fe600000810b8 */
        /* <DEDUP_REMOVED lines=202> */
[----:B------:R-:W2:Y:S02]  /*8f3f0*/  LDL.LU.64 R12, [R1+0x7010] ;  /* 0x00701000010c7983 */ /* 0x000ea40000300a00 */
[----:B--2---:R-:W-:-:S15]  /*8f400*/  HMMA.1688.F32.TF32 R16, R200, R12, R16 ;  /* 0x0000000cc810723c */ /* 0x004fde0000081010 */
[----:B------:R-:W-:-:S04]  /*8f410*/  NOP ;  /* 0x0000000000007918 */ /* 0x000fc80000000000 */
[----:B------:R-:W-:Y:S04]  /*8f420*/  STL.64 [R1+0x2f90], R16 ;  /* 0x002f901001007387 */ /* 0x000fe80000100a00 */
[----:B------:R1:W-:Y:S04]  /*8f430*/  STL.64 [R1+0x2f98], R18 ;  /* 0x002f981201007387 */ /* 0x0003e80000100a00 */
[----:B-1----:R-:W2:Y:S04]  /*8f440*/  LDL.LU.64 R18, [R1+0x7008] ;  /* 0x0070080001127983 */ /* 0x002ea80000300a00 */
        /* <DEDUP_REMOVED lines=88> */
[----:B---3--:R-:W-:Y:S01]  /*8f9d0*/  HMMA.1688.F32.TF32 R132, R200, R128, R240 ;  /* 0x00000080c884723c */ /* 0x008fe200000810f0 */
[----:B------:R-:W-:Y:S04]  /*8f9e0*/  LDS R200, [R0+UR13+0x8600] ;  /* 0x0086000d00c87984 */ /* 0x000fe80008000800 */
[----:B------:R-:W-:Y:S04]  /*8f9f0*/  LDS R202, [R0+UR13+0xa600] ;  /* 0x00a6000d00ca7984 */ /* 0x000fe80008000800 */
[----:B------:R-:W-:Y:S04]  /*8fa00*/  LDS R201, [R171+UR13+0x8600] ;  /* 0x0086000dabc97984 */ /* 0x000fe80008000800 */
[----:B------:R-:W1:Y:S04]  /*8fa10*/  LDS R203, [R171+UR13+0xa600] ;  /* 0x00a6000dabcb7984 */ /* 0x000e680008000800 */
        /* <DEDUP_REMOVED lines=32> */
[----:B-1----:R-:W3:Y:S04]  /*8fc20*/  LDL.LU R134, [R1+0x768] ;  /* 0x0007680001867983 */ /* 0x002ee80000300800 */
        /* <DEDUP_REMOVED lines=85> */
[C---:B------:R-:W-:Y:S01]  /*90180*/  HMMA.1688.F32.TF32 R176, R216.reuse, R32, R176 ;  /* 0x00000020d8b0723c */ /* 0x040fe200000810b0 */
[----:B------:R-:W-:Y:S04]  /*90190*/  STL.64 [R1+0x4210], R244 ;  /* 0x004210f401007387 */ /* 0x000fe80000100a00 */
[----:B------:R1:W-:Y:S03]  /*901a0*/  STL.64 [R1+0x4218], R246 ;  /* 0x004218f601007387 */ /* 0x0003e60000100a00 */
[C---:B---3--:R-:W-:Y:S08]  /*901b0*/  HMMA.1688.F32.TF32 R180, R216.reuse, R28, R180 ;  /* 0x0000001cd8b4723c */ /* 0x048ff000000810b4 */
[C---:B-1----:R-:W-:Y:S08]  /*901c0*/  HMMA.1688.F32.TF32 R244, R216.reuse, R8, R196 ;  /* 0x00000008d8f4723c */ /* 0x042ff000000810c4 */
[C---:B------:R-:W-:Y:S08]  /*901d0*/  HMMA.1688.F32.TF32 R196, R216.reuse, R12, R248 ;  /* 0x0000000cd8c4723c */ /* 0x040ff000000810f8 */
[C---:B------:R-:W-:Y:S08]  /*901e0*/  HMMA.1688.F32.TF32 R172, R216.reuse, R36, R172 ;  /* 0x00000024d8ac723c */ /* 0x040ff000000810ac */
[C---:B------:R-:W-:Y:S08]  /*901f0*/  HMMA.1688.F32.TF32 R164, R216.reuse, R40, R164 ;  /* 0x00000028d8a4723c */ /* 0x040ff000000810a4 */
[C---:B----4-:R-:W-:Y:S08]  /*90200*/  HMMA.1688.F32.TF32 R160, R216.reuse, R44, R160 ;  /* 0x0000002cd8a0723c */ /* 0x050ff000000810a0 */
        /* <DEDUP_REMOVED lines=178> */
[----:B------:R-:W-:Y:S08]  /*90d30*/  HMMA.1688.F32.TF32 R188, R216, R128, R188 ;  /* 0x00000080d8bc723c */ /* 0x000ff000000810bc */
[C---:B------:R-:W-:Y:S08]  /*90d40*/  HMMA.1688.F32.TF32 R184, R200.reuse, R4, R184 ;  /* 0x00000004c8b8723c */ /* 0x040ff000000810b8 */
[C---:B---3--:R-:W-:Y:S01]  /*90d50*/  HMMA.1688.F32.TF32 R176, R200.reuse, R12, R176 ;  /* 0x0000000cc8b0723c */ /* 0x048fe200000810b0 */
[----:B------:R-:W-:Y:S04]  /*90d60*/  STL.64 [R1+0x42a0], R244 ;  /* 0x0042a0f401007387 */ /* 0x000fe80000100a00 */
[----:B------:R1:W-:Y:S03]  /*90d70*/  STL.64 [R1+0x42a8], R246 ;  /* 0x0042a8f601007387 */ /* 0x0003e60000100a00 */
[----:B----4-:R-:W-:Y:S08]  /*90d80*/  HMMA.1688.F32.TF32 R180, R200, R8, R180 ;  /* 0x00000008c8b4723c */ /* 0x010ff000000810b4 */
[C---:B-1----:R-:W-:Y:S08]  /*90d90*/  HMMA.1688.F32.TF32 R244, R216.reuse, R116, R196 ;  /* 0x00000074d8f4723c */ /* 0x042ff000000810c4 */
[----:B------:R-:W-:Y:S08]  /*90da0*/  HMMA.1688.F32.TF32 R196, R216, R120, R248 ;  /* 0x00000078d8c4723c */ /* 0x000ff000000810f8 */
        /* <DEDUP_REMOVED lines=87> */
[----:B------:R-:W2:Y:S04]  /*91320*/  LDL R208, [R1+0x400] ;  /* 0x0004000001d07983 */ /* 0x000ea80000100800 */
[----:B------:R-:W2:Y:S04]  /*91330*/  LDL R209, [R1+0x404] ;  /* 0x0004040001d17983 */ /* 0x000ea80000100800 */
[----:B------:R-:W2:Y:S04]  /*91340*/  LDL R210, [R1+0x408] ;  /* 0x0004080001d27983 */ /* 0x000ea80000100800 */
[----:B------:R-:W2:Y:S04]  /*91350*/  LDL R211, [R1+0x40c] ;  /* 0x00040c0001d37983 */ /* 0x000ea80000100800 */
[----:B------:R-:W2:Y:S04]  /*91360*/  LDL R204, [R1+0x410] ;  /* 0x0004100001cc7983 */ /* 0x000ea80000100800 */
[----:B------:R-:W2:Y:S04]  /*91370*/  LDL R205, [R1+0x414] ;  /* 0x0004140001cd7983 */ /* 0x000ea80000100800 */
[----:B------:R-:W2:Y:S04]  /*91380*/  LDL R206, [R1+0x418] ;  /* 0x0004180001ce7983 */ /* 0x000ea80000100800 */
[----:B------:R-:W2:Y:S04]  /*91390*/  LDL R207, [R1+0x41c] ;  /* 0x00041c0001cf7983 */ /* 0x000ea80000100800 */
[----:B---3--:R-:W3:Y:S04]  /*913a0*/  LDL R132, [R1+0x420] ;  /* 0x0004200001847983 */ /* 0x008ee80000100800 */
[----:B------:R-:W3:Y:S04]  /*913b0*/  LDL R133, [R1+0x424] ;  /* 0x0004240001857983 */ /* 0x000ee80000100800 */
[----:B----4-:R-:W3:Y:S04]  /*913c0*/  LDL R134, [R1+0x428] ;  /* 0x0004280001867983 */ /* 0x010ee80000100800 */
[----:B------:R-:W3:Y:S04]  /*913d0*/  LDL R135, [R1+0x42c] ;  /* 0x00042c0001877983 */ /* 0x000ee80000100800 */
[----:B------:R-:W4:Y:S04]  /*913e0*/  LDL R140, [R1+0x440] ;  /* 0x00044000018c7983 */ /* 0x000f280000100800 */
[----:B------:R-:W4:Y:S04]  /*913f0*/  LDL R141, [R1+0x444] ;  /* 0x00044400018d7983 */ /* 0x000f280000100800 */
[----:B------:R-:W4:Y:S04]  /*91400*/  LDL R142, [R1+0x448] ;  /* 0x00044800018e7983 */ /* 0x000f280000100800 */
[----:B------:R-:W4:Y:S04]  /*91410*/  LDL R143, [R1+0x44c] ;  /* 0x00044c00018f7983 */ /* 0x000f280000100800 */
[----:B------:R-:W2:Y:S04]  /*91420*/  LDL R144, [R1+0x450] ;  /* 0x0004500001907983 */ /* 0x000ea80000100800 */
[----:B------:R-:W2:Y:S04]  /*91430*/  LDL R145, [R1+0x454] ;  /* 0x0004540001917983 */ /* 0x000ea80000100800 */
[----:B------:R-:W2:Y:S04]  /*91440*/  LDL R146, [R1+0x458] ;  /* 0x0004580001927983 */ /* 0x000ea80000100800 */
[----:B------:R-:W2:Y:S04]  /*91450*/  LDL R147, [R1+0x45c] ;  /* 0x00045c0001937983 */ /* 0x000ea80000100800 */
        /* <DEDUP_REMOVED lines=64> */
[----:B------:R-:W4:Y:S04]  /*91860*/  LDL R136, [R1+0x430] ;  /* 0x0004300001887983 */ /* 0x000f280000100800 */
[----:B------:R-:W4:Y:S04]  /*91870*/  LDL R137, [R1+0x434] ;  /* 0x0004340001897983 */ /* 0x000f280000100800 */
[----:B------:R-:W4:Y:S04]  /*91880*/  LDL R138, [R1+0x438] ;  /* 0x00043800018a7983 */ /* 0x000f280000100800 */
[----:B------:R-:W4:Y:S04]  /*91890*/  LDL R139, [R1+0x43c] ;  /* 0x00043c00018b7983 */ /* 0x000f280000100800 */
        /* <DEDUP_REMOVED lines=15> */
[C---:B------:R-:W-:Y:S01]  /*91990*/  HMMA.1688.F32.TF32 R240, R200.reuse, R120, R240 ;  /* 0x00000078c8f0723c */ /* 0x040fe200000810f0 */
[----:B------:R-:W-:Y:S04]  /*919a0*/  STL.64 [R1+0x2b50], R192 ;  /* 0x002b50c001007387 */ /* 0x000fe80000100a00 */
[----:B------:R2:W-:Y:S04]  /*919b0*/  STL.64 [R1+0x2b58], R194 ;  /* 0x002b58c201007387 */ /* 0x0005e80000100a00 */
[----:B--2---:R-:W2:Y:S04]  /*919c0*/  LDL.LU.64 R194, [R1+0x6fd8] ;  /* 0x006fd80001c27983 */ /* 0x004ea80000300a00 */
[----:B------:R-:W2:Y:S04]  /*919d0*/  LDL.LU.64 R192, [R1+0x6fd0] ;  /* 0x006fd00001c07983 */ /* 0x000ea80000300a00 */
[----:B------:R-:W-:Y:S04]  /*919e0*/  STL.64 [R1+0x2b30], R188 ;  /* 0x002b30bc01007387 */ /* 0x000fe80000100a00 */
[----:B------:R3:W-:Y:S04]  /*919f0*/  STL.64 [R1+0x2b38], R190 ;  /* 0x002b38be01007387 */ /* 0x0007e80000100a00 */
[----:B---3--:R-:W3:Y:S04]  /*91a00*/  LDL.LU.64 R190, [R1+0x6fc8] ;  /* 0x006fc80001be7983 */ /* 0x008ee80000300a00 */
[----:B------:R-:W3:Y:S04]  /*91a10*/  LDL.LU.64 R188, [R1+0x6fc0] ;  /* 0x006fc00001bc7983 */ /* 0x000ee80000300a00 */
[----:B------:R-:W-:Y:S04]  /*91a20*/  STL.64 [R1+0x2b10], R184 ;  /* 0x002b10b801007387 */ /* 0x000fe80000100a00 */
[----:B------:R4:W-:Y:S04]  /*91a30*/  STL.64 [R1+0x2b18], R186 ;  /* 0x002b18ba01007387 */ /* 0x0009e80000100a00 */
[----:B----4-:R-:W4:Y:S04]  /*91a40*/  LDL.LU.64 R186, [R1+0x6fb8] ;  /* 0x006fb80001ba7983 */ /* 0x010f280000300a00 */
[----:B------:R-:W4:Y:S04]  /*91a50*/  LDL.LU.64 R184, [R1+0x6fb0] ;  /* 0x006fb00001b87983 */ /* 0x000f280000300a00 */
        /* <DEDUP_REMOVED lines=19> */
[----:B------:R-:W2:Y:S01]  /*91b90*/  LDL.LU.64 R240, [R1+0x6f60] ;  /* 0x006f600001f07983 */ /* 0x000ea20000300a00 */
[----:B------:R-:W-:-:S15]  /*91ba0*/  HMMA.1688.F32.TF32 R244, R200, R124, R244 ;  /* 0x0000007cc8f4723c */ /* 0x000fde00000810f4 */
[----:B------:R-:W-:-:S04]  /*91bb0*/  NOP ;  /* 0x0000000000007918 */ /* 0x000fc80000000000 */
[----:B------:R-:W-:Y:S04]  /*91bc0*/  STL.64 [R1+0x2a50], R244 ;  /* 0x002a50f401007387 */ /* 0x000fe80000100a00 */
[----:B------:R1:W-:Y:S02]  /*91bd0*/  STL.64 [R1+0x2a58], R246 ;  /* 0x002a58f601007387 */ /* 0x0003e40000100a00 */
[----:B-1----:R-:W-:Y:S08]  /*91be0*/  HMMA.1688.F32.TF32 R244, R200, R128, R196 ;  /* 0x00000080c8f4723c */ /* 0x002ff000000810c4 */
[C---:B------:R-:W-:Y:S01]  /*91bf0*/  HMMA.1688.F32.TF32 R196, R216.reuse, R4, R248 ;  /* 0x00000004d8c4723c */ /* 0x040fe200000810f8 */
[----:B------:R-:W-:Y:S04]  /*91c00*/  LDS R201, [R171+UR13+0x8680] ;  /* 0x0086800dabc97984 */ /* 0x000fe80008000800 */
[----:B------:R1:W-:Y:S04]  /*91c10*/  LDS R203, [R171+UR13+0xa680] ;  /* 0x00a6800dabcb7984 */ /* 0x0003e80008000800 */
[----:B------:R-:W-:Y:S04]  /*91c20*/  LDS R200, [R0+UR13+0x8680] ;  /* 0x0086800d00c87984 */ /* 0x000fe80008000800 */
[----:B------:R-:W2:Y:S01]  /*91c30*/  LDS R202, [R0+UR13+0xa680] ;  /* 0x00a6800d00ca7984 */ /* 0x000ea20008000800 */
[C---:B-1----:R-:W-:Y:S08]  /*91c40*/  HMMA.1688.F32.TF32 R168, R216.reuse, R8, R164 ;  /* 0x00000008d8a8723c */ /* 0x042ff000000810a4 */
        /* <DEDUP_REMOVED lines=9> */
[----:B------:R-:W-:Y:S01]  /*91ce0*/  STL.64 [R1+0x3150], R196 ;  /* 0x003150c401007387 */ /* 0x000fe20000100a00 */
[C---:B------:R-:W-:Y:S03]  /*91cf0*/  HMMA.1688.F32.TF32 R136, R216.reuse, R40, R132 ;  /* 0x00000028d888723c */ /* 0x040fe60000081084 */
[----:B------:R-:W-:Y:S05]  /*91d00*/  STL.64 [R1+0x3158], R198 ;  /* 0x003158c601007387 */ /* 0x000fea0000100a00 */
        /* <DEDUP_REMOVED lines=42> */
[----:B------:R-:W3:Y:S01]  /*91fb0*/  LDL.LU R199, [R1+0x25c] ;  /* 0x00025c0001c77983 */ /* 0x000ee20000300800 */
[----:B--2---:R-:W-:-:S02]  /*91fc0*/  IMAD.MOV.U32 R251, RZ, RZ, R236 ;  /* 0x000000fffffb7224 */ /* 0x004fc400078e00ec */
[----:B------:R-:W-:Y:S02]  /*91fd0*/  IMAD.MOV.U32 R250, RZ, RZ, R237 ;  /* 0x000000fffffa7224 */ /* 0x000fe400078e00ed */
[----:B------:R-:W-:Y:S02]  /*91fe0*/  IMAD.MOV.U32 R249, RZ, RZ, R238 ;  /* 0x000000fffff97224 */ /* 0x000fe400078e00ee */
[----:B------:R-:W-:Y:S02]  /*91ff0*/  IMAD.MOV.U32 R248, RZ, RZ, R239 ;  /* 0x000000fffff87224 */ /* 0x000fe400078e00ef */
        /* <DEDUP_REMOVED lines=89> */
[----:B------:R1:W-:Y:S03]  /*92590*/  STL.64 [R1+0x3028], R170 ;  /* 0x003028aa01007387 */ /* 0x0003e60000100a00 */
[C---:B------:R-:W-:Y:S01]  /*925a0*/  HMMA.1688.F32.TF32 R136, R216.reuse, R104, R136 ;  /* 0x00000068d888723c */ /* 0x040fe20000081088 */
[----:B-1----:R-:W2:Y:S04]  /*925b0*/  LDL.LU.64 R170, [R1+0x6f58] ;  /* 0x006f580001aa7983 */ /* 0x002ea80000300a00 */
[----:B------:R-:W2:Y:S04]  /*925c0*/  LDL.LU.64 R168, [R1+0x6f50] ;  /* 0x006f500001a87983 */ /* 0x000ea80000300a00 */
[----:B------:R-:W-:Y:S04]  /*925d0*/  STL.64 [R1+0x3010], R164 ;  /* 0x003010a401007387 */ /* 0x000fe80000100a00 */
[----:B------:R1:W-:Y:S01]  /*925e0*/  STL.64 [R1+0x3018], R166 ;  /* 0x003018a601007387 */ /* 0x0003e20000100a00 */
[C---:B------:R-:W-:Y:S03]  /*925f0*/  HMMA.1688.F32.TF32 R132, R216.reuse, R108, R132 ;  /* 0x0000006cd884723c */ /* 0x040fe60000081084 */
[----:B-1----:R-:W3:Y:S04]  /*92600*/  LDL.LU.64 R166, [R1+0x6f48] ;  /* 0x006f480001a67983 */ /* 0x002ee80000300a00 */
[----:B------:R-:W3:Y:S04]  /*92610*/  LDL.LU.64 R164, [R1+0x6f40] ;  /* 0x006f400001a47983 */ /* 0x000ee80000300a00 */
[----:B------:R-:W-:Y:S04]  /*92620*/  STL.64 [R1+0x3000], R160 ;  /* 0x003000a001007387 */ /* 0x000fe80000100a00 */
[----:B------:R1:W-:Y:S01]  /*92630*/  STL.64 [R1+0x3008], R162 ;  /* 0x003008a201007387 */ /* 0x0003e20000100a00 */
[C---:B------:R-:W-:Y:S03]  /*92640*/  HMMA.1688.F32.TF32 R204, R216.reuse, R112, R204 ;  /* 0x00000070d8cc723c */ /* 0x040fe600000810cc */
[----:B-1----:R-:W4:Y:S04]  /*92650*/  LDL.LU.64 R162, [R1+0x6f38] ;  /* 0x006f380001a27983 */ /* 0x002f280000300a00 */
[----:B------:R-:W4:Y:S04]  /*92660*/  LDL.LU.64 R160, [R1+0x6f30] ;  /* 0x006f300001a07983 */ /* 0x000f280000300a00 */
[----:B------:R-:W-:Y:S04]  /*92670*/  STL.64 [R1+0x2ff0], R156 ;  /* 0x002ff09c01007387 */ /* 0x000fe80000100a00 */
[----:B------:R1:W-:Y:S01]  /*92680*/  STL.64 [R1+0x2ff8], R158 ;  /* 0x002ff89e01007387 */ /* 0x0003e20000100a00 */
[C---:B------:R-:W-:Y:S03]  /*92690*/  HMMA.1688.F32.TF32 R208, R216.reuse, R116, R208 ;  /* 0x00000074d8d0723c */ /* 0x040fe600000810d0 */
[----:B-1----:R-:W2:Y:S04]  /*926a0*/  LDL.LU.64 R158, [R1+0x6f28] ;  /* 0x006f2800019e7983 */ /* 0x002ea80000300a00 */
[----:B------:R-:W2:Y:S04]  /*926b0*/  LDL.LU.64 R156, [R1+0x6f20] ;  /* 0x006f2000019c7983 */ /* 0x000ea80000300a00 */
[----:B------:R-:W-:Y:S04]  /*926c0*/  STL.64 [R1+0x2fe0], R152 ;  /* 0x002fe09801007387 */ /* 0x000fe80000100a00 */
[----:B------:R1:W-:Y:S01]  /*926d0*/  STL.64 [R1+0x2fe8], R154 ;  /* 0x002fe89a01007387 */ /* 0x0003e20000100a00 */
[C---:B------:R-:W-:Y:S03]  /*926e0*/  HMMA.1688.F32.TF32 R236, R216.reuse, R120, R236 ;  /* 0x00000078d8ec723c */ /* 0x040fe600000810ec */
        /* <DEDUP_REMOVED lines=43> */
[----:B------:R-:W-:Y:S08]  /*929a0*/  HMMA.1688.F32.TF32 R232, R200, R24, R232 ;  /* 0x00000018c8e8723c */ /* 0x000ff000000810e8 */
[----:B--2---:R-:W-:Y:S08]  /*929b0*/  HMMA.1688.F32.TF32 R216, R216, R128, R240 ;  /* 0x00000080d8d8723c */ /* 0x004ff000000810f0 */
[C---:B------:R-:W-:Y:S08]  /*929c0*/  HMMA.1688.F32.TF32 R244, R200.reuse, R32, R244 ;  /* 0x00000020c8f4723c */ /* 0x040ff000000810f4 */
[C---:B------:R-:W-:Y:S08]  /*929d0*/  HMMA.1688.F32.TF32 R196, R200.reuse, R36, R196 ;  /* 0x00000024c8c4723c */ /* 0x040ff000000810c4 */
[C---:B------:R-:W-:Y:S08]  /*929e0*/  HMMA.1688.F32.TF32 R208, R200.reuse, R64, R208 ;  /* 0x00000040c8d0723c */ /* 0x040ff000000810d0 */
[C---:B------:R-:W-:Y:S01]  /*929f0*/  HMMA.1688.F32.TF32 R204, R200.reuse, R68, R204 ;  /* 0x00000044c8cc723c */ /* 0x040fe200000810cc */
[----:B------:R-:W-:Y:S04]  /*92a00*/  LDS R240, [R0+UR13+0xc000] ;  /* 0x00c0000d00f07984 */ /* 0x000fe80008000800 */
[----:B------:R-:W-:Y:S04]  /*92a10*/  STL.64 [R1+0x2de0], R216 ;  /* 0x002de0d801007387 */ /* 0x000fe80000100a00 */
[----:B------:R1:W-:Y:S02]  /*92a20*/  STL.64 [R1+0x2de8], R218 ;  /* 0x002de8da01007387 */ /* 0x0003e40000100a00 */
[----:B-1----:R-:W-:Y:S02]  /*92a30*/  HMMA.1688.F32.TF32 R216, R200, R4, R236 ;  /* 0x00000004c8d8723c */ /* 0x002fe400000810ec */
[----:B------:R-:W2:-:S15]  /*92a40*/  LDL.LU R236, [R1+0x270] ;  /* 0x0002700001ec7983 */ /* 0x000e9e0000300800 */
[----:B------:R-:W-:Y:S02]  /*92a50*/  NOP ;  /* 0x0000000000007918 */ /* 0x000fe40000000000 */
[----:B------:R-:W-:Y:S04]  /*92a60*/  STL.64 [R1+0x2830], R216 ;  /* 0x002830d801007387 */ /* 0x000fe80000100a00 */
[----:B------:R-:W-:Y:S04]  /*92a70*/  STL.64 [R1+0x2838], R218 ;  /* 0x002838da01007387 */ /* 0x000fe80000100a00 */
[----:B------:R-:W2:Y:S04]  /*92a80*/  LDL.LU R237, [R1+0x274] ;  /* 0x0002740001ed7983 */ /* 0x000ea80000300800 */
[----:B------:R-:W2:Y:S04]  /*92a90*/  LDL.LU R238, [R1+0x278] ;  /* 0x0002780001ee7983 */ /* 0x000ea80000300800 */
[----:B------:R-:W2:Y:S04]  /*92aa0*/  LDL.LU R239, [R1+0x27c] ;  /* 0x00027c0001ef7983 */ /* 0x000ea80000300800 */
[----:B------:R-:W-:Y:S04]  /*92ab0*/  STL.64 [R1+0x2810], R212 ;  /* 0x002810d401007387 */ /* 0x000fe80000100a00 */
[----:B------:R1:W-:Y:S04]  /*92ac0*/  STL.64 [R1+0x2818], R214 ;  /* 0x002818d601007387 */ /* 0x0003e80000100a00 */
[----:B-1----:R-:W3:Y:S04]  /*92ad0*/  LDL.LU.64 R214, [R1+0x6e78] ;  /* 0x006e780001d67983 */ /* 0x002ee80000300a00 */
[----:B------:R-:W3:Y:S04]  /*92ae0*/  LDL.LU.64 R212, [R1+0x6e70] ;  /* 0x006e700001d47983 */ /* 0x000ee80000300a00 */
[----:B------:R-:W-:Y:S04]  /*92af0*/  STL.64 [R1+0x27f0], R220 ;  /* 0x0027f0dc01007387 */ /* 0x000fe80000100a00 */
[----:B------:R1:W-:Y:S04]  /*92b00*/  STL.64 [R1+0x27f8], R222 ;  /* 0x0027f8de01007387 */ /* 0x0003e80000100a00 */
[----:B-1----:R-:W3:Y:S04]  /*92b10*/  LDL.LU.64 R222, [R1+0x6e68] ;  /* 0x006e680001de7983 */ /* 0x002ee80000300a00 */
[----:B------:R-:W3:Y:S04]  /*92b20*/  LDL.LU.64 R220, [R1+0x6e60] ;  /* 0x006e600001dc7983 */ /* 0x000ee80000300a00 */
[----:B------:R-:W-:Y:S04]  /*92b30*/  STL.64 [R1+0x27d0], R224 ;  /* 0x0027d0e001007387 */ /* 0x000fe80000100a00 */
[----:B------:R1:W-:Y:S04]  /*92b40*/  STL.64 [R1+0x27d8], R226 ;  /* 0x0027d8e201007387 */ /* 0x0003e80000100a00 */
[----:B-1----:R-:W4:Y:S04]  /*92b50*/  LDL.LU.64 R226, [R1+0x6e58] ;  /* 0x006e580001e27983 */ /* 0x002f280000300a00 */
[----:B------:R-:W4:Y:S04]  /*92b60*/  LDL.LU.64 R224, [R1+0x6e50] ;  /* 0x006e500001e07983 */ /* 0x000f280000300a00 */
[----:B------:R-:W-:Y:S04]  /*92b70*/  STL.64 [R1+0x27a0], R228 ;  /* 0x0027a0e401007387 */ /* 0x000fe80000100a00 */
[----:B------:R1:W-:Y:S04]  /*92b80*/  STL.64 [R1+0x27a8], R230 ;  /* 0x0027a8e601007387 */ /* 0x0003e80000100a00 */
[----:B-1----:R-:W4:Y:S04]  /*92b90*/  LDL.LU.64 R230, [R1+0x6e48] ;  /* 0x006e480001e67983 */ /* 0x002f280000300a00 */
[----:B------:R-:W4:Y:S04]  /*92ba0*/  LDL.LU.64 R228, [R1+0x6e40] ;  /* 0x006e400001e47983 */ /* 0x000f280000300a00 */
[----:B------:R-:W-:Y:S04]  /*92bb0*/  STL.64 [R1+0x2790], R232 ;  /* 0x002790e801007387 */ /* 0x000fe80000100a00 */
[----:B------:R1:W-:Y:S04]  /*92bc0*/  STL.64 [R1+0x2798], R234 ;  /* 0x002798ea01007387 */ /* 0x0003e80000100a00 */
[----:B-1----:R-:W4:Y:S04]  /*92bd0*/  LDL.LU.64 R234, [R1+0x6e38] ;  /* 0x006e380001ea7983 */ /* 0x002f280000300a00 */
[----:B------:R-:W4:Y:S01]  /*92be0*/  LDL.LU.64 R232, [R1+0x6e30] ;  /* 0x006e300001e87983 */ /* 0x000f220000300a00 */
[----:B------:R-:W-:-:S02]  /*92bf0*/  LOP3.LUT R241, R0, 0x40, RZ, 0x3c, !PT ;  /* 0x0000004000f17812 */ /* 0x000fc400078e3cff */
[----:B------:R-:W-:-:S03]  /*92c00*/  LOP3.LUT R242, R0, 0x60, RZ, 0x3c, !PT ;  /* 0x0000006000f27812 */ /* 0x000fc600078e3cff */
[----:B------:R-:W-:Y:S04]  /*92c10*/  LDS R216, [R241+UR13+0x8680] ;  /* 0x0086800df1d87984 */ /* 0x000fe80008000800 */
[----:B------:R-:W-:Y:S04]  /*92c20*/  LDS R218, [R241+UR13+0xa680] ;  /* 0x00a6800df1da7984 */ /* 0x000fe80008000800 */
[----:B------:R-:W-:Y:S04]  /*92c30*/  LDS R217, [R242+UR13+0x8680] ;  /* 0x0086800df2d97984 */ /* 0x000fe80008000800 */
[----:B------:R-:W1:Y:S01]  /*92c40*/  LDS R219, [R242+UR13+0xa680] ;  /* 0x00a6800df2db7984 */ /* 0x000e620008000800 */
[----:B--2---:R-:W-:-:S15]  /*92c50*/  HMMA.1688.F32.TF32 R236, R200, R28, R236 ;  /* 0x0000001cc8ec723c */ /* 0x004fde00000810ec */
[----:B------:R-:W-:-:S04]  /*92c60*/  NOP ;  /* 0x0000000000007918 */ /* 0x000fc80000000000 */
        /* <DEDUP_REMOVED lines=8> */
[C---:B----4-:R-:W-:Y:S08]  /*92cf0*/  HMMA.1688.F32.TF32 R196, R200.reuse, R48, R228 ;  /* 0x00000030c8c4723c */ /* 0x050ff000000810e4 */
[C---:B------:R-:W-:Y:S01]  /*92d00*/  HMMA.1688.F32.TF32 R232, R200.reuse, R44, R232 ;  /* 0x0000002cc8e8723c */ /* 0x040fe200000810e8 */
[----:B------:R-:W-:Y:S04]  /*92d10*/  STL.64 [R1+0x2700], R236 ;  /* 0x002700ec01007387 */ /* 0x000fe80000100a00 */
[----:B------:R-:W-:Y:S03]  /*92d20*/  STL.64 [R1+0x2708], R238 ;  /* 0x002708ee01007387 */ /* 0x000fe60000100a00 */
[C---:B------:R-:W-:Y:S11]  /*92d30*/  HMMA.1688.F32.TF32 R224, R200.reuse, R52, R224 ;  /* 0x00000034c8e0723c */ /* 0x040ff600000810e0 */
[----:B------:R-:W-:Y:S04]  /*92d40*/  STL.64 [R1+0x26b0], R232 ;  /* 0x0026b0e801007387 */ /* 0x000fe80000100a00 */
[----:B------:R-:W-:Y:S04]  /*92d50*/  STL.64 [R1+0x26b8], R234 ;  /* 0x0026b8ea01007387 */ /* 0x000fe80000100a00 */
        /* <DEDUP_REMOVED lines=9> */
[C---:B--2---:R-:W-:Y:S08]  /*92df0*/  HMMA.1688.F32.TF32 R196, R200.reuse, R72, R132 ;  /* 0x00000048c8c4723c */ /* 0x044ff00000081084 */
[C---:B------:R-:W-:Y:S01]  /*92e00*/  HMMA.1688.F32.TF32 R132, R200.reuse, R76, R136 ;  /* 0x0000004cc884723c */ /* 0x040fe20000081088 */
[----:B------:R-:W-:Y:S04]  /*92e10*/  STL.64 [R1+0x2590], R208 ;  /* 0x002590d001007387 */ /* 0x000fe80000100a00 */
[----:B------:R-:W-:Y:S04]  /*92e20*/  STL.64 [R1+0x2598], R210 ;  /* 0x002598d201007387 */ /* 0x000fe80000100a00 */
[----:B------:R-:W-:Y:S04]  /*92e30*/  STL.64 [R1+0x2530], R204 ;  /* 0x002530cc01007387 */ /* 0x000fe80000100a00 */
[----:B------:R-:W-:Y:S01]  /*92e40*/  STL.64 [R1+0x2538], R206 ;  /* 0x002538ce01007387 */ /* 0x000fe20000100a00 */
[C---:B------:R-:W-:Y:S08]  /*92e50*/  HMMA.1688.F32.TF32 R136, R200.reuse, R80, R140 ;  /* 0x00000050c888723c */ /* 0x040ff0000008108c */
[C---:B------:R-:W-:Y:S01]  /*92e60*/  HMMA.1688.F32.TF32 R140, R200.reuse, R84, R144 ;  /* 0x00000054c88c723c */ /* 0x040fe20000081090 */
[----:B------:R-:W-:Y:S04]  /*92e70*/  STL.64 [R1+0x23d0], R196 ;  /* 0x0023d0c401007387 */ /* 0x000fe80000100a00 */
[----:B------:R-:W-:Y:S04]  /*92e80*/  STL.64 [R1+0x23d8], R198 ;  /* 0x0023d8c601007387 */ /* 0x000fe80000100a00 */
        /* <DEDUP_REMOVED lines=33> */
[----:B------:R-:W-:Y:S01]  /*930a0*/  STL.64 [R1+0x2248], R142 ;  /* 0x0022488e01007387 */ /* 0x000fe20000100a00 */
[----:B--2---:R-:W-:Y:S03]  /*930b0*/  HMMA.1688.F32.TF32 R136, R200, R128, R188 ;  /* 0x00000080c888723c */ /* 0x004fe600000810bc */
[----:B------:R-:W-:Y:S04]  /*930c0*/  STL.64 [R1+0x1ff0], R132 ;  /* 0x001ff08401007387 */ /* 0x000fe80000100a00 */
[----:B------:R1:W-:Y:S02]  /*930d0*/  STL.64 [R1+0x1ff8], R134 ;  /* 0x001ff88601007387 */ /* 0x0003e40000100a00 */
[----:B-1----:R-:W-:Y:S10]  /*930e0*/  HMMA.1688.F32.TF32 R132, R216, R4, R192 ;  /* 0x00000004d884723c */ /* 0x002ff400000810c0 */
[----:B------:R1:W-:Y:S04]  /*930f0*/  STL.64 [R1+0x3f0], R136 ;  /* 0x0003f08801007387 */ /* 0x0003e80000100a00 */
[----:B------:R2:W-:Y:S04]  /*93100*/  STL.64 [R1+0x3f8], R138 ;  /* 0x0003f88a01007387 */ /* 0x0005e80000100a00 */
[----:B------:R-:W3:Y:S04]  /*93110*/  LDL.LU R236, [R1+0x1030] ;  /* 0x0010300001ec7983 */ /* 0x000ee80000300800 */
        /* <DEDUP_REMOVED lines=118> */
[----:B--2---:R-:W2:Y:S04]  /*93880*/  LDL.LU.64 R250, [R1+0x6e28] ;  /* 0x006e280001fa7983 */ /* 0x004ea80000300a00 */
[----:B------:R-:W2:Y:S01]  /*93890*/  LDL.LU.64 R248, [R1+0x6e20] ;  /* 0x006e200001f87983 */ /* 0x000ea20000300a00 */
[C---:B------:R-:W-:Y:S08]  /*938a0*/  HMMA.1688.F32.TF32 R196, R216.reuse, R12, R196 ;  /* 0x0000000cd8c4723c */ /* 0x040ff000000810c4 */
[C---:B---3--:R-:W-:Y:S08]  /*938b0*/  HMMA.1688.F32.TF32 R192, R216.reuse, R16, R192 ;  /* 0x00000010d8c0723c */ /* 0x048ff000000810c0 */
[C---:B------:R-:W-:Y:S08]  /*938c0*/  HMMA.1688.F32.TF32 R188, R216.reuse, R24, R188 ;  /* 0x00000018d8bc723c */ /* 0x040ff000000810bc */
[C---:B------:R-:W-:Y:S08]  /*938d0*/  HMMA.1688.F32.TF32 R184, R216.reuse, R28, R184 ;  /* 0x0000001cd8b8723c */ /* 0x040ff000000810b8 */
[C---:B------:R-:W-:Y:S08]  /*938e0*/  HMMA.1688.F32.TF32 R180, R216.reuse, R32, R180 ;  /* 0x00000020d8b4723c */ /* 0x040ff000000810b4 */
[C---:B------:R-:W-:Y:S01]  /*938f0*/  HMMA.1688.F32.TF32 R176, R216.reuse, R36, R176 ;  /* 0x00000024d8b0723c */ /* 0x040fe200000810b0 */
[----:B------:R-:W-:Y:S04]  /*93900*/  STL.64 [R1+0x2b80], R196 ;  /* 0x002b80c401007387 */ /* 0x000fe80000100a00 */
[----:B------:R3:W-:Y:S04]  /*93910*/  STL.64 [R1+0x2b88], R198 ;  /* 0x002b88c601007387 */ /* 0x0007e80000100a00 */
[----:B---3--:R-:W3:Y:S04]  /*93920*/  LDL.LU.64 R198, [R1+0x6e18] ;  /* 0x006e180001c67983 */ /* 0x008ee80000300a00 */
[----:B------:R-:W2:Y:S04]  /*93930*/  LDL.LU.64 R196, [R1+0x6e10] ;  /* 0x006e100001c47983 */ /* 0x000ea80000300a00 */
[----:B------:R-:W-:Y:S04]  /*93940*/  STL.64 [R1+0x2b60], R192 ;  /* 0x002b60c001007387 */ /* 0x000fe80000100a00 */
[----:B------:R1:W-:Y:S01]  /*93950*/  STL.64 [R1+0x2b68], R194 ;  /* 0x002b68c201007387 */ /* 0x0003e20000100a00 */
[C---:B------:R-:W-:Y:S08]  /*93960*/  HMMA.1688.F32.TF32 R172, R216.reuse, R40, R172 ;  /* 0x00000028d8ac723c */ /* 0x040ff000000810ac */
[C---:B-1----:R-:W-:Y:S08]  /*93970*/  HMMA.1688.F32.TF32 R192, R216.reuse, R20, R200 ;  /* 0x00000014d8c0723c */ /* 0x042ff000000810c8 */
        /* <DEDUP_REMOVED lines=40> */
[C---:B----4-:R-:W-:Y:S08]  /*93c00*/  HMMA.1688.F32.TF32 R140, R216.reuse, R84, R208 ;  /* 0x00000054d88c723c */ /* 0x050ff000000810d0 */
[C---:B------:R-:W-:Y:S03]  /*93c10*/  HMMA.1688.F32.TF32 R136, R216.reuse, R88, R212 ;  /* 0x00000058d888723c */ /* 0x040fe600000810d4 */
        /* <DEDUP_REMOVED lines=17> */
[----:B--2---:R-:W-:Y:S03]  /*93d30*/  HMMA.1688.F32.TF32 R136, R216, R112, R244 ;  /* 0x00000070d888723c */ /* 0x004fe600000810f4 */
        /* <DEDUP_REMOVED lines=8> */
[----:B------:R-:W2:Y:S01]  /*93dc0*/  LDL.LU R238, [R1+0x12f8] ;  /* 0x0012f80001ee7983 */ /* 0x000ea20000300800 */
[----:B------:R-:W-:-:S03]  /*93dd0*/  IMAD.MOV.U32 R239, RZ, RZ, R248 ;  /* 0x000000ffffef7224 */ /* 0x000fc600078e00f8 */
[----:B------:R-:W2:Y:S01]  /*93de0*/  LDL.LU R248, [R1+0x6e08] ;  /* 0x006e080001f87983 */ /* 0x000ea20000300800 */
[----:B------:R-:W-:Y:S02]  /*93df0*/  IMAD.MOV.U32 R235, RZ, RZ, R249 ;  /* 0x000000ffffeb7224 */ /* 0x000fe400078e00f9 */
[----:B---3--:R-:W-:Y:S02]  /*93e00*/  IMAD.MOV.U32 R232, RZ, RZ, R198 ;  /* 0x000000ffffe87224 */ /* 0x008fe400078e00c6 */
[----:B------:R-:W-:Y:S01]  /*93e10*/  IMAD.MOV.U32 R233, RZ, RZ, R197 ;  /* 0x000000ffffe97224 */ /* 0x000fe200078e00c5 */
[----:B------:R-:W3:Y:S04]  /*93e20*/  LDL.LU R198, [R1+0x6e04] ;  /* 0x006e040001c67983 */ /* 0x000ee80000300800 */
[----:B------:R-:W3:Y:S01]  /*93e30*/  LDL.LU R197, [R1+0x6e00] ;  /* 0x006e000001c57983 */ /* 0x000ee20000300800 */
[----:B------:R-:W-:-:S03]  /*93e40*/  IMAD.MOV.U32 R234, RZ, RZ, R196 ;  /* 0x000000ffffea7224 */ /* 0x000fc600078e00c4 */
[----:B------:R-:W3:Y:S04]  /*93e50*/  LDL.LU R196, [R1+0x6dfc] ;  /* 0x006dfc0001c47983 */ /* 0x000ee80000300800 */
[----:B------:R-:W3:Y:S04]  /*93e60*/  LDL.LU R249, [R1+0x6df8] ;  /* 0x006df80001f97983 */ /* 0x000ee80000300800 */
[----:B------:R-:W3:Y:S04]  /*93e70*/  LDL.LU R228, [R1+0x12d0] ;  /* 0x0012d00001e47983 */ /* 0x000ee80000300800 */
[----:B------:R-:W3:Y:S04]  /*93e80*/  LDL.LU R229, [R1+0x12d4] ;  /* 0x0012d40001e57983 */ /* 0x000ee80000300800 */
[----:B------:R-:W3:Y:S01]  /*93e90*/  LDL.LU R230, [R1+0x12d8] ;  /* 0x0012d80001e67983 */ /* 0x000ee20000300800 */
[----:B--2---:R-:W-:-:S03]  /*93ea0*/  IMAD.MOV.U32 R231, RZ, RZ, R248 ;  /* 0x000000ffffe77224 */ /* 0x004fc600078e00f8 */
[----:B------:R-:W2:Y:S04]  /*93eb0*/  LDL.LU R248, [R1+0x6df4] ;  /* 0x006df40001f87983 */ /* 0x000ea80000300800 */
[----:B------:R-:W3:Y:S04]  /*93ec0*/  LDL.LU R220, [R1+0x12b0] ;  /* 0x0012b00001dc7983 */ /* 0x000ee80000300800 */
[----:B------:R-:W3:Y:S04]  /*93ed0*/  LDL.LU R221, [R1+0x12b4] ;  /* 0x0012b40001dd7983 */ /* 0x000ee80000300800 */
[----:B------:R-:W3:Y:S04]  /*93ee0*/  LDL.LU R222, [R1+0x12b8] ;  /* 0x0012b80001de7983 */ /* 0x000ee80000300800 */
[----:B------:R-:W3:Y:S04]  /*93ef0*/  LDL.LU R223, [R1+0x12bc] ;  /* 0x0012bc0001df7983 */ /* 0x000ee80000300800 */
[----:B------:R-:W3:Y:S04]  /*93f00*/  LDL.LU R212, [R1+0x12a0] ;  /* 0x0012a00001d47983 */ /* 0x000ee80000300800 */
[----:B------:R-:W3:Y:S04]  /*93f10*/  LDL.LU R213, [R1+0x12a4] ;  /* 0x0012a40001d57983 */ /* 0x000ee80000300800 */
[----:B------:R-:W3:Y:S01]  /*93f20*/  LDL.LU R214, [R1+0x12a8] ;  /* 0x0012a80001d67983 */ /* 0x000ee20000300800 */
[----:B--2---:R-:W-:-:S03]  /*93f30*/  IMAD.MOV.U32 R215, RZ, RZ, R248 ;  /* 0x000000ffffd77224 */ /* 0x004fc600078e00f8 */
[----:B------:R-:W2:Y:S04]  /*93f40*/  LDL.LU R248, [R1+0x6df0] ;  /* 0x006df00001f87983 */ /* 0x000ea80000300800 */
[----:B------:R-:W2:Y:S04]  /*93f50*/  LDL.LU R208, [R1+0x1290] ;  /* 0x0012900001d07983 */ /* 0x000ea80000300800 */
[----:B------:R-:W2:Y:S04]  /*93f60*/  LDL.LU R209, [R1+0x1294] ;  /* 0x0012940001d17983 */ /* 0x000ea80000300800 */
[----:B------:R-:W2:Y:S04]  /*93f70*/  LDL.LU R210, [R1+0x1298] ;  /* 0x0012980001d27983 */ /* 0x000ea80000300800 */
[----:B------:R-:W2:Y:S04]  /*93f80*/  LDL.LU R211, [R1+0x129c] ;  /* 0x00129c0001d37983 */ /* 0x000ea80000300800 */
[----:B-1----:R-:W2:Y:S04]  /*93f90*/  LDL.LU R140, [R1+0x1270] ;  /* 0x00127000018c7983 */ /* 0x002ea80000300800 */
[----:B------:R-:W2:Y:S04]  /*93fa0*/  LDL.LU R141, [R1+0x1274] ;  /* 0x00127400018d7983 */ /* 0x000ea80000300800 */
        /* <DEDUP_REMOVED lines=57> */
[----:B---3--:R-:W-:-:S02]  /*94340*/  IMAD.MOV.U32 R224, RZ, RZ, R249 ;  /* 0x000000ffffe07224 */ /* 0x008fc400078e00f9 */
[----:B------:R-:W-:Y:S02]  /*94350*/  IMAD.MOV.U32 R225, RZ, RZ, R196 ;  /* 0x000000ffffe17224 */ /* 0x000fe400078e00c4 */
[----:B------:R-:W-:Y:S02]  /*94360*/  IMAD.MOV.U32 R226, RZ, RZ, R197 ;  /* 0x000000ffffe27224 */ /* 0x000fe400078e00c5 */
[----:B------:R-:W-:Y:S02]  /*94370*/  IMAD.MOV.U32 R227, RZ, RZ, R198 ;  /* 0x000000ffffe37224 */ /* 0x000fe400078e00c6 */
[----:B------:R-:W-:Y:S02]  /*94380*/  IMAD.MOV.U32 R244, RZ, RZ, R199 ;  /* 0x000000fffff47224 */ /* 0x000fe400078e00c7 */
[----:B------:R-:W-:Y:S02]  /*94390*/  IMAD.MOV.U32 R245, RZ, RZ, R250 ;  /* 0x000000fffff57224 */ /* 0x000fe400078e00fa */
[----:B------:R-:W-:-:S02]  /*943a0*/  IMAD.MOV.U32 R246, RZ, RZ, R251 ;  /* 0x000000fffff67224 */ /* 0x000fc400078e00fb */
[----:B--2---:R-:W-:Y:S02]  /*943b0*/  IMAD.MOV.U32 R207, RZ, RZ, R248 ;  /* 0x000000ffffcf7224 */ /* 0x004fe400078e00f8 */
[----:B------:R-:W2:Y:S04]  /*943c0*/  LDL.LU R248, [R1+0x6dec] ;  /* 0x006dec0001f87983 */ /* 0x000ea80000300800 */
[----:B------:R-:W2:Y:S04]  /*943d0*/  LDL.LU R249, [R1+0x6de8] ;  /* 0x006de80001f97983 */ /* 0x000ea80000300800 */
[----:B------:R-:W3:Y:S04]  /*943e0*/  LDL.LU R196, [R1+0x6de4] ;  /* 0x006de40001c47983 */ /* 0x000ee80000300800 */
[----:B------:R-:W3:Y:S04]  /*943f0*/  LDL.LU R197, [R1+0x6de0] ;  /* 0x006de00001c57983 */ /* 0x000ee80000300800 */
[----:B------:R-:W3:Y:S04]  /*94400*/  LDL.LU R198, [R1+0x6ddc] ;  /* 0x006ddc0001c67983 */ /* 0x000ee80000300800 */
[----:B------:R-:W3:Y:S04]  /*94410*/  LDL.LU R199, [R1+0x6dd8] ;  /* 0x006dd80001c77983 */ /* 0x000ee80000300800 */
[----:B------:R-:W2:Y:S04]  /*94420*/  LDL.LU R250, [R1+0x6dd4] ;  /* 0x006dd40001fa7983 */ /* 0x000ea80000300800 */
[----:B------:R-:W2:Y:S04]  /*94430*/  LDL.LU R251, [R1+0x6dd0] ;  /* 0x006dd00001fb7983 */ /* 0x000ea80000300800 */
[----:B------:R-:W2:Y:S01]  /*94440*/  LDL.LU R247, [R1+0x130c] ;  /* 0x00130c0001f77983 */ /* 0x000ea20000300800 */
[C---:B----4-:R-:W-:Y:S08]  /*94450*/  HMMA.1688.F32.TF32 R192, R216.reuse, R116, R188 ;  /* 0x00000074d8c0723c */ /* 0x050ff000000810bc */
[C---:B------:R-:W-:Y:S08]  /*94460*/  HMMA.1688.F32.TF32 R188, R216.reuse, R120, R184 ;  /* 0x00000078d8bc723c */ /* 0x040ff000000810b8 */
[----:B------:R-:W-:Y:S08]  /*94470*/  HMMA.1688.F32.TF32 R184, R216, R124, R136 ;  /* 0x0000007cd8b8723c */ /* 0x000ff00000081088 */
        /* <DEDUP_REMOVED lines=12> */
[----:B------:R-:W-:Y:S01]  /*94540*/  STL.64 [R1+0x2918], R186 ;  /* 0x002918ba01007387 */ /* 0x000fe20000100a00 */
[C---:B------:R-:W-:Y:S08]  /*94550*/  HMMA.1688.F32.TF32 R152, R132.reuse, R36, R152 ;  /* 0x000000248498723c */ /* 0x040ff00000081098 */
[C---:B------:R-:W-:Y:S08]  /*94560*/  HMMA.1688.F32.TF32 R148, R132.reuse, R40, R148 ;  /* 0x000000288494723c */ /* 0x040ff00000081094 */
[C---:B------:R-:W-:Y:S08]  /*94570*/  HMMA.1688.F32.TF32 R144, R132.reuse, R44, R144 ;  /* 0x0000002c8490723c */ /* 0x040ff00000081090 */
[----:B------:R-:W-:Y:S08]  /*94580*/  HMMA.1688.F32.TF32 R140, R132, R48, R140 ;  /* 0x00000030848c723c */ /* 0x000ff0000008108c */
[----:B---3--:R-:W-:Y:S08]  /*94590*/  HMMA.1688.F32.TF32 R136, R216, R128, R196 ;  /* 0x00000080d888723c */ /* 0x008ff000000810c4 */
[----:B--2---:R-:W-:-:S15]  /*945a0*/  HMMA.1688.F32.TF32 R248, R132, R4, R248 ;  /* 0x0000000484f8723c */ /* 0x004fde00000810f8 */
[----:B------:R-:W-:-:S04]  /*945b0*/  NOP ;  /* 0x0000000000007918 */ /* 0x000fc80000000000 */
        /* <DEDUP_REMOVED lines=25> */
[----:B------:R3:W-:Y:S04]  /*94750*/  STL.64 [R1+0x158], R142 ;  /* 0x0001588e01007387 */ /* 0x0007e80000100a00 */
[----:B------:R-:W-:Y:S04]  /*94760*/  LDS R136, [R241+UR13+0x8700] ;  /* 0x0087000df1887984 */ /* 0x000fe80008000800 */
[----:B------:R-:W-:Y:S04]  /*94770*/  LDS R138, [R241+UR13+0xa700] ;  /* 0x00a7000df18a7984 */ /* 0x000fe80008000800 */
[----:B------:R-:W-:Y:S04]  /*94780*/  LDS R137, [R242+UR13+0x8700] ;  /* 0x0087000df2897984 */ /* 0x000fe80008000800 */
[----:B------:R-:W4:Y:S01]  /*94790*/  LDS R139, [R242+UR13+0xa700] ;  /* 0x00a7000df28b7984 */ /* 0x000f220008000800 */
        /* <DEDUP_REMOVED lines=138> */
[C---:B------:R-:W-:Y:S01]  /*95040*/  HMMA.1688.F32.TF32 R180, R132.reuse, R116, R180 ;  /* 0x0000007484b4723c */ /* 0x040fe200000810b4 */
[----:B------:R-:W-:Y:S04]  /*95050*/  STL.64 [R1+0xb0], R248 ;  /* 0x0000b0f801007387 */ /* 0x000fe80000100a00 */
[----:B------:R1:W-:Y:S03]  /*95060*/  STL.64 [R1+0xb8], R250 ;  /* 0x0000b8fa01007387 */ /* 0x0003e60000100a00 */
[C---:B-1----:R-:W-:Y:S08]  /*95070*/  HMMA.1688.F32.TF32 R248, R132.reuse, R92, R216 ;  /* 0x0000005c84f8723c */ /* 0x042ff000000810d8 */
[C---:B------:R-:W-:Y:S08]  /*95080*/  HMMA.1688.F32.TF32 R216, R132.reuse, R96, R196 ;  /* 0x0000006084d8723c */ /* 0x040ff000000810c4 */
[C---:B------:R-:W-:Y:S08]  /*95090*/  HMMA.1688.F32.TF32 R196, R132.reuse, R100, R192 ;  /* 0x0000006484c4723c */ /* 0x040ff000000810c0 */
[C---:B------:R-:W-:Y:S08]  /*950a0*/  HMMA.1688.F32.TF32 R192, R132.reuse, R104, R200 ;  /* 0x0000006884c0723c */ /* 0x040ff000000810c8 */
[C---:B------:R-:W-:Y:S08]  /*950b0*/  HMMA.1688.F32.TF32 R176, R132.reuse, R120, R176 ;  /* 0x0000007884b0723c */ /* 0x040ff000000810b0 */
[C---:B------:R-:W-:Y:S08]  /*950c0*/  HMMA.1688.F32.TF32 R172, R132.reuse, R124, R172 ;  /* 0x0000007c84ac723c */ /* 0x040ff000000810ac */
[----:B----4-:R-:W-:Y:S08]  /*950d0*/  HMMA.1688.F32.TF32 R168, R132, R128, R168 ;  /* 0x0000008084a8723c */ /* 0x010ff000000810a8 */
        /* <DEDUP_REMOVED lines=229> */
[----:B------:R-:W-:Y:S04]  /*95f30*/  STL.64 [R1], R136 ;  /* 0x0000008801007387 */ /* 0x000fe80000100a00 */
[----:B------:R1:W-:Y:S04]  /*95f40*/  STL.64 [R1+0x8], R138 ;  /* 0x0000088a01007387 */ /* 0x0003e80000100a00 */
[----:B------:R-:W-:Y:S04]  /*95f50*/  LDS R236, [R241+UR13+0x8780] ;  /* 0x0087800df1ec7984 */ /* 0x000fe80008000800 */
[----:B------:R-:W-:Y:S04]  /*95f60*/  LDS R238, [R241+UR13+0xa780] ;  /* 0x00a7800df1ee7984 */ /* 0x000fe80008000800 */
[----:B------:R-:W-:Y:S04]  /*95f70*/  LDS R237, [R242+UR13+0x8780] ;  /* 0x0087800df2ed7984 */ /* 0x000fe80008000800 */
[----:B------:R-:W2:Y:S04]  /*95f80*/  LDS R239, [R242+UR13+0xa780] ;  /* 0x00a7800df2ef7984 */ /* 0x000ea80008000800 */
[----:B------:R-:W-:Y:S04]  /*95f90*/  LDS R241, [R243+UR13+0xc000] ;  /* 0x00c0000df3f17984 */ /* 0x000fe80008000800 */
[----:B------:R-:W-:Y:S04]  /*95fa0*/  LDS R242, [R0+UR13+0xe000] ;  /* 0x00e0000d00f27984 */ /* 0x000fe80008000800 */
[----:B------:R-:W3:Y:S01]  /*95fb0*/  LDS R243, [R243+UR13+0xe000] ;  /* 0x00e0000df3f37984 */ /* 0x000ee20008000800 */
        /* <DEDUP_REMOVED lines=11> */
[C---:B----4-:R-:W-:Y:S01]  /*96070*/  HMMA.1688.F32.TF32 R140, R132.reuse, R28, R220 ;  /* 0x0000001c848c723c */ /* 0x050fe200000810dc */
        /* <DEDUP_REMOVED lines=127> */
[C---:B---3--:R-:W-:Y:S11]  /*96870*/  HMMA.1688.F32.TF32 R216, R132.reuse, R56, R216 ;  /* 0x0000003884d8723c */ /* 0x048ff600000810d8 */
        /* <DEDUP_REMOVED lines=9> */
[----:B------:R-:W2:Y:S04]  /*96910*/  LDL.LU R244, [R1+0x19c0] ;  /* 0x0019c00001f47983 */ /* 0x000ea80000300800 */
[----:B------:R-:W-:Y:S04]  /*96920*/  STL.64 [R1+0x2b0], R196 ;  /* 0x0002b0c401007387 */ /* 0x000fe80000100a00 */
[----:B------:R4:W-:Y:S04]  /*96930*/  STL.64 [R1+0x2b8], R198 ;  /* 0x0002b8c601007387 */ /* 0x0009e80000100a00 */
[----:B------:R-:W-:Y:S04]  /*96940*/  STL.64 [R1+0x2a0], R136 ;  /* 0x0002a08801007387 */ /* 0x000fe80000100a00 */
[----:B------:R1:W-:Y:S04]  /*96950*/  STL.64 [R1+0x2a8], R138 ;  /* 0x0002a88a01007387 */ /* 0x0003e80000100a00 */
[----:B------:R-:W2:Y:S01]  /*96960*/  LDL.LU R245, [R1+0x19c4] ;  /* 0x0019c40001f57983 */ /* 0x000ea20000300800 */
[C---:B----4-:R-:W-:Y:S08]  /*96970*/  HMMA.1688.F32.TF32 R196, R132.reuse, R68, R192 ;  /* 0x0000004484c4723c */ /* 0x050ff000000810c0 */
[C---:B------:R-:W-:Y:S08]  /*96980*/  HMMA.1688.F32.TF32 R192, R132.reuse, R72, R200 ;  /* 0x0000004884c0723c */ /* 0x040ff000000810c8 */
[C---:B-1----:R-:W-:Y:S08]  /*96990*/  HMMA.1688.F32.TF32 R136, R132.reuse, R76, R188 ;  /* 0x0000004c8488723c */ /* 0x042ff000000810bc */
[C---:B------:R-:W-:Y:S08]  /*969a0*/  HMMA.1688.F32.TF32 R184, R132.reuse, R80, R184 ;  /* 0x0000005084b8723c */ /* 0x040ff000000810b8 */
[C---:B------:R-:W-:Y:S01]  /*969b0*/  HMMA.1688.F32.TF32 R180, R132.reuse, R84, R180 ;  /* 0x0000005484b4723c */ /* 0x040fe200000810b4 */
        /* <DEDUP_REMOVED lines=36> */
[----:B------:R-:W-:Y:S02]  /*96c00*/  HMMA.1688.F32.TF32 R132, R132, R128, R204 ;  /* 0x000000808484723c */ /* 0x000fe400000810cc */
[----:B------:R-:W-:Y:S04]  /*96c10*/  STL.64 [R1+0x1c0], R144 ;  /* 0x0001c09001007387 */ /* 0x000fe80000100a00 */
[----:B------:R-:W-:Y:S02]  /*96c20*/  STL.64 [R1+0x1c8], R146 ;  /* 0x0001c89201007387 */ /* 0x000fe40000100a00 */
        /* <DEDUP_REMOVED lines=9> */
[C---:B---3--:R-:W-:Y:S01]  /*96cc0*/  HMMA.1688.F32.TF32 R140, R236.reuse, R16, R224 ;  /* 0x00000010ec8c723c */ /* 0x048fe200000810e0 */
[----:B------:R-:W-:Y:S04]  /*96cd0*/  STL.64 [R1+0x490], R136 ;  /* 0x0004908801007387 */ /* 0x000fe80000100a00 */
[----:B------:R1:W-:Y:S03]  /*96ce0*/  STL.64 [R1+0x498], R138 ;  /* 0x0004988a01007387 */ /* 0x0003e60000100a00 */
[C---:B-1----:R-:W-:Y:S03]  /*96cf0*/  HMMA.1688.F32.TF32 R136, R236.reuse, R20, R228 ;  /* 0x00000014ec88723c */ /* 0x042fe600000810e4 */
[----:B------:R-:W-:Y:S04]  /*96d00*/  STL.64 [R1+0x480], R132 ;  /* 0x0004808401007387 */ /* 0x000fe80000100a00 */
[----:B------:R-:W-:Y:S04]  /*96d10*/  STL.64 [R1+0x488], R134 ;  /* 0x0004888601007387 */ /* 0x000fe80000100a00 */
[----:B------:R1:W-:Y:S04]  /*96d20*/  STL.64 [R1+0x470], R140 ;  /* 0x0004708c01007387 */ /* 0x0003e80000100a00 */
[----:B------:R3:W-:Y:S04]  /*96d30*/  STL.64 [R1+0x478], R142 ;  /* 0x0004788e01007387 */ /* 0x0007e80000100a00 */
[----:B------:R-:W-:Y:S04]  /*96d40*/  STL.64 [R1+0x460], R136 ;  /* 0x0004608801007387 */ /* 0x000fe80000100a00 */
[----:B------:R4:W-:Y:S04]  /*96d50*/  STL.64 [R1+0x468], R138 ;  /* 0x0004688a01007387 */ /* 0x0009e80000100a00 */
[----:B-1----:R-:W4:Y:S04]  /*96d60*/  LDL.LU R140, [R1+0x19b0] ;  /* 0x0019b000018c7983 */ /* 0x002f280000300800 */
[----:B------:R-:W4:Y:S04]  /*96d70*/  LDL.LU R141, [R1+0x19b4] ;  /* 0x0019b400018d7983 */ /* 0x000f280000300800 */
[----:B---3--:R-:W4:Y:S04]  /*96d80*/  LDL.LU R142, [R1+0x19b8] ;  /* 0x0019b800018e7983 */ /* 0x008f280000300800 */
[----:B------:R-:W4:Y:S04]  /*96d90*/  LDL.LU R143, [R1+0x19bc] ;  /* 0x0019bc00018f7983 */ /* 0x000f280000300800 */
[----:B------:R-:W3:Y:S04]  /*96da0*/  LDL.LU R204, [R1+0x19a0] ;  /* 0x0019a00001cc7983 */ /* 0x000ee80000300800 */
[----:B------:R-:W3:Y:S04]  /*96db0*/  LDL.LU R205, [R1+0x19a4] ;  /* 0x0019a40001cd7983 */ /* 0x000ee80000300800 */
[----:B------:R-:W3:Y:S01]  /*96dc0*/  LDL.LU R206, [R1+0x19a8] ;  /* 0x0019a80001ce7983 */ /* 0x000ee20000300800 */
[----:B------:R-:W-:Y:S03]  /*96dd0*/  HMMA.1688.F32.TF32 R132, R236, R24, R232 ;  /* 0x00000018ec84723c */ /* 0x000fe600000810e8 */
        /* <DEDUP_REMOVED lines=29> */
[----:B------:R-:W-:Y:S02]  /*96fb0*/  IMAD.MOV.U32 R3, RZ, RZ, R134 ;  /* 0x000000ffff037224 */ /* 0x000fe400078e0086 */
[----:B------:R-:W-:Y:S02]  /*96fc0*/  IMAD.MOV.U32 R2, RZ, RZ, R135 ;  /* 0x000000ffff027224 */ /* 0x000fe400078e0087 */
[----:B--2---:R-:W-:Y:S01]  /*96fd0*/  HMMA.1688.F32.TF32 R132, R236, R28, R244 ;  /* 0x0000001cec84723c */ /* 0x004fe200000810f4 */
[----:B------:R-:W2:Y:S04]  /*96fe0*/  LDL.LU R244, [R1+0x1930] ;  /* 0x0019300001f47983 */ /* 0x000ea80000300800 */
[----:B------:R-:W2:Y:S04]  /*96ff0*/  LDL.LU R245, [R1+0x1934] ;  /* 0x0019340001f57983 */ /* 0x000ea80000300800 */
[----:B------:R-:W2:Y:S04]  /*97000*/  LDL.LU R246, [R1+0x1938] ;  /* 0x0019380001f67983 */ /* 0x000ea80000300800 */
[----:B------:R-:W2:Y:S06]  /*97010*/  LDL.LU R247, [R1+0x193c] ;  /* 0x00193c0001f77983 */ /* 0x000eac0000300800 */
[----:B------:R-:W-:-:S02]  /*97020*/  IMAD.MOV.U32 R12, RZ, RZ, R132 ;  /* 0x000000ffff0c7224 */ /* 0x000fc400078e0084 */
        /* <DEDUP_REMOVED lines=9> */
[C---:B---3--:R-:W-:Y:S08]  /*970c0*/  HMMA.1688.F32.TF32 R132, R236.reuse, R36, R204 ;  /* 0x00000024ec84723c */ /* 0x048ff000000810cc */
[C---:B------:R-:W-:Y:S08]  /*970d0*/  HMMA.1688.F32.TF32 R156, R236.reuse, R48, R220 ;  /* 0x00000030ec9c723c */ /* 0x040ff000000810dc */
[C---:B------:R-:W-:Y:S08]  /*970e0*/  HMMA.1688.F32.TF32 R160, R236.reuse, R52, R224 ;  /* 0x00000034eca0723c */ /* 0x040ff000000810e0 */
[C---:B------:R-:W-:Y:S08]  /*970f0*/  HMMA.1688.F32.TF32 R164, R236.reuse, R56, R228 ;  /* 0x00000038eca4723c */ /* 0x040ff000000810e4 */
[----:B------:R-:W-:Y:S01]  /*97100*/  HMMA.1688.F32.TF32 R168, R236, R60, R232 ;  /* 0x0000003ceca8723c */ /* 0x000fe200000810e8 */
[----:B------:R-:W-:-:S02]  /*97110*/  IMAD.MOV.U32 R4, RZ, RZ, R132 ;  /* 0x000000ffff047224 */ /* 0x000fc400078e0084 */
[----:B------:R-:W-:Y:S02]  /*97120*/  IMAD.MOV.U32 R5, RZ, RZ, R133 ;  /* 0x000000ffff057224 */ /* 0x000fe400078e0085 */
[----:B------:R-:W-:Y:S02]  /*97130*/  IMAD.MOV.U32 R29, RZ, RZ, R134 ;  /* 0x000000ffff1d7224 */ /* 0x000fe400078e0086 */
[----:B------:R-:W-:Y:S02]  /*97140*/  IMAD.MOV.U32 R28, RZ, RZ, R135 ;  /* 0x000000ffff1c7224 */ /* 0x000fe400078e0087 */
[----:B------:R-:W-:Y:S01]  /*97150*/  HMMA.1688.F32.TF32 R132, R236, R40, R208 ;  /* 0x00000028ec84723c */ /* 0x000fe200000810d0 */
        /* <DEDUP_REMOVED lines=16> */
[C---:B------:R-:W-:Y:S01]  /*97260*/  HMMA.1688.F32.TF32 R132, R236.reuse, R44, R212 ;  /* 0x0000002cec84723c */ /* 0x040fe200000810d4 */
        /* <DEDUP_REMOVED lines=37> */
[----:B------:R-:W2:Y:S04]  /*974c0*/  LDL.LU R244, [R1+0x1880] ;  /* 0x0018800001f47983 */ /* 0x000ea80000300800 */
[----:B------:R-:W2:Y:S04]  /*974d0*/  LDL.LU R245, [R1+0x1884] ;  /* 0x0018840001f57983 */ /* 0x000ea80000300800 */
[----:B------:R-:W2:Y:S04]  /*974e0*/  LDL.LU R246, [R1+0x1888] ;  /* 0x0018880001f67983 */ /* 0x000ea80000300800 */
[----:B------:R-:W2:Y:S04]  /*974f0*/  LDL.LU R247, [R1+0x188c] ;  /* 0x00188c0001f77983 */ /* 0x000ea80000300800 */
[----:B------:R-:W-:Y:S04]  /*97500*/  STL.64 [R1+0x6a58], R174 ;  /* 0x006a58ae01007387 */ /* 0x000fe80000100a00 */
[----:B------:R1:W-:Y:S01]  /*97510*/  STL.64 [R1+0x6a50], R172 ;  /* 0x006a50ac01007387 */ /* 0x0003e20000100a00 */
        /* <DEDUP_REMOVED lines=61> */
[----:B------:R-:W2:Y:S04]  /*978f0*/  LDL.LU R18, [R1+0x6dcc] ;  /* 0x006dcc0001127983 */ /* 0x000ea80000300800 */
[----:B------:R-:W2:Y:S01]  /*97900*/  LDL.LU R19, [R1+0x6dc8] ;  /* 0x006dc80001137983 */ /* 0x000ea20000300800 */
[----:B------:R-:W-:Y:S02]  /*97910*/  IMAD.MOV.U32 R150, RZ, RZ, R14 ;  /* 0x000000ffff967224 */ /* 0x000fe400078e000e */
[----:B------:R-:W-:Y:S01]  /*97920*/  IMAD.MOV.U32 R151, RZ, RZ, R15 ;  /* 0x000000ffff977224 */ /* 0x000fe200078e000f */
        /* <DEDUP_REMOVED lines=11> */
[----:B------:R-:W-:Y:S02]  /*979e0*/  IMAD.MOV.U32 R44, RZ, RZ, R133 ;  /* 0x000000ffff2c7224 */ /* 0x000fe400078e0085 */
[----:B------:R-:W-:Y:S02]  /*979f0*/  IMAD.MOV.U32 R41, RZ, RZ, R134 ;  /* 0x000000ffff297224 */ /* 0x000fe400078e0086 */
[----:B------:R-:W-:Y:S01]  /*97a00*/  IMAD.MOV.U32 R40, RZ, RZ, R135 ;  /* 0x000000ffff287224 */ /* 0x000fe200078e0087 */
[----:B------:R-:W-:Y:S04]  /*97a10*/  STL.64 [R1+0x6b08], R218 ;  /* 0x006b08da01007387 */ /* 0x000fe80000100a00 */
[----:B------:R1:W-:Y:S01]  /*97a20*/  STL.64 [R1+0x6b00], R216 ;  /* 0x006b00d801007387 */ /* 0x0003e20000100a00 */
[----:B------:R-:W-:-:S02]  /*97a30*/  IMAD.MOV.U32 R248, RZ, RZ, R74 ;  /* 0x000000fffff87224 */ /* 0x000fc400078e004a */
[----:B------:R-:W-:Y:S01]  /*97a40*/  IMAD.MOV.U32 R249, RZ, RZ, R75 ;  /* 0x000000fffff97224 */ /* 0x000fe200078e004b */
[C---:B---3--:R-:W-:Y:S08]  /*97a50*/  HMMA.1688.F32.TF32 R224, R236.reuse, R116, R224 ;  /* 0x00000074ece0723c */ /* 0x048ff000000810e0 */
[C---:B----4-:R-:W-:Y:S08]  /*97a60*/  HMMA.1688.F32.TF32 R220, R236.reuse, R112, R220 ;  /* 0x00000070ecdc723c */ /* 0x050ff000000810dc */
[C---:B------:R-:W-:Y:S08]  /*97a70*/  HMMA.1688.F32.TF32 R228, R236.reuse, R120, R228 ;  /* 0x00000078ece4723c */ /* 0x040ff000000810e4 */
[C---:B------:R-:W-:Y:S08]  /*97a80*/  HMMA.1688.F32.TF32 R232, R236.reuse, R124, R232 ;  /* 0x0000007cece8723c */ /* 0x040ff000000810e8 */
[----:B--2---:R-:W-:Y:S01]  /*97a90*/  HMMA.1688.F32.TF32 R236, R236, R128, R152 ;  /* 0x00000080ecec723c */ /* 0x004fe20000081098 */
[----:B------:R-:W-:Y:S04]  /*97aa0*/  STL.64 [R1+0x6b18], R222 ;  /* 0x006b18de01007387 */ /* 0x000fe80000100a00 */
[----:B------:R2:W-:Y:S04]  /*97ab0*/  STL.64 [R1+0x6b10], R220 ;  /* 0x006b10dc01007387 */ /* 0x0005e80000100a00 */
[----:B------:R-:W-:Y:S04]  /*97ac0*/  STL.64 [R1+0x6b28], R226 ;  /* 0x006b28e201007387 */ /* 0x000fe80000100a00 */
[----:B------:R-:W-:Y:S04]  /*97ad0*/  STL.64 [R1+0x6b20], R224 ;  /* 0x006b20e001007387 */ /* 0x000fe80000100a00 */
[----:B------:R3:W-:Y:S01]  /*97ae0*/  STL.64 [R1+0x6b38], R230 ;  /* 0x006b38e601007387 */ /* 0x0007e20000100a00 */
[C---:B------:R-:W-:Y:S08]  /*97af0*/  HMMA.1688.F32.TF32 R140, R240.reuse, R14, R140 ;  /* 0x0000000ef08c723c */ /* 0x040ff0000008108c */
[C---:B------:R-:W-:Y:S08]  /*97b00*/  HMMA.1688.F32.TF32 R136, R240.reuse, R10, R148 ;  /* 0x0000000af088723c */ /* 0x040ff00000081094 */
[----:B------:R-:W-:Y:S01]  /*97b10*/  HMMA.1688.F32.TF32 R132, R240, R6, R244 ;  /* 0x00000006f084723c */ /* 0x000fe200000810f4 */
        /* <DEDUP_REMOVED lines=9> */
[----:B------:R-:W-:Y:S04]  /*97bb0*/  STL.64 [R1+0x6b90], R142 ;  /* 0x006b908e01007387 */ /* 0x000fe80000100a00 */
[----:B------:R1:W-:Y:S04]  /*97bc0*/  STL.64 [R1+0x6b88], R140 ;  /* 0x006b888c01007387 */ /* 0x0003e80000100a00 */
[----:B------:R-:W2:Y:S04]  /*97bd0*/  LDL.LU R74, [R1+0x6dac] ;  /* 0x006dac00014a7983 */ /* 0x000ea80000300800 */
[----:B------:R-:W3:Y:S01]  /*97be0*/  LDL.LU R75, [R1+0x6da8] ;  /* 0x006da800014b7983 */ /* 0x000ee20000300800 */
[----:B------:R-:W-:-:S02]  /*97bf0*/  IMAD.MOV.U32 R250, RZ, RZ, R47 ;  /* 0x000000fffffa7224 */ /* 0x000fc400078e002f */
[----:B------:R-:W-:Y:S01]  /*97c00*/  IMAD.MOV.U32 R251, RZ, RZ, R46 ;  /* 0x000000fffffb7224 */ /* 0x000fe200078e002e */
[----:B------:R-:W4:Y:S04]  /*97c10*/  LDL.LU R47, [R1+0x6da4] ;  /* 0x006da400012f7983 */ /* 0x000f280000300800 */
[----:B------:R-:W4:Y:S01]  /*97c20*/  LDL.LU R46, [R1+0x6da0] ;  /* 0x006da000012e7983 */ /* 0x000f220000300800 */
[----:B-1----:R-:W-:Y:S02]  /*97c30*/  IMAD.MOV.U32 R156, RZ, RZ, R51 ;  /* 0x000000ffff9c7224 */ /* 0x002fe400078e0033 */
[----:B------:R-:W-:Y:S01]  /*97c40*/  IMAD.MOV.U32 R157, RZ, RZ, R50 ;  /* 0x000000ffff9d7224 */ /* 0x000fe200078e0032 */
[----:B------:R-:W4:Y:S04]  /*97c50*/  LDL.LU R51, [R1+0x6d9c] ;  /* 0x006d9c0001337983 */ /* 0x000f280000300800 */
[----:B------:R-:W4:Y:S01]  /*97c60*/  LDL.LU R50, [R1+0x6d98] ;  /* 0x006d980001327983 */ /* 0x000f220000300800 */
[----:B------:R-:W-:-:S02]  /*97c70*/  IMAD.MOV.U32 R158, RZ, RZ, R119 ;  /* 0x000000ffff9e7224 */ /* 0x000fc400078e0077 */
[----:B------:R-:W-:Y:S01]  /*97c80*/  IMAD.MOV.U32 R159, RZ, RZ, R118 ;  /* 0x000000ffff9f7224 */ /* 0x000fe200078e0076 */
[----:B------:R-:W4:Y:S04]  /*97c90*/  LDL.LU R119, [R1+0x6d94] ;  /* 0x006d940001777983 */ /* 0x000f280000300800 */
[----:B------:R-:W4:Y:S01]  /*97ca0*/  LDL.LU R118, [R1+0x6d90] ;  /* 0x006d900001767983 */ /* 0x000f220000300800 */
[----:B------:R-:W-:Y:S02]  /*97cb0*/  IMAD.MOV.U32 R164, RZ, RZ, R123 ;  /* 0x000000ffffa47224 */ /* 0x000fe400078e007b */
        /* <DEDUP_REMOVED lines=63> */
[----:B--2---:R-:W-:Y:S02]  /*980b0*/  IMAD.MOV.U32 R205, RZ, RZ, R74 ;  /* 0x000000ffffcd7224 */ /* 0x004fe400078e004a */
[----:B---3--:R-:W-:Y:S02]  /*980c0*/  IMAD.MOV.U32 R204, RZ, RZ, R75 ;  /* 0x000000ffffcc7224 */ /* 0x008fe400078e004b */
[----:B------:R-:W2:Y:S04]  /*980d0*/  LDL.LU R75, [R1+0x6d0c] ;  /* 0x006d0c00014b7983 */ /* 0x000ea80000300800 */
[----:B------:R-:W3:Y:S01]  /*980e0*/  LDL.LU R74, [R1+0x6d08] ;  /* 0x006d0800014a7983 */ /* 0x000ee20000300800 */
[----:B------:R-:W-:-:S02]  /*980f0*/  IMAD.MOV.U32 R206, RZ, RZ, R126 ;  /* 0x000000ffffce7224 */ /* 0x000fc400078e007e */
[----:B------:R-:W-:Y:S01]  /*98100*/  IMAD.MOV.U32 R207, RZ, RZ, R127 ;  /* 0x000000ffffcf7224 */ /* 0x000fe200078e007f */
[----:B------:R-:W3:Y:S04]  /*98110*/  LDL.LU R126, [R1+0x6d04] ;  /* 0x006d0400017e7983 */ /* 0x000ee80000300800 */
[----:B------:R-:W3:Y:S01]  /*98120*/  LDL.LU R127, [R1+0x6d00] ;  /* 0x006d0000017f7983 */ /* 0x000ee20000300800 */
[----:B----4-:R-:W-:Y:S02]  /*98130*/  IMAD.MOV.U32 R215, RZ, RZ, R119 ;  /* 0x000000ffffd77224 */ /* 0x010fe400078e0077 */
[----:B------:R-:W-:Y:S02]  /*98140*/  IMAD.MOV.U32 R214, RZ, RZ, R118 ;  /* 0x000000ffffd67224 */ /* 0x000fe400078e0076 */
[----:B------:R-:W-:-:S02]  /*98150*/  IMAD.MOV.U32 R213, RZ, RZ, R123 ;  /* 0x000000ffffd57224 */ /* 0x000fc400078e007b */
[----:B------:R-:W-:Y:S02]  /*98160*/  IMAD.MOV.U32 R212, RZ, RZ, R122 ;  /* 0x000000ffffd47224 */ /* 0x000fe400078e007a */
[----:B------:R-:W4:Y:S04]  /*98170*/  LDL.LU R122, [R1+0x6cfc] ;  /* 0x006cfc00017a7983 */ /* 0x000f280000300800 */
[----:B------:R-:W4:Y:S04]  /*98180*/  LDL.LU R123, [R1+0x6cf8] ;  /* 0x006cf800017b7983 */ /* 0x000f280000300800 */
        /* <DEDUP_REMOVED lines=19> */
[----:B------:R-:W-:Y:S02]  /*982c0*/  IMAD.MOV.U32 R230, RZ, RZ, R94 ;  /* 0x000000ffffe67224 */ /* 0x000fe400078e005e */
[----:B------:R-:W-:Y:S02]  /*982d0*/  IMAD.MOV.U32 R229, RZ, RZ, R99 ;  /* 0x000000ffffe57224 */ /* 0x000fe400078e0063 */
        /* <DEDUP_REMOVED lines=87> */
[----:B------:R-:W4:Y:S04]  /*98850*/  LDL.LU R31, [R1+0x6c34] ;  /* 0x006c3400011f7983 */ /* 0x000f280000300800 */
[----:B------:R-:W4:Y:S01]  /*98860*/  LDL.LU R39, [R1+0x6c30] ;  /* 0x006c300001277983 */ /* 0x000f220000300800 */
[----:B------:R-:W-:-:S15]  /*98870*/  HMMA.1688.F32.TF32 R144, R240, R18, R144 ;  /* 0x00000012f090723c */ /* 0x000fde0000081090 */
[----:B------:R-:W-:-:S04]  /*98880*/  NOP ;  /* 0x0000000000007918 */ /* 0x000fc80000000000 */
[----:B------:R-:W-:Y:S04]  /*98890*/  STL.64 [R1+0x6ba0], R146 ;  /* 0x006ba09201007387 */ /* 0x000fe80000100a00 */
[----:B------:R4:W-:Y:S01]  /*988a0*/  STL.64 [R1+0x6b98], R144 ;  /* 0x006b989001007387 */ /* 0x0009e20000100a00 */
[C---:B--2---:R-:W-:Y:S08]  /*988b0*/  HMMA.1688.F32.TF32 R148, R240.reuse, R22, R148 ;  /* 0x00000016f094723c */ /* 0x044ff00000081094 */
[C---:B---3--:R-:W-:Y:S08]  /*988c0*/  HMMA.1688.F32.TF32 R152, R240.reuse, R26, R152 ;  /* 0x0000001af098723c */ /* 0x048ff00000081098 */
        /* <DEDUP_REMOVED lines=73> */
[----:B------:R-:W-:-:S02]  /*98d60*/  IMAD.MOV.U32 R162, RZ, RZ, R131 ;  /* 0x000000ffffa27224 */ /* 0x000fc400078e0083 */
[----:B------:R-:W-:Y:S01]  /*98d70*/  IMAD.MOV.U32 R163, RZ, RZ, R130 ;  /* 0x000000ffffa37224 */ /* 0x000fe200078e0082 */
        /* <DEDUP_REMOVED lines=72> */
[----:B---3--:R-:W4:Y:S04]  /*99200*/  LDL.LU R134, [R1+0x1be8] ;  /* 0x001be80001867983 */ /* 0x008f280000300800 */
        /* <DEDUP_REMOVED lines=31> */
[----:B------:R-:W-:Y:S02]  /*99400*/  IMAD.MOV.U32 R169, RZ, RZ, R130 ;  /* 0x000000ffffa97224 */ /* 0x000fe400078e0082 */
[----:B------:R-:W2:Y:S04]  /*99410*/  LDL.LU R130, [R1+0x6c24] ;  /* 0x006c240001827983 */ /* 0x000ea80000300800 */
[----:B------:R-:W2:Y:S04]  /*99420*/  LDL.LU R131, [R1+0x6c20] ;  /* 0x006c200001837983 */ /* 0x000ea80000300800 */
[----:B------:R-:W4:Y:S04]  /*99430*/  LDL.LU R171, [R1+0x1d0c] ;  /* 0x001d0c0001ab7983 */ /* 0x000f280000300800 */
[----:B------:R-:W4:Y:S04]  /*99440*/  LDL.LU R248, [R1+0x1d40] ;  /* 0x001d400001f87983 */ /* 0x000f280000300800 */
[----:B------:R-:W4:Y:S04]  /*99450*/  LDL.LU R249, [R1+0x1d44] ;  /* 0x001d440001f97983 */ /* 0x000f280000300800 */
[----:B------:R-:W4:Y:S04]  /*99460*/  LDL.LU R250, [R1+0x1d48] ;  /* 0x001d480001fa7983 */ /* 0x000f280000300800 */
[----:B------:R-:W4:Y:S01]  /*99470*/  LDL.LU R251, [R1+0x1d4c] ;  /* 0x001d4c0001fb7983 */ /* 0x000f220000300800 */
[----:B------:R-:W-:-:S02]  /*99480*/  LOP3.LUT R48, R0, 0x40, RZ, 0x3c, !PT ;  /* 0x0000004000307812 */ /* 0x000fc400078e3cff */
[----:B------:R-:W-:-:S03]  /*99490*/  LOP3.LUT R49, R0, 0x60, RZ, 0x3c, !PT ;  /* 0x0000006000317812 */ /* 0x000fc600078e3cff */
[----:B------:R-:W-:Y:S04]  /*994a0*/  LDS R244, [R48+UR13+0xc000] ;  /* 0x00c0000d30f47984 */ /* 0x000fe80008000800 */
[----:B------:R-:W-:Y:S04]  /*994b0*/  LDS R246, [R48+UR13+0xe000] ;  /* 0x00e0000d30f67984 */ /* 0x000fe80008000800 */
[----:B------:R-:W-:Y:S04]  /*994c0*/  LDS R245, [R49+UR13+0xc000] ;  /* 0x00c0000d31f57984 */ /* 0x000fe80008000800 */
[----:B------:R-:W3:Y:S02]  /*994d0*/  LDS R247, [R49+UR13+0xe000] ;  /* 0x00e0000d31f77984 */ /* 0x000ee40008000800 */
[----:B---3--:R-:W-:Y:S08]  /*994e0*/  HMMA.1688.F32.TF32 R140, R244, R6, R140 ;  /* 0x00000006f48c723c */ /* 0x008ff0000008108c */
[----:B--2---:R-:W-:Y:S01]  /*994f0*/  HMMA.1688.F32.TF32 R144, R240, R130, R144 ;  /* 0x00000082f090723c */ /* 0x004fe20000081090 */
[----:B------:R-:W-:Y:S01]  /*99500*/  LOP3.LUT R53, R0, 0x20, RZ, 0x3c, !PT ;  /* 0x0000002000357812 */ /* 0x000fe200078e3cff */
[----:B------:R-:W-:Y:S04]  /*99510*/  LDS R240, [R0+UR13+0xc080] ;  /* 0x00c0800d00f07984 */ /* 0x000fe80008000800 */
[----:B------:R-:W-:Y:S04]  /*99520*/  LDS R242, [R0+UR13+0xe080] ;  /* 0x00e0800d00f27984 */ /* 0x000fe80008000800 */
[----:B------:R-:W-:Y:S04]  /*99530*/  LDS R241, [R53+UR13+0xc080] ;  /* 0x00c0800d35f17984 */ /* 0x000fe80008000800 */
[----:B------:R-:W1:Y:S05]  /*99540*/  LDS R243, [R53+UR13+0xe080] ;  /* 0x00e0800d35f37984 */ /* 0x000e6a0008000800 */
[----:B------:R-:W-:Y:S04]  /*99550*/  STL.64 [R1+0x8f0], R144 ;  /* 0x0008f09001007387 */ /* 0x000fe80000100a00 */
[----:B------:R-:W-:Y:S04]  /*99560*/  STL.64 [R1+0x8f8], R146 ;  /* 0x0008f89201007387 */ /* 0x000fe80000100a00 */
[----:B------:R-:W-:Y:S04]  /*99570*/  STL.64 [R1+0x8e0], R140 ;  /* 0x0008e08c01007387 */ /* 0x000fe80000100a00 */
[----:B------:R4:W-:Y:S02]  /*99580*/  STL.64 [R1+0x8e8], R142 ;  /* 0x0008e88e01007387 */ /* 0x0009e40000100a00 */
[C---:B----4-:R-:W-:Y:S08]  /*99590*/  HMMA.1688.F32.TF32 R140, R244.reuse, R10, R136 ;  /* 0x0000000af48c723c */ /* 0x050ff00000081088 */
[C---:B------:R-:W-:Y:S08]  /*995a0*/  HMMA.1688.F32.TF32 R136, R244.reuse, R14, R132 ;  /* 0x0000000ef488723c */ /* 0x040ff00000081084 */
[C---:B------:R-:W-:Y:S03]  /*995b0*/  HMMA.1688.F32.TF32 R132, R244.reuse, R18, R236 ;  /* 0x00000012f484723c */ /* 0x040fe600000810ec */
        /* <DEDUP_REMOVED lines=177> */
[C---:B---3--:R-:W-:Y:S08]  /*9a0d0*/  HMMA.1688.F32.TF32 R132, R244.reuse, R122, R132 ;  /* 0x0000007af484723c */ /* 0x048ff00000081084 */
[C---:B----4-:R-:W-:Y:S08]  /*9a0e0*/  HMMA.1688.F32.TF32 R136, R244.reuse, R118, R136 ;  /* 0x00000076f488723c */ /* 0x050ff00000081088 */
[C---:B--2---:R-:W-:Y:S08]  /*9a0f0*/  HMMA.1688.F32.TF32 R144, R244.reuse, R110, R144 ;  /* 0x0000006ef490723c */ /* 0x044ff00000081090 */
[C---:B------:R-:W-:Y:S08]  /*9a100*/  HMMA.1688.F32.TF32 R148, R244.reuse, R106, R148 ;  /* 0x0000006af494723c */ /* 0x040ff00000081094 */
[C---:B------:R-:W-:Y:S11]  /*9a110*/  HMMA.1688.F32.TF32 R140, R244.reuse, R114, R140 ;  /* 0x00000072f48c723c */ /* 0x040ff6000008108c */
        /* <DEDUP_REMOVED lines=11> */
[----:B---3--:R-:W-:Y:S08]  /*9a1d0*/  HMMA.1688.F32.TF32 R136, R244, R130, R232 ;  /* 0x00000082f488723c */ /* 0x008ff000000810e8 */
        /* <DEDUP_REMOVED lines=176> */
[C---:B--2---:R-:W-:Y:S08]  /*9ace0*/  HMMA.1688.F32.TF32 R148, R240.reuse, R86, R148 ;  /* 0x00000056f094723c */ /* 0x044ff00000081094 */
[C---:B------:R-:W-:Y:S08]  /*9acf0*/  HMMA.1688.F32.TF32 R152, R240.reuse, R90, R144 ;  /* 0x0000005af098723c */ /* 0x040ff00000081090 */
[C---:B----4-:R-:W-:Y:S08]  /*9ad00*/  HMMA.1688.F32.TF32 R144, R240.reuse, R98, R136 ;  /* 0x00000062f090723c */ /* 0x050ff00000081088 */
[C---:B------:R-:W-:Y:S01]  /*9ad10*/  HMMA.1688.F32.TF32 R136, R240.reuse, R106, R236 ;  /* 0x0000006af088723c */ /* 0x040fe200000810ec */
[----:B------:R-:W-:Y:S04]  /*9ad20*/  STL.64 [R1+0x1020], R148 ;  /* 0x0010209401007387 */ /* 0x000fe80000100a00 */
[----:B------:R3:W-:Y:S03]  /*9ad30*/  STL.64 [R1+0x1028], R150 ;  /* 0x0010289601007387 */ /* 0x0007e60000100a00 */
[C---:B---3--:R-:W-:Y:S08]  /*9ad40*/  HMMA.1688.F32.TF32 R148, R240.reuse, R94, R140 ;  /* 0x0000005ef094723c */ /* 0x048ff0000008108c */
        /* <DEDUP_REMOVED lines=33> */
[----:B------:R2:W-:Y:S04]  /*9af60*/  STL.64 [R1+0x8b8], R138 ;  /* 0x0008b88a01007387 */ /* 0x0005e80000100a00 */
[----:B------:R-:W-:Y:S04]  /*9af70*/  STL.64 [R1+0x8a0], R132 ;  /* 0x0008a08401007387 */ /* 0x000fe80000100a00 */
[----:B------:R3:W-:Y:S01]  /*9af80*/  STL.64 [R1+0x8a8], R134 ;  /* 0x0008a88601007387 */ /* 0x0007e20000100a00 */
[C---:B--2---:R-:W-:Y:S08]  /*9af90*/  HMMA.1688.F32.TF32 R136, R244.reuse, R10, R204 ;  /* 0x0000000af488723c */ /* 0x044ff000000810cc */
[C---:B---3--:R-:W-:Y:S08]  /*9afa0*/  HMMA.1688.F32.TF32 R132, R244.reuse, R14, R200 ;  /* 0x0000000ef484723c */ /* 0x048ff000000810c8 */
[C---:B------:R-:W-:Y:S03]  /*9afb0*/  HMMA.1688.F32.TF32 R140, R244.reuse, R18, R196 ;  /* 0x00000012f48c723c */ /* 0x040fe600000810c4 */
        /* <DEDUP_REMOVED lines=141> */
[C---:B--2---:R-:W-:Y:S11]  /*9b890*/  HMMA.1688.F32.TF32 R132, R244.reuse, R74, R132 ;  /* 0x0000004af484723c */ /* 0x044ff60000081084 */
        /* <DEDUP_REMOVED lines=64> */
[----:B------:R-:W-:Y:S04]  /*9bca0*/  STL.64 [R1+0xa80], R136 ;  /* 0x000a808801007387 */ /* 0x000fe80000100a00 */
[----:B------:R2:W-:Y:S04]  /*9bcb0*/  STL.64 [R1+0xa88], R138 ;  /* 0x000a888a01007387 */ /* 0x0005e80000100a00 */
        /* <DEDUP_REMOVED lines=8> */
[----:B------:R-:W1:Y:S08]  /*9bd40*/  LDL.LU R160, [R1+0x24b0] ;  /* 0x0024b00001a07983 */ /* 0x000e700000300800 */
[----:B------:R2:W-:Y:S04]  /*9bd50*/  STL.64 [R1+0xa50], R132 ;  /* 0x000a508401007387 */ /* 0x0005e80000100a00 */
[----:B------:R3:W-:Y:S04]  /*9bd60*/  STL.64 [R1+0xa58], R134 ;  /* 0x000a588601007387 */ /* 0x0007e80000100a00 */
[----:B------:R-:W-:Y:S04]  /*9bd70*/  STL.64 [R1+0xa40], R20 ;  /* 0x000a401401007387 */ /* 0x000fe80000100a00 */
[----:B------:R4:W-:Y:S04]  /*9bd80*/  STL.64 [R1+0xa48], R22 ;  /* 0x000a481601007387 */ /* 0x0009e80000100a00 */
        /* <DEDUP_REMOVED lines=107> */
[C---:B----4-:R-:W-:Y:S08]  /*9c440*/  HMMA.1688.F32.TF32 R20, R240.reuse, R38, R148 ;  /* 0x00000026f014723c */ /* 0x050ff00000081094 */
[C---:B--2---:R-:W-:Y:S08]  /*9c450*/  HMMA.1688.F32.TF32 R144, R240.reuse, R42, R144 ;  /* 0x0000002af090723c */ /* 0x044ff00000081090 */
        /* <DEDUP_REMOVED lines=205> */
[----:B----4-:R-:W-:-:S15]  /*9d130*/  HMMA.1688.F32.TF32 R20, R244, R18, R20 ;  /* 0x00000012f414723c */ /* 0x010fde0000081014 */
[----:B------:R-:W-:-:S04]  /*9d140*/  NOP ;  /* 0x0000000000007918 */ /* 0x000fc80000000000 */
[----:B------:R-:W-:Y:S04]  /*9d150*/  STL.64 [R1+0xa10], R20 ;  /* 0x000a101401007387 */ /* 0x000fe80000100a00 */
[----:B------:R1:W-:Y:S04]  /*9d160*/  STL.64 [R1+0xa18], R22 ;  /* 0x000a181601007387 */ /* 0x0003e80000100a00 */
[----:B-1----:R-:W4:Y:S04]  /*9d170*/  LDL.LU.64 R22, [R1+0x6c18] ;  /* 0x006c180001167983 */ /* 0x002f280000300a00 */
[----:B------:R-:W4:Y:S01]  /*9d180*/  LDL.LU.64 R20, [R1+0x6c10] ;  /* 0x006c100001147983 */ /* 0x000f220000300a00 */
[C---:B--2---:R-:W-:Y:S08]  /*9d190*/  HMMA.1688.F32.TF32 R148, R244.reuse, R30, R148 ;  /* 0x0000001ef494723c */ /* 0x044ff00000081094 */
[C---:B------:R-:W-:Y:S08]  /*9d1a0*/  HMMA.1688.F32.TF32 R144, R244.reuse, R34, R144 ;  /* 0x00000022f490723c */ /* 0x040ff00000081090 */
[C---:B---3--:R-:W-:Y:S08]  /*9d1b0*/  HMMA.1688.F32.TF32 R136, R244.reuse, R42, R136 ;  /* 0x0000002af488723c */ /* 0x048ff00000081088 */
[C---:B------:R-:W-:Y:S08]  /*9d1c0*/  HMMA.1688.F32.TF32 R132, R244.reuse, R46, R132 ;  /* 0x0000002ef484723c */ /* 0x040ff00000081084 */
[----:B----4-:R-:W-:-:S15]  /*9d1d0*/  HMMA.1688.F32.TF32 R12, R244, R22, R12 ;  /* 0x00000016f40c723c */ /* 0x010fde000008100c */
        /* <DEDUP_REMOVED lines=82> */
[----:B------:R1:W-:Y:S04]  /*9d700*/  STL.64 [R1+0x840], R136 ;  /* 0x0008408801007387 */ /* 0x0003e80000100a00 */
[----:B------:R3:W-:Y:S04]  /*9d710*/  STL.64 [R1+0x848], R138 ;  /* 0x0008488a01007387 */ /* 0x0007e80000100a00 */
[----:B------:R-:W4:Y:S04]  /*9d720*/  LDL.LU R248, [R1+0x4870] ;  /* 0x0048700001f87983 */ /* 0x000f280000300800 */
[----:B------:R-:W-:Y:S04]  /*9d730*/  STL.64 [R1+0x830], R132 ;  /* 0x0008308401007387 */ /* 0x000fe80000100a00 */
[----:B------:R-:W-:Y:S04]  /*9d740*/  STL.64 [R1+0x838], R134 ;  /* 0x0008388601007387 */ /* 0x000fe80000100a00 */
        /* <DEDUP_REMOVED lines=126> */
[----:B------:R3:W-:Y:S02]  /*9df30*/  STL.64 [R1+0x808], R154 ;  /* 0x0008089a01007387 */ /* 0x0007e40000100a00 */
[C---:B---3--:R-:W-:Y:S08]  /*9df40*/  HMMA.1688.F32.TF32 R152, R240.reuse, R18, R148 ;  /* 0x00000012f098723c */ /* 0x048ff00000081094 */
        /* <DEDUP_REMOVED lines=188> */
[C---:B---3--:R-:W-:Y:S08]  /*9eb10*/  HMMA.1688.F32.TF32 R144, R240.reuse, R130, R144 ;  /* 0x00000082f090723c */ /* 0x048ff00000081090 */
[----:B--2---:R-:W-:Y:S08]  /*9eb20*/  HMMA.1688.F32.TF32 R148, R240, R126, R148 ;  /* 0x0000007ef094723c */ /* 0x004ff00000081094 */
[C---:B----4-:R-:W-:Y:S01]  /*9eb30*/  HMMA.1688.F32.TF32 R140, R244.reuse, R6, R140 ;  /* 0x00000006f48c723c */ /* 0x050fe2000008108c */
        /* <DEDUP_REMOVED lines=605> */
[----:B------:R-:W-:Y:S04]  /*a1110*/  STL.64 [R1+0x1bd0], R132 ;  /* 0x001bd08401007387 */ /* 0x000fe80000100a00 */
[----:B------:R1:W-:Y:S04]  /*a1120*/  STL.64 [R1+0x1bd8], R134 ;  /* 0x001bd88601007387 */ /* 0x0003e80000100a00 */
[----:B------:R-:W-:Y:S04]  /*a1130*/  LDS R244, [R48+UR13+0xc280] ;  /* 0x00c2800d30f47984 */ /* 0x000fe80008000800 */
[----:B------:R-:W-:Y:S04]  /*a1140*/  LDS R246, [R48+UR13+0xe280] ;  /* 0x00e2800d30f67984 */ /* 0x000fe80008000800 */
[----:B------:R-:W-:Y:S04]  /*a1150*/  LDS R245, [R49+UR13+0xc280] ;  /* 0x00c2800d31f57984 */ /* 0x000fe80008000800 */
[----:B------:R-:W2:Y:S01]  /*a1160*/  LDS R247, [R49+UR13+0xe280] ;  /* 0x00e2800d31f77984 */ /* 0x000ea20008000800 */
[C---:B-1----:R-:W-:Y:S03]  /*a1170*/  HMMA.1688.F32.TF32 R132, R240.reuse, R6, R172 ;  /* 0x00000006f084723c */ /* 0x042fe600000810ac */
        /* <DEDUP_REMOVED lines=21> */
[----:B------:R1:W-:Y:S04]  /*a12d0*/  STL.64 [R1+0x1a48], R18 ;  /* 0x001a481201007387 */ /* 0x0003e80000100a00 */
[----:B------:R-:W2:Y:S01]  /*a12e0*/  LDL.LU R156, [R1+0x3860] ;  /* 0x00386000019c7983 */ /* 0x000ea20000300800 */
[----:B-1----:R-:W-:-:S15]  /*a12f0*/  HMMA.1688.F32.TF32 R16, R240, R26, R248 ;  /* 0x0000001af010723c */ /* 0x002fde00000810f8 */
[----:B------:R-:W-:-:S04]  /*a1300*/  NOP ;  /* 0x0000000000007918 */ /* 0x000fc80000000000 */
[----:B------:R-:W-:Y:S04]  /*a1310*/  STL.64 [R1+0x1a50], R16 ;  /* 0x001a501001007387 */ /* 0x000fe80000100a00 */
[----:B------:R1:W-:Y:S04]  /*a1320*/  STL.64 [R1+0x1a58], R18 ;  /* 0x001a581201007387 */ /* 0x0003e80000100a00 */
        /* <DEDUP_REMOVED lines=108> */
[----:B------:R-:W-:Y:S01]  /*a19f0*/  STL.64 [R1+0x6bd0], R24 ;  /* 0x006bd01801007387 */ /* 0x000fe20000100a00 */
[----:B-1----:R-:W-:Y:S03]  /*a1a00*/  HMMA.1688.F32.TF32 R16, R240, R30, R248 ;  /* 0x0000001ef010723c */ /* 0x002fe600000810f8 */
[----:B------:R-:W4:-:S15]  /*a1a10*/  LDL.LU R248, [R1+0x3fb0] ;  /* 0x003fb00001f87983 */ /* 0x000f1e0000300800 */
[----:B------:R-:W-:Y:S01]  /*a1a20*/  NOP ;  /* 0x0000000000007918 */ /* 0x000fe20000000000 */
[----:B------:R-:W-:Y:S04]  /*a1a30*/  STL.64 [R1+0x1a60], R16 ;  /* 0x001a601001007387 */ /* 0x000fe80000100a00 */
[----:B------:R1:W-:Y:S04]  /*a1a40*/  STL.64 [R1+0x1a68], R18 ;  /* 0x001a681201007387 */ /* 0x0003e80000100a00 */
        /* <DEDUP_REMOVED lines=20> */
[C---:B---3--:R-:W-:Y:S03]  /*a1b90*/  HMMA.1688.F32.TF32 R16, R240.reuse, R62, R228 ;  /* 0x0000003ef010723c */ /* 0x048fe600000810e4 */
        /* <DEDUP_REMOVED lines=55> */
[----:B------:R-:W-:Y:S04]  /*a1f10*/  LDS R241, [R53+UR13+0xc300] ;  /* 0x00c3000d35f17984 */ /* 0x000fe80008000800 */
[----:B------:R-:W2:Y:S01]  /*a1f20*/  LDS R243, [R53+UR13+0xe300] ;  /* 0x00e3000d35f37984 */ /* 0x000ea20008000800 */
[C---:B-1----:R-:W-:Y:S03]  /*a1f30*/  HMMA.1688.F32.TF32 R16, R244.reuse, R6, R156 ;  /* 0x00000006f410723c */ /* 0x042fe6000008109c */
[----:B------:R-:W-:Y:S04]  /*a1f40*/  STL.64 [R1+0x1df0], R24 ;  /* 0x001df01801007387 */ /* 0x000fe80000100a00 */
[----:B------:R-:W-:Y:S04]  /*a1f50*/  STL.64 [R1+0x1df8], R26 ;  /* 0x001df81a01007387 */ /* 0x000fe80000100a00 */
[----:B------:R-:W-:Y:S04]  /*a1f60*/  STL.64 [R1+0x1de0], R20 ;  /* 0x001de01401007387 */ /* 0x000fe80000100a00 */
[----:B------:R-:W-:Y:S04]  /*a1f70*/  STL.64 [R1+0x1de8], R22 ;  /* 0x001de81601007387 */ /* 0x000fe80000100a00 */
[----:B------:R-:W-:Y:S04]  /*a1f80*/  STL.64 [R1+0x1c00], R16 ;  /* 0x001c001001007387 */ /* 0x000fe80000100a00 */
[----:B------:R1:W-:Y:S04]  /*a1f90*/  STL.64 [R1+0x1c08], R18 ;  /* 0x001c081201007387 */ /* 0x0003e80000100a00 */
[----:B------:R-:W3:Y:S01]  /*a1fa0*/  LDL.LU R156, [R1+0x3840] ;  /* 0x00384000019c7983 */ /* 0x000ee20000300800 */
[----:B-1----:R-:W-:-:S15]  /*a1fb0*/  HMMA.1688.F32.TF32 R16, R244, R10, R248 ;  /* 0x0000000af410723c */ /* 0x002fde00000810f8 */
        /* <DEDUP_REMOVED lines=136> */
[----:B-1----:R-:W4:Y:S04]  /*a2840*/  LDL.LU.64 R22, [R1+0x6be8] ;  /* 0x006be80001167983 */ /* 0x002f280000300a00 */
[----:B------:R-:W2:Y:S01]  /*a2850*/  LDL.LU.64 R20, [R1+0x6be0] ;  /* 0x006be00001147983 */ /* 0x000ea20000300a00 */
[----:B----4-:R-:W-:-:S15]  /*a2860*/  HMMA.1688.F32.TF32 R24, R244, R22, R24 ;  /* 0x00000016f418723c */ /* 0x010fde0000081018 */
        /* <DEDUP_REMOVED lines=8> */
[----:B------:R1:W-:Y:S02]  /*a28f0*/  STL.64 [R1+0x1c58], R154 ;  /* 0x001c589a01007387 */ /* 0x0003e40000100a00 */
[C---:B-1----:R-:W-:Y:S08]  /*a2900*/  HMMA.1688.F32.TF32 R152, R244.reuse, R30, R148 ;  /* 0x0000001ef498723c */ /* 0x042ff00000081094 */
[C---:B------:R-:W-:Y:S08]  /*a2910*/  HMMA.1688.F32.TF32 R148, R244.reuse, R34, R144 ;  /* 0x00000022f494723c */ /* 0x040ff00000081090 */
[C---:B---3--:R-:W-:Y:S08]  /*a2920*/  HMMA.1688.F32.TF32 R144, R244.reuse, R38, R140 ;  /* 0x00000026f490723c */ /* 0x048ff0000008108c */
        /* <DEDUP_REMOVED lines=70> */
[----:B---3--:R-:W-:Y:S08]  /*a2d90*/  HMMA.1688.F32.TF32 R136, R244, R130, R156 ;  /* 0x00000082f488723c */ /* 0x008ff0000008109c */
[C---:B----4-:R-:W-:Y:S01]  /*a2da0*/  HMMA.1688.F32.TF32 R132, R240.reuse, R6, R248 ;  /* 0x00000006f084723c */ /* 0x050fe200000810f8 */
[----:B------:R-:W-:Y:S04]  /*a2db0*/  LDS R244, [R48+UR13+0xc300] ;  /* 0x00c3000d30f47984 */ /* 0x000fe80008000800 */
[----:B------:R-:W-:Y:S04]  /*a2dc0*/  LDS R246, [R48+UR13+0xe300] ;  /* 0x00e3000d30f67984 */ /* 0x000fe80008000800 */
[----:B------:R-:W-:Y:S04]  /*a2dd0*/  LDS R245, [R49+UR13+0xc300] ;  /* 0x00c3000d31f57984 */ /* 0x000fe80008000800 */
[----:B------:R-:W1:Y:S04]  /*a2de0*/  LDS R247, [R49+UR13+0xe300] ;  /* 0x00e3000d31f77984 */ /* 0x000e680008000800 */
        /* <DEDUP_REMOVED lines=123> */
[----:B-1----:R-:W2:Y:S04]  /*a35a0*/  LDL.LU.64 R154, [R1+0x6bc8] ;  /* 0x006bc800019a7983 */ /* 0x002ea80000300a00 */
[----:B------:R-:W3:Y:S04]  /*a35b0*/  LDL.LU.64 R152, [R1+0x6bc0] ;  /* 0x006bc00001987983 */ /* 0x000ee80000300a00 */
[----:B------:R-:W-:Y:S04]  /*a35c0*/  STL.64 [R1+0x1e20], R148 ;  /* 0x001e209401007387 */ /* 0x000fe80000100a00 */
[----:B------:R1:W-:Y:S04]  /*a35d0*/  STL.64 [R1+0x1e28], R150 ;  /* 0x001e289601007387 */ /* 0x0003e80000100a00 */
[----:B-1----:R-:W4:Y:S04]  /*a35e0*/  LDL.LU.64 R150, [R1+0x6bb8] ;  /* 0x006bb80001967983 */ /* 0x002f280000300a00 */
[----:B------:R-:W2:Y:S04]  /*a35f0*/  LDL.LU.64 R148, [R1+0x6bb0] ;  /* 0x006bb00001947983 */ /* 0x000ea80000300a00 */
        /* <DEDUP_REMOVED lines=13> */
[----:B------:R1:W-:Y:S02]  /*a36d0*/  STL.64 [R1+0x1fa8], R134 ;  /* 0x001fa88601007387 */ /* 0x0003e40000100a00 */
[C---:B-1----:R-:W-:Y:S08]  /*a36e0*/  HMMA.1688.F32.TF32 R140, R240.reuse, R38, R232 ;  /* 0x00000026f08c723c */ /* 0x042ff000000810e8 */
[C---:B------:R-:W-:Y:S08]  /*a36f0*/  HMMA.1688.F32.TF32 R136, R240.reuse, R42, R228 ;  /* 0x0000002af088723c */ /* 0x040ff000000810e4 */
[C---:B------:R-:W-:Y:S03]  /*a3700*/  HMMA.1688.F32.TF32 R132, R240.reuse, R46, R224 ;  /* 0x0000002ef084723c */ /* 0x040fe600000810e0 */
        /* <DEDUP_REMOVED lines=53> */
[----:B--2---:R-:W-:Y:S03]  /*a3a60*/  HMMA.1688.F32.TF32 R132, R240, R118, R248 ;  /* 0x00000076f084723c */ /* 0x004fe600000810f8 */
        /* <DEDUP_REMOVED lines=109> */
[----:B------:R-:W-:-:S03]  /*a4140*/  IMAD.MOV.U32 R251, RZ, RZ, R252 ;  /* 0x000000fffffb7224 */ /* 0x000fc600078e00fc */
[----:B------:R-:W4:Y:S01]  /*a4150*/  LDL.LU R252, [R1+0x6ba8] ;  /* 0x006ba80001fc7983 */ /* 0x000f220000300800 */
[C---:B---3--:R-:W-:Y:S08]  /*a4160*/  HMMA.1688.F32.TF32 R140, R240.reuse, R126, R140 ;  /* 0x0000007ef08c723c */ /* 0x048ff0000008108c */
[C---:B--2---:R-:W-:Y:S08]  /*a4170*/  HMMA.1688.F32.TF32 R144, R240.reuse, R122, R144 ;  /* 0x0000007af090723c */ /* 0x044ff00000081090 */
[----:B----4-:R-:W-:Y:S11]  /*a4180*/  HMMA.1688.F32.TF32 R240, R240, R130, R136 ;  /* 0x00000082f0f0723c */ /* 0x010ff60000081088 */
        /* <DEDUP_REMOVED lines=8> */
[----:B------:R-:W2:Y:S04]  /*a4210*/  LDL.LU.64 R138, [R1+0x6b80] ;  /* 0x006b8000018a7983 */ /* 0x000ea80000300a00 */
[----:B------:R-:W2:Y:S04]  /*a4220*/  LDL.LU.64 R136, [R1+0x6b78] ;  /* 0x006b780001887983 */ /* 0x000ea80000300a00 */
[----:B------:R1:W-:Y:S04]  /*a4230*/  STL.64 [R1+0x21f0], R240 ;  /* 0x0021f0f001007387 */ /* 0x0003e80000100a00 */
[----:B------:R1:W-:Y:S04]  /*a4240*/  STL.64 [R1+0x21f8], R242 ;  /* 0x0021f8f201007387 */ /* 0x0003e80000100a00 */
[----:B-1----:R-:W2:Y:S04]  /*a4250*/  LDL.LU R240, [R1+0x37e0] ;  /* 0x0037e00001f07983 */ /* 0x002ea80000300800 */
[----:B------:R-:W2:Y:S04]  /*a4260*/  LDL.LU R241, [R1+0x37e4] ;  /* 0x0037e40001f17983 */ /* 0x000ea80000300800 */
[----:B------:R-:W2:Y:S01]  /*a4270*/  LDL.LU R242, [R1+0x37e8] ;  /* 0x0037e80001f27983 */ /* 0x000ea20000300800 */
[----:B------:R-:W-:Y:S01]  /*a4280*/  IMAD.MOV.U32 R243, RZ, RZ, R252 ;  /* 0x000000fffff37224 */ /* 0x000fe200078e00fc */
[C---:B------:R-:W-:Y:S08]  /*a4290*/  HMMA.1688.F32.TF32 R132, R244.reuse, R6, R132 ;  /* 0x00000006f484723c */ /* 0x040ff00000081084 */
[C---:B------:R-:W-:Y:S08]  /*a42a0*/  HMMA.1688.F32.TF32 R236, R244.reuse, R14, R236 ;  /* 0x0000000ef4ec723c */ /* 0x040ff000000810ec */
[C---:B------:R-:W-:Y:S08]  /*a42b0*/  HMMA.1688.F32.TF32 R232, R244.reuse, R18, R232 ;  /* 0x00000012f4e8723c */ /* 0x040ff000000810e8 */
[C---:B------:R-:W-:Y:S01]  /*a42c0*/  HMMA.1688.F32.TF32 R228, R244.reuse, R22, R228 ;  /* 0x00000016f4e4723c */ /* 0x040fe200000810e4 */
[----:B------:R-:W5:Y:S07]  /*a42d0*/  LDL.LU R252, [R1+0x6b70] ;  /* 0x006b700001fc7983 */ /* 0x000f6e0000300800 */
[C---:B------:R-:W-:Y:S08]  /*a42e0*/  HMMA.1688.F32.TF32 R224, R244.reuse, R26, R224 ;  /* 0x0000001af4e0723c */ /* 0x040ff000000810e0 */
[C---:B------:R-:W-:Y:S08]  /*a42f0*/  HMMA.1688.F32.TF32 R220, R244.reuse, R30, R220 ;  /* 0x0000001ef4dc723c */ /* 0x040ff000000810dc */
[C---:B------:R-:W-:Y:S08]  /*a4300*/  HMMA.1688.F32.TF32 R216, R244.reuse, R34, R216 ;  /* 0x00000022f4d8723c */ /* 0x040ff000000810d8 */
[C---:B------:R-:W-:Y:S01]  /*a4310*/  HMMA.1688.F32.TF32 R212, R244.reuse, R38, R212 ;  /* 0x00000026f4d4723c */ /* 0x040fe200000810d4 */
[----:B------:R-:W-:Y:S04]  /*a4320*/  STL.64 [R1+0x2010], R132 ;  /* 0x0020108401007387 */ /* 0x000fe80000100a00 */
[----:B------:R1:W-:Y:S04]  /*a4330*/  STL.64 [R1+0x2018], R134 ;  /* 0x0020188601007387 */ /* 0x0003e80000100a00 */
[----:B-1----:R-:W3:Y:S04]  /*a4340*/  LDL.LU.64 R134, [R1+0x6b68] ;  /* 0x006b680001867983 */ /* 0x002ee80000300a00 */
        /* <DEDUP_REMOVED lines=111> */
[----:B------:R-:W3:Y:S04]  /*a4a40*/  LDL.LU.64 R248, [R1+0x6a00] ;  /* 0x006a000001f87983 */ /* 0x000ee80000300a00 */
[----:B--2---:R-:W-:Y:S04]  /*a4a50*/  STL.64 [R1+0x6bf8], R250 ;  /* 0x006bf8fa01007387 */ /* 0x004fe80000100a00 */
[----:B---3--:R1:W-:Y:S04]  /*a4a60*/  STL.64 [R1+0x6bf0], R248 ;  /* 0x006bf0f801007387 */ /* 0x0083e80000100a00 */
[----:B-1----:R-:W2:Y:S04]  /*a4a70*/  LDL.LU R248, [R1+0x3950] ;  /* 0x0039500001f87983 */ /* 0x002ea80000300800 */
[----:B------:R-:W2:Y:S04]  /*a4a80*/  LDL.LU R249, [R1+0x3954] ;  /* 0x0039540001f97983 */ /* 0x000ea80000300800 */
[----:B------:R-:W2:Y:S04]  /*a4a90*/  LDL.LU R250, [R1+0x3958] ;  /* 0x0039580001fa7983 */ /* 0x000ea80000300800 */
[----:B------:R-:W2:Y:S04]  /*a4aa0*/  LDL.LU R251, [R1+0x395c] ;  /* 0x00395c0001fb7983 */ /* 0x000ea80000300800 */
[----:B------:R-:W-:Y:S04]  /*a4ab0*/  STL.64 [R1+0x6ba8], R158 ;  /* 0x006ba89e01007387 */ /* 0x000fe80000100a00 */
[----:B------:R1:W-:Y:S04]  /*a4ac0*/  STL.64 [R1+0x6ba0], R156 ;  /* 0x006ba09c01007387 */ /* 0x0003e80000100a00 */
[----:B-1----:R-:W3:Y:S04]  /*a4ad0*/  LDL.LU R156, [R1+0x3960] ;  /* 0x00396000019c7983 */ /* 0x002ee80000300800 */
[----:B------:R-:W3:Y:S04]  /*a4ae0*/  LDL.LU R157, [R1+0x3964] ;  /* 0x00396400019d7983 */ /* 0x000ee80000300800 */
[----:B------:R-:W3:Y:S04]  /*a4af0*/  LDL.LU R158, [R1+0x3968] ;  /* 0x00396800019e7983 */ /* 0x000ee80000300800 */
[----:B------:R-:W3:Y:S04]  /*a4b00*/  LDL.LU R159, [R1+0x396c] ;  /* 0x00396c00019f7983 */ /* 0x000ee80000300800 */
[----:B------:R-:W-:Y:S04]  /*a4b10*/  STL.64 [R1+0x6b98], R162 ;  /* 0x006b98a201007387 */ /* 0x000fe80000100a00 */
[----:B------:R1:W-:Y:S04]  /*a4b20*/  STL.64 [R1+0x6b90], R160 ;  /* 0x006b90a001007387 */ /* 0x0003e80000100a00 */
[----:B-1----:R-:W2:Y:S04]  /*a4b30*/  LDL.LU R160, [R1+0x3970] ;  /* 0x0039700001a07983 */ /* 0x002ea80000300800 */
        /* <DEDUP_REMOVED lines=124> */
[----:B------:R-:W-:Y:S04]  /*a5300*/  STL.64 [R1+0x6a40], R148 ;  /* 0x006a409401007387 */ /* 0x000fe80000100a00 */
[----:B------:R-:W-:Y:S04]  /*a5310*/  STL.64 [R1+0x6a38], R146 ;  /* 0x006a389201007387 */ /* 0x000fe80000100a00 */
[----:B------:R-:W-:Y:S04]  /*a5320*/  STL.64 [R1+0x6a30], R144 ;  /* 0x006a309001007387 */ /* 0x000fe80000100a00 */
[----:B----4-:R-:W-:Y:S04]  /*a5330*/  STL.64 [R1+0x6a28], R142 ;  /* 0x006a288e01007387 */ /* 0x010fe80000100a00 */
[----:B------:R-:W-:Y:S04]  /*a5340*/  STL.64 [R1+0x6a20], R140 ;  /* 0x006a208c01007387 */ /* 0x000fe80000100a00 */
[----:B------:R-:W-:Y:S04]  /*a5350*/  STL.64 [R1+0x6a18], R138 ;  /* 0x006a188a01007387 */ /* 0x000fe80000100a00 */
[----:B------:R-:W-:Y:S04]  /*a5360*/  STL.64 [R1+0x6a10], R136 ;  /* 0x006a108801007387 */ /* 0x000fe80000100a00 */
[----:B------:R-:W-:Y:S04]  /*a5370*/  STL.64 [R1+0x6a08], R134 ;  /* 0x006a088601007387 */ /* 0x000fe80000100a00 */
[----:B------:R2:W-:Y:S02]  /*a5380*/  STL.64 [R1+0x6a00], R132 ;  /* 0x006a008401007387 */ /* 0x0005e40000100a00 */
[C---:B--2---:R-:W-:Y:S08]  /*a5390*/  HMMA.1688.F32.TF32 R132, R244.reuse, R110, R232 ;  /* 0x0000006ef484723c */ /* 0x044ff000000810e8 */
[C---:B---3--:R-:W-:Y:S08]  /*a53a0*/  HMMA.1688.F32.TF32 R136, R244.reuse, R106, R236 ;  /* 0x0000006af488723c */ /* 0x048ff000000810ec */
[----:B------:R-:W-:-:S15]  /*a53b0*/  HMMA.1688.F32.TF32 R140, R244, R102, R152 ;  /* 0x00000066f48c723c */ /* 0x000fde0000081098 */
[----:B------:R-:W-:-:S04]  /*a53c0*/  NOP ;  /* 0x0000000000007918 */ /* 0x000fc80000000000 */
        /* <DEDUP_REMOVED lines=18> */
[----:B------:R-:W-:Y:S01]  /*a54f0*/  LDS R246, [R0+UR13+0xe400] ;  /* 0x00e4000d00f67984 */ /* 0x000fe20008000800 */
[C---:B-1----:R-:W-:Y:S03]  /*a5500*/  HMMA.1688.F32.TF32 R132, R240.reuse, R6, R208 ;  /* 0x00000006f084723c */ /* 0x042fe600000810d0 */
[----:B------:R-:W-:Y:S04]  /*a5510*/  LDS R245, [R53+UR13+0xc400] ;  /* 0x00c4000d35f57984 */ /* 0x000fe80008000800 */
[----:B------:R-:W-:Y:S04]  /*a5520*/  STL.64 [R1+0x24f0], R140 ;  /* 0x0024f08c01007387 */ /* 0x000fe80000100a00 */
[----:B------:R1:W-:Y:S04]  /*a5530*/  STL.64 [R1+0x24f8], R142 ;  /* 0x0024f88e01007387 */ /* 0x0003e80000100a00 */
[----:B------:R-:W-:Y:S04]  /*a5540*/  STL.64 [R1+0x24e0], R136 ;  /* 0x0024e08801007387 */ /* 0x000fe80000100a00 */
[----:B------:R2:W-:Y:S04]  /*a5550*/  STL.64 [R1+0x24e8], R138 ;  /* 0x0024e88a01007387 */ /* 0x0005e80000100a00 */
[----:B------:R-:W-:Y:S01]  /*a5560*/  STL.64 [R1+0x2210], R132 ;  /* 0x0022108401007387 */ /* 0x000fe20000100a00 */
[C---:B-1----:R-:W-:Y:S03]  /*a5570*/  HMMA.1688.F32.TF32 R140, R240.reuse, R18, R196 ;  /* 0x00000012f08c723c */ /* 0x042fe600000810c4 */
[----:B------:R1:W-:Y:S04]  /*a5580*/  STL.64 [R1+0x2218], R134 ;  /* 0x0022188601007387 */ /* 0x0003e80000100a00 */
[----:B------:R-:W3:Y:S01]  /*a5590*/  LDS R247, [R53+UR13+0xe400] ;  /* 0x00e4000d35f77984 */ /* 0x000ee20008000800 */
[C---:B--2---:R-:W-:Y:S08]  /*a55a0*/  HMMA.1688.F32.TF32 R136, R240.reuse, R10, R204 ;  /* 0x0000000af088723c */ /* 0x044ff000000810cc */
[C---:B-1----:R-:W-:Y:S11]  /*a55b0*/  HMMA.1688.F32.TF32 R132, R240.reuse, R14, R200 ;  /* 0x0000000ef084723c */ /* 0x042ff600000810c8 */
        /* <DEDUP_REMOVED lines=33> */
[----:B------:R-:W-:Y:S01]  /*a57d0*/  STL.64 [R1+0x2558], R142 ;  /* 0x0025588e01007387 */ /* 0x000fe20000100a00 */
[C---:B--2---:R-:W-:Y:S03]  /*a57e0*/  HMMA.1688.F32.TF32 R132, R240.reuse, R62, R248 ;  /* 0x0000003ef084723c */ /* 0x044fe600000810f8 */
[----:B------:R-:W2:Y:S08]  /*a57f0*/  LDL.LU R156, [R1+0x3730] ;  /* 0x00373000019c7983 */ /* 0x000eb00000300800 */
        /* <DEDUP_REMOVED lines=104> */
[C---:B--2---:R-:W-:Y:S08]  /*a5e80*/  HMMA.1688.F32.TF32 R140, R240.reuse, R66, R144 ;  /* 0x00000042f08c723c */ /* 0x044ff00000081090 */
[C---:B----4-:R-:W-:Y:S11]  /*a5e90*/  HMMA.1688.F32.TF32 R132, R240.reuse, R74, R152 ;  /* 0x0000004af084723c */ /* 0x050ff60000081098 */
        /* <DEDUP_REMOVED lines=57> */
[----:B-1----:R-:W-:-:S15]  /*a6230*/  HMMA.1688.F32.TF32 R132, R244, R10, R176 ;  /* 0x0000000af484723c */ /* 0x002fde00000810b0 */
[----:B------:R-:W-:-:S04]  /*a6240*/  NOP ;  /* 0x0000000000007918 */ /* 0x000fc80000000000 */
[----:B------:R-:W-:Y:S04]  /*a6250*/  STL.64 [R1+0x2890], R132 ;  /* 0x0028908401007387 */ /* 0x000fe80000100a00 */
[----:B------:R1:W-:Y:S04]  /*a6260*/  STL.64 [R1+0x2898], R134 ;  /* 0x0028988601007387 */ /* 0x0003e80000100a00 */
[----:B------:R-:W-:Y:S04]  /*a6270*/  STL.64 [R1+0x28a0], R140 ;  /* 0x0028a08c01007387 */ /* 0x000fe80000100a00 */
[----:B------:R-:W-:Y:S01]  /*a6280*/  STL.64 [R1+0x28a8], R142 ;  /* 0x0028a88e01007387 */ /* 0x000fe20000100a00 */
[C---:B-1----:R-:W-:Y:S03]  /*a6290*/  HMMA.1688.F32.TF32 R132, R244.reuse, R22, R164 ;  /* 0x00000016f484723c */ /* 0x042fe600000810a4 */
[----:B------:R-:W-:Y:S04]  /*a62a0*/  STL.64 [R1+0x6c18], R22 ;  /* 0x006c181601007387 */ /* 0x000fe80000100a00 */
[----:B------:R-:W-:Y:S04]  /*a62b0*/  STL.64 [R1+0x28b0], R136 ;  /* 0x0028b08801007387 */ /* 0x000fe80000100a00 */
[----:B------:R1:W-:Y:S04]  /*a62c0*/  STL.64 [R1+0x28b8], R138 ;  /* 0x0028b88a01007387 */ /* 0x0003e80000100a00 */
[----:B------:R2:W-:Y:S04]  /*a62d0*/  STL.64 [R1+0x6c10], R20 ;  /* 0x006c101401007387 */ /* 0x0005e80000100a00 */
[----:B------:R-:W-:Y:S01]  /*a62e0*/  STL.64 [R1+0x28c0], R132 ;  /* 0x0028c08401007387 */ /* 0x000fe20000100a00 */
[C---:B-1----:R-:W-:Y:S03]  /*a62f0*/  HMMA.1688.F32.TF32 R136, R244.reuse, R26, R160 ;  /* 0x0000001af488723c */ /* 0x042fe600000810a0 */
[----:B------:R1:W-:Y:S05]  /*a6300*/  STL.64 [R1+0x28c8], R134 ;  /* 0x0028c88601007387 */ /* 0x0003ea0000100a00 */
[C---:B--2---:R-:W-:Y:S08]  /*a6310*/  HMMA.1688.F32.TF32 R20, R244.reuse, R34, R248 ;  /* 0x00000022f414723c */ /* 0x044ff000000810f8 */
[C---:B-1----:R-:W-:Y:S03]  /*a6320*/  HMMA.1688.F32.TF32 R132, R244.reuse, R30, R156 ;  /* 0x0000001ef484723c */ /* 0x042fe6000008109c */
[----:B------:R1:W-:Y:S04]  /*a6330*/  STL.64 [R1+0x28d0], R136 ;  /* 0x0028d08801007387 */ /* 0x0003e80000100a00 */
[----:B------:R2:W-:Y:S04]  /*a6340*/  STL.64 [R1+0x28d8], R138 ;  /* 0x0028d88a01007387 */ /* 0x0005e80000100a00 */
[----:B------:R-:W3:Y:S08]  /*a6350*/  LDL.LU R160, [R1+0x3570] ;  /* 0x0035700001a07983 */ /* 0x000ef00000300800 */
[----:B------:R-:W-:Y:S04]  /*a6360*/  STL.64 [R1+0x28e0], R132 ;  /* 0x0028e08401007387 */ /* 0x000fe80000100a00 */
[----:B------:R-:W-:Y:S04]  /*a6370*/  STL.64 [R1+0x28e8], R134 ;  /* 0x0028e88601007387 */ /* 0x000fe80000100a00 */
[----:B------:R-:W-:Y:S04]  /*a6380*/  STL.64 [R1+0x3390], R20 ;  /* 0x0033901401007387 */ /* 0x000fe80000100a00 */
        /* <DEDUP_REMOVED lines=72> */
[----:B-1----:R-:W4:Y:S04]  /*a6810*/  LDL.LU R136, [R1+0x36a0] ;  /* 0x0036a00001887983 */ /* 0x002f280000300800 */
[----:B------:R-:W4:Y:S04]  /*a6820*/  LDL.LU R137, [R1+0x36a4] ;  /* 0x0036a40001897983 */ /* 0x000f280000300800 */
[----:B--2---:R-:W4:Y:S04]  /*a6830*/  LDL.LU R138, [R1+0x36a8] ;  /* 0x0036a800018a7983 */ /* 0x004f280000300800 */
        /* <DEDUP_REMOVED lines=33> */
[C---:B----4-:R-:W-:Y:S08]  /*a6a50*/  HMMA.1688.F32.TF32 R20, R244.reuse, R38, R136 ;  /* 0x00000026f414723c */ /* 0x050ff00000081088 */
[C---:B---3--:R-:W-:Y:S08]  /*a6a60*/  HMMA.1688.F32.TF32 R136, R244.reuse, R42, R140 ;  /* 0x0000002af488723c */ /* 0x048ff0000008108c */
        /* <DEDUP_REMOVED lines=63> */
[----:B-1----:R-:W-:Y:S01]  /*a6e60*/  HMMA.1688.F32.TF32 R132, R244, R130, R164 ;  /* 0x00000082f484723c */ /* 0x002fe200000810a4 */
[----:B------:R-:W-:Y:S04]  /*a6e70*/  LDS R244, [R0+UR13+0xc500] ;  /* 0x00c5000d00f47984 */ /* 0x000fe80008000800 */
        /* <DEDUP_REMOVED lines=10> */
[----:B------:R-:W1:Y:S04]  /*a6f20*/  LDS R247, [R53+UR13+0xe500] ;  /* 0x00e5000d35f77984 */ /* 0x000e680008000800 */
[----:B------:R-:W-:Y:S04]  /*a6f30*/  STL.64 [R1+0x38e0], R20 ;  /* 0x0038e01401007387 */ /* 0x000fe80000100a00 */
[----:B------:R2:W-:Y:S02]  /*a6f40*/  STL.64 [R1+0x38e8], R22 ;  /* 0x0038e81601007387 */ /* 0x0005e40000100a00 */
[C---:B--2---:R-:W-:Y:S02]  /*a6f50*/  HMMA.1688.F32.TF32 R20, R240.reuse, R14, R248 ;  /* 0x0000000ef014723c */ /* 0x044fe400000810f8 */
[----:B------:R-:W1:Y:S04]  /*a6f60*/  LDL.LU R248, [R1+0x3340] ;  /* 0x0033400001f87983 */ /* 0x000e680000300800 */
[----:B------:R2:W-:Y:S04]  /*a6f70*/  STL.64 [R1+0x3a90], R132 ;  /* 0x003a908401007387 */ /* 0x0005e80000100a00 */
[----:B------:R3:W-:Y:S09]  /*a6f80*/  STL.64 [R1+0x3a98], R134 ;  /* 0x003a988601007387 */ /* 0x0007f20000100a00 */
[----:B------:R4:W-:Y:S04]  /*a6f90*/  STL.64 [R1+0x3ad0], R20 ;  /* 0x003ad01401007387 */ /* 0x0009e80000100a00 */
[----:B------:R1:W-:Y:S04]  /*a6fa0*/  STL.64 [R1+0x3ad8], R22 ;  /* 0x003ad81601007387 */ /* 0x0003e80000100a00 */
        /* <DEDUP_REMOVED lines=121> */
[----:B----4-:R-:W-:-:S15]  /*a7740*/  HMMA.1688.F32.TF32 R20, R240, R18, R20 ;  /* 0x00000012f014723c */ /* 0x010fde0000081014 */
[----:B------:R-:W-:-:S04]  /*a7750*/  NOP ;  /* 0x0000000000007918 */ /* 0x000fc80000000000 */
[----:B------:R-:W-:Y:S04]  /*a7760*/  STL.64 [R1+0x3ac0], R20 ;  /* 0x003ac01401007387 */ /* 0x000fe80000100a00 */
[----:B------:R1:W-:Y:S04]  /*a7770*/  STL.64 [R1+0x3ac8], R22 ;  /* 0x003ac81601007387 */ /* 0x0003e80000100a00 */
[----:B-1----:R-:W2:Y:S04]  /*a7780*/  LDL.LU.64 R22, [R1+0x6c18] ;  /* 0x006c180001167983 */ /* 0x002ea80000300a00 */
[----:B------:R-:W4:Y:S01]  /*a7790*/  LDL.LU.64 R20, [R1+0x6c10] ;  /* 0x006c100001147983 */ /* 0x000f220000300a00 */
[C---:B------:R-:W-:Y:S08]  /*a77a0*/  HMMA.1688.F32.TF32 R136, R240.reuse, R30, R136 ;  /* 0x0000001ef088723c */ /* 0x040ff00000081088 */
[----:B--2---:R-:W-:-:S15]  /*a77b0*/  HMMA.1688.F32.TF32 R12, R240, R22, R12 ;  /* 0x00000016f00c723c */ /* 0x004fde000008100c */
[----:B------:R-:W-:-:S04]  /*a77c0*/  NOP ;  /* 0x0000000000007918 */ /* 0x000fc80000000000 */
[----:B------:R-:W-:Y:S04]  /*a77d0*/  STL.64 [R1+0x3ab0], R12 ;  /* 0x003ab00c01007387 */ /* 0x000fe80000100a00 */
[----:B------:R1:W-:Y:S02]  /*a77e0*/  STL.64 [R1+0x3ab8], R14 ;  /* 0x003ab80e01007387 */ /* 0x0003e40000100a00 */
[C---:B-1----:R-:W-:Y:S08]  /*a77f0*/  HMMA.1688.F32.TF32 R12, R240.reuse, R26, R132 ;  /* 0x0000001af00c723c */ /* 0x042ff00000081084 */
[C---:B---3--:R-:W-:Y:S11]  /*a7800*/  HMMA.1688.F32.TF32 R132, R240.reuse, R34, R140 ;  /* 0x00000022f084723c */ /* 0x048ff6000008108c */
        /* <DEDUP_REMOVED lines=75> */
[----:B------:R2:W-:Y:S04]  /*a7cc0*/  STL.64 [R1+0x3dc0], R136 ;  /* 0x003dc08801007387 */ /* 0x0005e80000100a00 */
[----:B------:R3:W-:Y:S01]  /*a7cd0*/  STL.64 [R1+0x3dc8], R138 ;  /* 0x003dc88a01007387 */ /* 0x0007e20000100a00 */
[C---:B-1----:R-:W-:Y:S03]  /*a7ce0*/  HMMA.1688.F32.TF32 R12, R244.reuse, R6, R248 ;  /* 0x00000006f40c723c */ /* 0x042fe600000810f8 */
[----:B------:R-:W2:Y:S04]  /*a7cf0*/  LDL.LU R156, [R1+0x3170] ;  /* 0x00317000019c7983 */ /* 0x000ea80000300800 */
[----:B------:R-:W-:Y:S04]  /*a7d00*/  STL.64 [R1+0x3c80], R132 ;  /* 0x003c808401007387 */ /* 0x000fe80000100a00 */
[----:B------:R-:W-:Y:S04]  /*a7d10*/  STL.64 [R1+0x3c88], R134 ;  /* 0x003c888601007387 */ /* 0x000fe80000100a00 */
[----:B------:R-:W-:Y:S04]  /*a7d20*/  LDS R242, [R0+UR13+0xe580] ;  /* 0x00e5800d00f27984 */ /* 0x000fe80008000800 */
[----:B------:R-:W-:Y:S04]  /*a7d30*/  LDS R241, [R53+UR13+0xc580] ;  /* 0x00c5800d35f17984 */ /* 0x000fe80008000800 */
[----:B------:R1:W-:Y:S04]  /*a7d40*/  STL.64 [R1+0x3e10], R12 ;  /* 0x003e100c01007387 */ /* 0x0003e80000100a00 */
[----:B------:R1:W-:Y:S04]  /*a7d50*/  STL.64 [R1+0x3e18], R14 ;  /* 0x003e180e01007387 */ /* 0x0003e80000100a00 */
        /* <DEDUP_REMOVED lines=116> */
[----:B--2---:R-:W-:-:S15]  /*a84a0*/  HMMA.1688.F32.TF32 R12, R244, R10, R12 ;  /* 0x0000000af40c723c */ /* 0x004fde000008100c */
[----:B------:R-:W-:-:S04]  /*a84b0*/  NOP ;  /* 0x0000000000007918 */ /* 0x000fc80000000000 */
[----:B------:R-:W-:Y:S04]  /*a84c0*/  STL.64 [R1+0x3e60], R12 ;  /* 0x003e600c01007387 */ /* 0x000fe80000100a00 */
[----:B------:R2:W-:Y:S04]  /*a84d0*/  STL.64 [R1+0x3e68], R14 ;  /* 0x003e680e01007387 */ /* 0x0005e80000100a00 */
[----:B--2---:R-:W2:Y:S01]  /*a84e0*/  LDL.LU.64 R14, [R1+0x6c08] ;  /* 0x006c0800010e7983 */ /* 0x004ea20000300a00 */
[C---:B---3--:R-:W-:Y:S03]  /*a84f0*/  HMMA.1688.F32.TF32 R132, R244.reuse, R18, R132 ;  /* 0x00000012f484723c */ /* 0x048fe60000081084 */
[----:B------:R-:W3:Y:S05]  /*a8500*/  LDL.LU.64 R12, [R1+0x6c00] ;  /* 0x006c0000010c7983 */ /* 0x000eea0000300a00 */
[C---:B------:R-:W-:Y:S08]  /*a8510*/  HMMA.1688.F32.TF32 R136, R244.reuse, R22, R136 ;  /* 0x00000016f488723c */ /* 0x040ff00000081088 */
[----:B--2---:R-:W-:-:S15]  /*a8520*/  HMMA.1688.F32.TF32 R248, R244, R14, R248 ;  /* 0x0000000ef4f8723c */ /* 0x004fde00000810f8 */
[----:B------:R-:W-:-:S04]  /*a8530*/  NOP ;  /* 0x0000000000007918 */ /* 0x000fc80000000000 */
[----:B------:R-:W-:Y:S04]  /*a8540*/  STL.64 [R1+0x3e50], R248 ;  /* 0x003e50f801007387 */ /* 0x000fe80000100a00 */
[----:B------:R2:W-:Y:S04]  /*a8550*/  STL.64 [R1+0x3e58], R250 ;  /* 0x003e58fa01007387 */ /* 0x0005e80000100a00 */
[----:B--2---:R-:W2:Y:S04]  /*a8560*/  LDL.LU.64 R250, [R1+0x6bf8] ;  /* 0x006bf80001fa7983 */ /* 0x004ea80000300a00 */
[----:B------:R-:W2:Y:S04]  /*a8570*/  LDL.LU.64 R248, [R1+0x6bf0] ;  /* 0x006bf00001f87983 */ /* 0x000ea80000300a00 */
[----:B------:R-:W-:Y:S04]  /*a8580*/  STL.64 [R1+0x3e40], R132 ;  /* 0x003e408401007387 */ /* 0x000fe80000100a00 */
[----:B------:R4:W-:Y:S04]  /*a8590*/  STL.64 [R1+0x3e48], R134 ;  /* 0x003e488601007387 */ /* 0x0009e80000100a00 */
[----:B------:R-:W-:Y:S04]  /*a85a0*/  STL.64 [R1+0x3e30], R136 ;  /* 0x003e308801007387 */ /* 0x000fe80000100a00 */
[----:B------:R1:W-:Y:S01]  /*a85b0*/  STL.64 [R1+0x3e38], R138 ;  /* 0x003e388a01007387 */ /* 0x0003e20000100a00 */
[C---:B----4-:R-:W-:Y:S08]  /*a85c0*/  HMMA.1688.F32.TF32 R132, R244.reuse, R26, R140 ;  /* 0x0000001af484723c */ /* 0x050ff0000008108c */
[C---:B------:R-:W-:Y:S08]  /*a85d0*/  HMMA.1688.F32.TF32 R140, R244.reuse, R30, R144 ;  /* 0x0000001ef48c723c */ /* 0x040ff00000081090 */
        /* <DEDUP_REMOVED lines=8> */
[C---:B----4-:R-:W-:Y:S08]  /*a8660*/  HMMA.1688.F32.TF32 R140, R244.reuse, R42, R236 ;  /* 0x0000002af48c723c */ /* 0x050ff000000810ec */
        /* <DEDUP_REMOVED lines=58> */
[----:B------:R-:W-:Y:S01]  /*a8a10*/  STL.64 [R1+0x4148], R142 ;  /* 0x0041488e01007387 */ /* 0x000fe20000100a00 */
[C---:B-1----:R-:W-:Y:S03]  /*a8a20*/  HMMA.1688.F32.TF32 R132, R244.reuse, R122, R156 ;  /* 0x0000007af484723c */ /* 0x042fe6000008109c */
[----:B------:R-:W4:Y:S04]  /*a8a30*/  LDL.LU R160, [R1+0x2d90] ;  /* 0x002d900001a07983 */ /* 0x000f280000300800 */
[----:B------:R1:W-:Y:S04]  /*a8a40*/  STL.64 [R1+0x4130], R136 ;  /* 0x0041308801007387 */ /* 0x0003e80000100a00 */
[----:B------:R1:W-:Y:S08]  /*a8a50*/  STL.64 [R1+0x4138], R138 ;  /* 0x0041388a01007387 */ /* 0x0003f00000100a00 */
        /* <DEDUP_REMOVED lines=110> */
[----:B---3--:R-:W-:Y:S01]  /*a9140*/  HMMA.1688.F32.TF32 R132, R244, R126, R132 ;  /* 0x0000007ef484723c */ /* 0x008fe20000081084 */
[----:B------:R-:W-:Y:S04]  /*a9150*/  LDS R244, [R0+UR13+0xc600] ;  /* 0x00c6000d00f47984 */ /* 0x000fe80008000800 */
[----:B------:R-:W-:Y:S04]  /*a9160*/  LDS R246, [R0+UR13+0xe600] ;  /* 0x00e6000d00f67984 */ /* 0x000fe80008000800 */
[----:B------:R-:W-:Y:S04]  /*a9170*/  LDS R245, [R53+UR13+0xc600] ;  /* 0x00c6000d35f57984 */ /* 0x000fe80008000800 */
[----:B------:R-:W1:Y:S06]  /*a9180*/  LDS R247, [R53+UR13+0xe600] ;  /* 0x00e6000d35f77984 */ /* 0x000e6c0008000800 */
[----:B------:R-:W-:Y:S04]  /*a9190*/  STL.64 [R1+0x4110], R132 ;  /* 0x0041108401007387 */ /* 0x000fe80000100a00 */
[----:B------:R4:W-:Y:S04]  /*a91a0*/  STL.64 [R1+0x4118], R134 ;  /* 0x0041188601007387 */ /* 0x0009e80000100a00 */
[----:B------:R-:W-:Y:S04]  /*a91b0*/  STL.64 [R1+0x3fe0], R136 ;  /* 0x003fe08801007387 */ /* 0x000fe80000100a00 */
[----:B------:R2:W-:Y:S01]  /*a91c0*/  STL.64 [R1+0x3fe8], R138 ;  /* 0x003fe88a01007387 */ /* 0x0005e20000100a00 */
[C---:B----4-:R-:W-:Y:S08]  /*a91d0*/  HMMA.1688.F32.TF32 R132, R240.reuse, R6, R140 ;  /* 0x00000006f084723c */ /* 0x050ff0000008108c */
[C---:B------:R-:W-:Y:S08]  /*a91e0*/  HMMA.1688.F32.TF32 R140, R240.reuse, R10, R144 ;  /* 0x0000000af08c723c */ /* 0x040ff00000081090 */
        /* <DEDUP_REMOVED lines=67> */
[----:B------:R-:W-:Y:S01]  /*a9620*/  STL.64 [R1+0x45d8], R142 ;  /* 0x0045d88e01007387 */ /* 0x000fe20000100a00 */
[C---:B--2---:R-:W-:Y:S03]  /*a9630*/  HMMA.1688.F32.TF32 R132, R240.reuse, R102, R156 ;  /* 0x00000066f084723c */ /* 0x044fe6000008109c */
[----:B------:R-:W2:Y:S04]  /*a9640*/  LDL.LU R160, [R1+0x2bd0] ;  /* 0x002bd00001a07983 */ /* 0x000ea80000300800 */
[----:B------:R3:W-:Y:S04]  /*a9650*/  STL.64 [R1+0x45c0], R136 ;  /* 0x0045c08801007387 */ /* 0x0007e80000100a00 */
[----:B------:R4:W-:Y:S08]  /*a9660*/  STL.64 [R1+0x45c8], R138 ;  /* 0x0045c88a01007387 */ /* 0x0009f00000100a00 */
        /* <DEDUP_REMOVED lines=110> */
[C---:B--2---:R-:W-:Y:S11]  /*a9d50*/  HMMA.1688.F32.TF32 R140, R240.reuse, R114, R140 ;  /* 0x00000072f08c723c */ /* 0x044ff6000008108c */
[----:B------:R-:W-:Y:S04]  /*a9d60*/  STL.64 [R1+0x45a0], R132 ;  /* 0x0045a08401007387 */ /* 0x000fe80000100a00 */
[----:B------:R3:W-:Y:S02]  /*a9d70*/  STL.64 [R1+0x45a8], R134 ;  /* 0x0045a88601007387 */ /* 0x0007e40000100a00 */
[C---:B---3--:R-:W-:Y:S08]  /*a9d80*/  HMMA.1688.F32.TF32 R132, R240.reuse, R110, R136 ;  /* 0x0000006ef084723c */ /* 0x048ff00000081088 */
[C---:B------:R-:W-:Y:S11]  /*a9d90*/  HMMA.1688.F32.TF32 R136, R240.reuse, R118, R144 ;  /* 0x00000076f088723c */ /* 0x040ff60000081090 */
        /* <DEDUP_REMOVED lines=18> */
[----:B------:R-:W-:Y:S04]  /*a9ec0*/  LDS R242, [R0+UR13+0xe680] ;  /* 0x00e6800d00f27984 */ /* 0x000fe80008000800 */
[----:B------:R-:W-:Y:S01]  /*a9ed0*/  LDS R241, [R53+UR13+0xc680] ;  /* 0x00c6800d35f17984 */ /* 0x000fe20008000800 */
[C---:B-1----:R-:W-:Y:S03]  /*a9ee0*/  HMMA.1688.F32.TF32 R136, R244.reuse, R18, R220 ;  /* 0x00000012f488723c */ /* 0x042fe600000810dc */
[----:B------:R-:W1:Y:S04]  /*a9ef0*/  LDS R243, [R53+UR13+0xe680] ;  /* 0x00e6800d35f37984 */ /* 0x000e680008000800 */
[----:B------:R-:W-:Y:S04]  /*a9f00*/  STL.64 [R1+0x4750], R132 ;  /* 0x0047508401007387 */ /* 0x000fe80000100a00 */
[----:B------:R2:W-:Y:S02]  /*a9f10*/  STL.64 [R1+0x4758], R134 ;  /* 0x0047588601007387 */ /* 0x0005e40000100a00 */
[----:B--2---:R-:W-:-:S15]  /*a9f20*/  HMMA.1688.F32.TF32 R132, R244, R10, R228 ;  /* 0x0000000af484723c */ /* 0x004fde00000810e4 */
[----:B------:R-:W-:-:S04]  /*a9f30*/  NOP ;  /* 0x0000000000007918 */ /* 0x000fc80000000000 */
        /* <DEDUP_REMOVED lines=165> */
[----:B------:R3:W-:Y:S02]  /*aa990*/  STL.64 [R1+0x4c48], R134 ;  /* 0x004c488601007387 */ /* 0x0007e40000100a00 */
[C---:B---3--:R-:W-:Y:S08]  /*aa9a0*/  HMMA.1688.F32.TF32 R132, R244.reuse, R90, R136 ;  /* 0x0000005af484723c */ /* 0x048ff00000081088 */
[C---:B--2---:R-:W-:Y:S08]  /*aa9b0*/  HMMA.1688.F32.TF32 R136, R244.reuse, R94, R140 ;  /* 0x0000005ef488723c */ /* 0x044ff0000008108c */
[C---:B------:R-:W-:Y:S03]  /*aa9c0*/  HMMA.1688.F32.TF32 R140, R244.reuse, R102, R148 ;  /* 0x00000066f48c723c */ /* 0x040fe60000081094 */
[----:B------:R-:W-:Y:S04]  /*aa9d0*/  STL.64 [R1+0x4c30], R132 ;  /* 0x004c308401007387 */ /* 0x000fe80000100a00 */
[----:B------:R1:W-:Y:S04]  /*aa9e0*/  STL.64 [R1+0x4c38], R134 ;  /* 0x004c388601007387 */ /* 0x0003e80000100a00 */
[----:B------:R-:W-:Y:S04]  /*aa9f0*/  STL.64 [R1+0x4c20], R136 ;  /* 0x004c208801007387 */ /* 0x000fe80000100a00 */
[----:B------:R2:W-:Y:S01]  /*aaa00*/  STL.64 [R1+0x4c28], R138 ;  /* 0x004c288a01007387 */ /* 0x0005e20000100a00 */
[C---:B-1----:R-:W-:Y:S08]  /*aaa10*/  HMMA.1688.F32.TF32 R132, R244.reuse, R98, R144 ;  /* 0x00000062f484723c */ /* 0x042ff00000081090 */
[C---:B--2---:R-:W-:Y:S11]  /*aaa20*/  HMMA.1688.F32.TF32 R136, R244.reuse, R106, R152 ;  /* 0x0000006af488723c */ /* 0x044ff60000081098 */
        /* <DEDUP_REMOVED lines=32> */
[----:B------:R2:W-:Y:S08]  /*aac30*/  STL.64 [R1+0x4d68], R134 ;  /* 0x004d688601007387 */ /* 0x0005f00000100a00 */
[----:B------:R-:W-:Y:S01]  /*aac40*/  STL.64 [R1+0x4db0], R136 ;  /* 0x004db08801007387 */ /* 0x000fe20000100a00 */
[C---:B--2---:R-:W-:Y:S03]  /*aac50*/  HMMA.1688.F32.TF32 R132, R240.reuse, R14, R204 ;  /* 0x0000000ef084723c */ /* 0x044fe600000810cc */
[----:B------:R2:W-:Y:S05]  /*aac60*/  STL.64 [R1+0x4db8], R138 ;  /* 0x004db88a01007387 */ /* 0x0005ea0000100a00 */
[C---:B--2---:R-:W-:Y:S11]  /*aac70*/  HMMA.1688.F32.TF32 R136, R240.reuse, R22, R196 ;  /* 0x00000016f088723c */ /* 0x044ff600000810c4 */
        /* <DEDUP_REMOVED lines=33> */
[----:B------:R-:W-:Y:S04]  /*aae90*/  STL.64 [R1+0x4eb0], R136 ;  /* 0x004eb08801007387 */ /* 0x000fe80000100a00 */
[----:B------:R3:W-:Y:S08]  /*aaea0*/  STL.64 [R1+0x4eb8], R138 ;  /* 0x004eb88a01007387 */ /* 0x0007f00000100a00 */
        /* <DEDUP_REMOVED lines=98> */
[C---:B--2---:R-:W-:Y:S08]  /*ab4d0*/  HMMA.1688.F32.TF32 R140, R240.reuse, R66, R144 ;  /* 0x00000042f08c723c */ /* 0x044ff00000081090 */
[C---:B----4-:R-:W-:Y:S11]  /*ab4e0*/  HMMA.1688.F32.TF32 R132, R240.reuse, R74, R152 ;  /* 0x0000004af084723c */ /* 0x050ff60000081098 */
        /* <DEDUP_REMOVED lines=75> */
[----:B------:R-:W3:Y:S08]  /*ab9a0*/  LDL.LU R164, [R1] ;  /* 0x0000000001a47983 */ /* 0x000ef00000300800 */
[----:B------:R4:W-:Y:S04]  /*ab9b0*/  STL.64 [R1+0x5030], R132 ;  /* 0x0050308401007387 */ /* 0x0009e80000100a00 */
[----:B------:R1:W-:Y:S04]  /*ab9c0*/  STL.64 [R1+0x5038], R134 ;  /* 0x0050388601007387 */ /* 0x0003e80000100a00 */
        /* <DEDUP_REMOVED lines=73> */
[----:B----4-:R-:W2:Y:S04]  /*abe60*/  LDL.LU R132, [R1+0x180] ;  /* 0x0001800001847983 */ /* 0x010ea80000300800 */
        /* <DEDUP_REMOVED lines=248> */
[----:B--2---:R-:W-:-:S15]  /*acdf0*/  HMMA.1688.F32.TF32 R12, R240, R22, R12 ;  /* 0x00000016f00c723c */ /* 0x004fde000008100c */
[----:B------:R-:W-:-:S04]  /*ace00*/  NOP ;  /* 0x0000000000007918 */ /* 0x000fc80000000000 */
[----:B------:R-:W-:Y:S04]  /*ace10*/  STL.64 [R1+0x51f0], R12 ;  /* 0x0051f00c01007387 */ /* 0x000fe80000100a00 */
[----:B------:R3:W-:Y:S02]  /*ace20*/  STL.64 [R1+0x51f8], R14 ;  /* 0x0051f80e01007387 */ /* 0x0007e40000100a00 */
[C---:B---3--:R-:W-:Y:S08]  /*ace30*/  HMMA.1688.F32.TF32 R12, R240.reuse, R26, R248 ;  /* 0x0000001af00c723c */ /* 0x048ff000000810f8 */
[C---:B------:R-:W-:Y:S08]  /*ace40*/  HMMA.1688.F32.TF32 R248, R240.reuse, R30, R132 ;  /* 0x0000001ef0f8723c */ /* 0x040ff00000081084 */
[C---:B------:R-:W-:Y:S03]  /*ace50*/  HMMA.1688.F32.TF32 R132, R240.reuse, R34, R136 ;  /* 0x00000022f084723c */ /* 0x040fe60000081088 */
[----:B------:R-:W-:Y:S04]  /*ace60*/  STL.64 [R1+0x51e0], R12 ;  /* 0x0051e00c01007387 */ /* 0x000fe80000100a00 */
[----:B------:R1:W-:Y:S01]  /*ace70*/  STL.64 [R1+0x51e8], R14 ;  /* 0x0051e80e01007387 */ /* 0x0003e20000100a00 */
[C---:B------:R-:W-:Y:S03]  /*ace80*/  HMMA.1688.F32.TF32 R136, R240.reuse, R42, R144 ;  /* 0x0000002af088723c */ /* 0x040fe60000081090 */
[----:B------:R-:W-:Y:S04]  /*ace90*/  STL.64 [R1+0x5230], R248 ;  /* 0x005230f801007387 */ /* 0x000fe80000100a00 */
[----:B------:R-:W-:Y:S01]  /*acea0*/  STL.64 [R1+0x5238], R250 ;  /* 0x005238fa01007387 */ /* 0x000fe20000100a00 */
[C---:B-1----:R-:W-:Y:S03]  /*aceb0*/  HMMA.1688.F32.TF32 R12, R240.reuse, R38, R140 ;  /* 0x00000026f00c723c */ /* 0x042fe6000008108c */
[----:B------:R-:W-:Y:S04]  /*acec0*/  STL.64 [R1+0x5440], R132 ;  /* 0x0054408401007387 */ /* 0x000fe80000100a00 */
[----:B------:R1:W-:Y:S02]  /*aced0*/  STL.64 [R1+0x5448], R134 ;  /* 0x0054488601007387 */ /* 0x0003e40000100a00 */
[C---:B-1----:R-:W-:Y:S10]  /*acee0*/  HMMA.1688.F32.TF32 R132, R240.reuse, R46, R148 ;  /* 0x0000002ef084723c */ /* 0x042ff40000081094 */
        /* <DEDUP_REMOVED lines=191> */
[----:B------:R-:W1:Y:S01]  /*adae0*/  LDS R243, [R49+UR13+0xe400] ;  /* 0x00e4000d31f37984 */ /* 0x000e620008000800 */
[----:B--2---:R-:W-:-:S15]  /*adaf0*/  HMMA.1688.F32.TF32 R12, R244, R10, R12 ;  /* 0x0000000af40c723c */ /* 0x004fde000008100c */
[----:B------:R-:W-:-:S04]  /*adb00*/  NOP ;  /* 0x0000000000007918 */ /* 0x000fc80000000000 */
[----:B------:R-:W-:Y:S04]  /*adb10*/  STL.64 [R1+0x1b0], R12 ;  /* 0x0001b00c01007387 */ /* 0x000fe80000100a00 */
[----:B------:R2:W-:Y:S04]  /*adb20*/  STL.64 [R1+0x1b8], R14 ;  /* 0x0001b80e01007387 */ /* 0x0005e80000100a00 */
[----:B--2---:R-:W3:Y:S04]  /*adb30*/  LDL.LU.64 R14, [R1+0x6bd8] ;  /* 0x006bd800010e7983 */ /* 0x004ee80000300a00 */
[----:B------:R-:W2:Y:S01]  /*adb40*/  LDL.LU.64 R12, [R1+0x6bd0] ;  /* 0x006bd000010c7983 */ /* 0x000ea20000300a00 */
[C---:B------:R-:W-:Y:S08]  /*adb50*/  HMMA.1688.F32.TF32 R136, R244.reuse, R22, R136 ;  /* 0x00000016f488723c */ /* 0x040ff00000081088 */
[----:B---3--:R-:W-:-:S15]  /*adb60*/  HMMA.1688.F32.TF32 R248, R244, R14, R248 ;  /* 0x0000000ef4f8723c */ /* 0x008fde00000810f8 */
[----:B------:R-:W-:-:S04]  /*adb70*/  NOP ;  /* 0x0000000000007918 */ /* 0x000fc80000000000 */
[----:B------:R-:W-:Y:S04]  /*adb80*/  STL.64 [R1+0x1c0], R248 ;  /* 0x0001c0f801007387 */ /* 0x000fe80000100a00 */
[----:B------:R3:W-:Y:S02]  /*adb90*/  STL.64 [R1+0x1c8], R250 ;  /* 0x0001c8fa01007387 */ /* 0x0007e40000100a00 */
[C---:B---3--:R-:W-:Y:S08]  /*adba0*/  HMMA.1688.F32.TF32 R248, R244.reuse, R18, R132 ;  /* 0x00000012f4f8723c */ /* 0x048ff00000081084 */
[C---:B----4-:R-:W-:Y:S08]  /*adbb0*/  HMMA.1688.F32.TF32 R132, R244.reuse, R26, R140 ;  /* 0x0000001af484723c */ /* 0x050ff0000008108c */
[C---:B------:R-:W-:Y:S03]  /*adbc0*/  HMMA.1688.F32.TF32 R140, R244.reuse, R30, R144 ;  /* 0x0000001ef48c723c */ /* 0x040fe60000081090 */
        /* <DEDUP_REMOVED lines=10> */
[C---:B---3--:R-:W-:Y:S03]  /*adc70*/  HMMA.1688.F32.TF32 R140, R244.reuse, R42, R236 ;  /* 0x0000002af48c723c */ /* 0x048fe600000810ec */
        /* <DEDUP_REMOVED lines=60> */
[----:B------:R-:W-:Y:S01]  /*ae040*/  STL.64 [R1+0x2248], R142 ;  /* 0x0022488e01007387 */ /* 0x000fe20000100a00 */
[C---:B----4-:R-:W-:Y:S03]  /*ae050*/  HMMA.1688.F32.TF32 R132, R244.reuse, R122, R156 ;  /* 0x0000007af484723c */ /* 0x050fe6000008109c */
[----:B------:R-:W3:Y:S08]  /*ae060*/  LDL.LU R160, [R1+0x5660] ;  /* 0x0056600001a07983 */ /* 0x000ef00000300800 */
        /* <DEDUP_REMOVED lines=112> */
[----:B--2---:R-:W-:Y:S01]  /*ae770*/  HMMA.1688.F32.TF32 R248, R244, R126, R132 ;  /* 0x0000007ef4f8723c */ /* 0x004fe20000081084 */
[----:B------:R-:W-:Y:S04]  /*ae780*/  LDS R244, [R48+UR13+0xc480] ;  /* 0x00c4800d30f47984 */ /* 0x000fe80008000800 */
[----:B------:R-:W-:Y:S04]  /*ae790*/  LDS R246, [R48+UR13+0xe480] ;  /* 0x00e4800d30f67984 */ /* 0x000fe80008000800 */
[----:B------:R-:W-:Y:S04]  /*ae7a0*/  LDS R245, [R49+UR13+0xc480] ;  /* 0x00c4800d31f57984 */ /* 0x000fe80008000800 */
[----:B------:R-:W1:Y:S01]  /*ae7b0*/  LDS R247, [R49+UR13+0xe480] ;  /* 0x00e4800d31f77984 */ /* 0x000e620008000800 */
[C---:B---3--:R-:W-:Y:S05]  /*ae7c0*/  HMMA.1688.F32.TF32 R132, R240.reuse, R6, R140 ;  /* 0x00000006f084723c */ /* 0x048fea000008108c */
[----:B------:R-:W-:Y:S04]  /*ae7d0*/  STL.64 [R1+0x22b0], R248 ;  /* 0x0022b0f801007387 */ /* 0x000fe80000100a00 */
[----:B------:R-:W-:Y:S04]  /*ae7e0*/  STL.64 [R1+0x22b8], R250 ;  /* 0x0022b8fa01007387 */ /* 0x000fe80000100a00 */
[----:B------:R-:W-:Y:S04]  /*ae7f0*/  STL.64 [R1+0x2290], R136 ;  /* 0x0022908801007387 */ /* 0x000fe80000100a00 */
[----:B------:R2:W-:Y:S01]  /*ae800*/  STL.64 [R1+0x2298], R138 ;  /* 0x0022988a01007387 */ /* 0x0005e20000100a00 */
[C---:B------:R-:W-:Y:S03]  /*ae810*/  HMMA.1688.F32.TF32 R140, R240.reuse, R10, R144 ;  /* 0x0000000af08c723c */ /* 0x040fe60000081090 */
        /* <DEDUP_REMOVED lines=185> */
[----:B------:R-:W-:Y:S01]  /*af3b0*/  STL.64 [R1+0x26b8], R250 ;  /* 0x0026b8fa01007387 */ /* 0x000fe20000100a00 */
[C---:B------:R-:W-:Y:S03]  /*af3c0*/  HMMA.1688.F32.TF32 R136, R240.reuse, R118, R144 ;  /* 0x00000076f088723c */ /* 0x040fe60000081090 */
        /* <DEDUP_REMOVED lines=266> */
[----:B------:R3:W-:Y:S04]  /*b0470*/  STL.64 [R1+0x3420], R140 ;  /* 0x0034208c01007387 */ /* 0x0007e80000100a00 */
[----:B------:R4:W-:Y:S01]  /*b0480*/  STL.64 [R1+0x3428], R142 ;  /* 0x0034288e01007387 */ /* 0x0009e20000100a00 */
        /* <DEDUP_REMOVED lines=106> */
[C---:B---3--:R-:W-:Y:S08]  /*b0b30*/  HMMA.1688.F32.TF32 R140, R240.reuse, R66, R140 ;  /* 0x00000042f08c723c */ /* 0x048ff0000008108c */
        /* <DEDUP_REMOVED lines=486> */
[----:B------:R-:W4:Y:S04]  /*b29a0*/  LDL.LU R180, [R1+0x2920] ;  /* 0x0029200001b47983 */ /* 0x000f280000300800 */
[----:B------:R1:W-:Y:S04]  /*b29b0*/  STL.64 [R1+0x2fd0], R132 ;  /* 0x002fd08401007387 */ /* 0x0003e80000100a00 */
[----:B------:R1:W-:Y:S04]  /*b29c0*/  STL.64 [R1+0x2fd8], R134 ;  /* 0x002fd88601007387 */ /* 0x0003e80000100a00 */
[----:B------:R-:W-:Y:S04]  /*b29d0*/  LDS R242, [R48+UR13+0xe700] ;  /* 0x00e7000d30f27984 */ /* 0x000fe80008000800 */
[----:B------:R-:W-:Y:S04]  /*b29e0*/  LDS R241, [R49+UR13+0xc700] ;  /* 0x00c7000d31f17984 */ /* 0x000fe80008000800 */
        /* <DEDUP_REMOVED lines=158> */
[----:B------:R1:W-:Y:S02]  /*b33d0*/  STL.64 [R1+0x3f28], R250 ;  /* 0x003f28fa01007387 */ /* 0x0003e40000100a00 */
[C---:B-1----:R-:W-:Y:S08]  /*b33e0*/  HMMA.1688.F32.TF32 R248, R244.reuse, R42, R132 ;  /* 0x0000002af4f8723c */ /* 0x042ff00000081084 */
        /* <DEDUP_REMOVED lines=56> */
[C---:B----4-:R-:W-:Y:S03]  /*b3770*/  HMMA.1688.F32.TF32 R132, R244.reuse, R122, R180 ;  /* 0x0000007af484723c */ /* 0x050fe600000810b4 */
[----:B------:R-:W4:Y:S08]  /*b3780*/  LDL.LU R224, [R1+0x580] ;  /* 0x0005800001e07983 */ /* 0x000f300000300800 */
        /* <DEDUP_REMOVED lines=92> */
[----:B------:R-:W-:Y:S11]  /*b3d50*/  HMMA.1688.F32.TF32 R244, R244, R130, R184 ;  /* 0x00000082f4f4723c */ /* 0x000ff600000810b8 */
        /* <DEDUP_REMOVED lines=35> */
[----:B------:R-:W3:Y:S04]  /*b3f90*/  LDS R247, [R49+UR13+0xe780] ;  /* 0x00e7800d31f77984 */ /* 0x000ee80008000800 */
[----:B-1----:R-:W4:Y:S04]  /*b3fa0*/  LDL.LU.64 R194, [R1+0x6b18] ;  /* 0x006b180001c27983 */ /* 0x002f280000300a00 */
        /* <DEDUP_REMOVED lines=28> */
[C---:B------:R-:W-:Y:S08]  /*b4170*/  HMMA.1688.F32.TF32 R132, R240.reuse, R50, R136 ;  /* 0x00000032f084723c */ /* 0x040ff00000081088 */
[C---:B------:R-:W-:Y:S03]  /*b4180*/  HMMA.1688.F32.TF32 R136, R240.reuse, R58, R144 ;  /* 0x0000003af088723c */ /* 0x040fe60000081090 */
[----:B------:R-:W-:Y:S04]  /*b4190*/  STL.64 [R1+0x4490], R248 ;  /* 0x004490f801007387 */ /* 0x000fe80000100a00 */
[----:B------:R-:W-:Y:S04]  /*b41a0*/  STL.64 [R1+0x4498], R250 ;  /* 0x004498fa01007387 */ /* 0x000fe80000100a00 */
        /* <DEDUP_REMOVED lines=19> */
[C---:B---3--:R-:W-:Y:S08]  /*b42e0*/  HMMA.1688.F32.TF32 R136, R240.reuse, R82, R224 ;  /* 0x00000052f088723c */ /* 0x048ff000000810e0 */
[C---:B-1----:R-:W-:Y:S03]  /*b42f0*/  HMMA.1688.F32.TF32 R132, R240.reuse, R86, R220 ;  /* 0x00000056f084723c */ /* 0x042fe600000810dc */
        /* <DEDUP_REMOVED lines=28> */
[----:B---3--:R-:W3:Y:S04]  /*b44c0*/  LDL.LU R142, [R1+0x548] ;  /* 0x00054800018e7983 */ /* 0x008ee80000300800 */
        /* <DEDUP_REMOVED lines=22> */
[C---:B----4-:R-:W-:Y:S11]  /*b4630*/  HMMA.1688.F32.TF32 R144, R240.reuse, R94, R144 ;  /* 0x0000005ef090723c */ /* 0x050ff60000081090 */
[----:B------:R1:W-:Y:S04]  /*b4640*/  STL.64 [R1+0x43e0], R148 ;  /* 0x0043e09401007387 */ /* 0x0003e80000100a00 */
[----:B------:R2:W-:Y:S04]  /*b4650*/  STL.64 [R1+0x43e8], R150 ;  /* 0x0043e89601007387 */ /* 0x0005e80000100a00 */
[----:B-1----:R-:W4:Y:S04]  /*b4660*/  LDL.LU R148, [R1+0x4a0] ;  /* 0x0004a00001947983 */ /* 0x002f280000300800 */
[----:B------:R-:W4:Y:S04]  /*b4670*/  LDL.LU R149, [R1+0x4a4] ;  /* 0x0004a40001957983 */ /* 0x000f280000300800 */
[----:B--2---:R-:W4:Y:S04]  /*b4680*/  LDL.LU R150, [R1+0x4a8] ;  /* 0x0004a80001967983 */ /* 0x004f280000300800 */
[----:B------:R-:W4:Y:S01]  /*b4690*/  LDL.LU R151, [R1+0x4ac] ;  /* 0x0004ac0001977983 */ /* 0x000f220000300800 */
[C---:B---3--:R-:W-:Y:S03]  /*b46a0*/  HMMA.1688.F32.TF32 R140, R240.reuse, R98, R140 ;  /* 0x00000062f08c723c */ /* 0x048fe6000008108c */
[----:B------:R1:W-:Y:S04]  /*b46b0*/  STL.64 [R1+0x43d0], R144 ;  /* 0x0043d09001007387 */ /* 0x0003e80000100a00 */
[----:B------:R2:W-:Y:S04]  /*b46c0*/  STL.64 [R1+0x43d8], R146 ;  /* 0x0043d89201007387 */ /* 0x0005e80000100a00 */
[----:B-1----:R-:W3:Y:S01]  /*b46d0*/  LDL.LU R144, [R1+0x490] ;  /* 0x0004900001907983 */ /* 0x002ee20000300800 */
[C---:B------:R-:W-:Y:S03]  /*b46e0*/  HMMA.1688.F32.TF32 R136, R240.reuse, R102, R136 ;  /* 0x00000066f088723c */ /* 0x040fe60000081088 */
[----:B------:R-:W3:Y:S04]  /*b46f0*/  LDL.LU R145, [R1+0x494] ;  /* 0x0004940001917983 */ /* 0x000ee80000300800 */
[----:B--2---:R-:W3:Y:S04]  /*b4700*/  LDL.LU R146, [R1+0x498] ;  /* 0x0004980001927983 */ /* 0x004ee80000300800 */
[----:B------:R-:W3:Y:S01]  /*b4710*/  LDL.LU R147, [R1+0x49c] ;  /* 0x00049c0001937983 */ /* 0x000ee20000300800 */
[C---:B------:R-:W-:Y:S03]  /*b4720*/  HMMA.1688.F32.TF32 R132, R240.reuse, R106, R132 ;  /* 0x0000006af084723c */ /* 0x040fe60000081084 */
[----:B------:R1:W-:Y:S04]  /*b4730*/  STL.64 [R1+0x43c0], R140 ;  /* 0x0043c08c01007387 */ /* 0x0003e80000100a00 */
[----:B------:R2:W-:Y:S04]  /*b4740*/  STL.64 [R1+0x43c8], R142 ;  /* 0x0043c88e01007387 */ /* 0x0005e80000100a00 */
[----:B-1----:R-:W3:Y:S04]  /*b4750*/  LDL.LU R140, [R1+0x480] ;  /* 0x00048000018c7983 */ /* 0x002ee80000300800 */
[----:B------:R-:W3:Y:S04]  /*b4760*/  LDL.LU R141, [R1+0x484] ;  /* 0x00048400018d7983 */ /* 0x000ee80000300800 */
[----:B--2---:R-:W2:Y:S04]  /*b4770*/  LDL.LU R142, [R1+0x488] ;  /* 0x00048800018e7983 */ /* 0x004ea80000300800 */
[----:B------:R-:W2:Y:S04]  /*b4780*/  LDL.LU R143, [R1+0x48c] ;  /* 0x00048c00018f7983 */ /* 0x000ea80000300800 */
[----:B------:R1:W-:Y:S04]  /*b4790*/  STL.64 [R1+0x4310], R136 ;  /* 0x0043108801007387 */ /* 0x0003e80000100a00 */
[----:B------:R1:W-:Y:S04]  /*b47a0*/  STL.64 [R1+0x4318], R138 ;  /* 0x0043188a01007387 */ /* 0x0003e80000100a00 */
[----:B-1----:R-:W2:Y:S04]  /*b47b0*/  LDL.LU R136, [R1+0x470] ;  /* 0x0004700001887983 */ /* 0x002ea80000300800 */
[----:B------:R-:W2:Y:S04]  /*b47c0*/  LDL.LU R137, [R1+0x474] ;  /* 0x0004740001897983 */ /* 0x000ea80000300800 */
[----:B------:R-:W2:Y:S04]  /*b47d0*/  LDL.LU R138, [R1+0x478] ;  /* 0x00047800018a7983 */ /* 0x000ea80000300800 */
[----:B------:R-:W2:Y:S04]  /*b47e0*/  LDL.LU R139, [R1+0x47c] ;  /* 0x00047c00018b7983 */ /* 0x000ea80000300800 */
        /* <DEDUP_REMOVED lines=8> */
[C---:B------:R-:W-:Y:S03]  /*b4870*/  HMMA.1688.F32.TF32 R228, R240.reuse, R118, R228 ;  /* 0x00000076f0e4723c */ /* 0x040fe600000810e4 */
        /* <DEDUP_REMOVED lines=18> */
[----:B------:R-:W-:Y:S11]  /*b49a0*/  HMMA.1688.F32.TF32 R240, R240, R130, R152 ;  /* 0x00000082f0f0723c */ /* 0x000ff60000081098 */
[----:B------:R-:W-:Y:S04]  /*b49b0*/  STL.64 [R1+0x44f0], R236 ;  /* 0x0044f0ec01007387 */ /* 0x000fe80000100a00 */
[----:B------:R1:W-:Y:S04]  /*b49c0*/  STL.64 [R1+0x44f8], R238 ;  /* 0x0044f8ee01007387 */ /* 0x0003e80000100a00 */
[----:B-1----:R-:W2:Y:S04]  /*b49d0*/  LDL.LU.64 R238, [R1+0x6a68] ;  /* 0x006a680001ee7983 */ /* 0x002ea80000300a00 */
[----:B------:R-:W2:Y:S04]  /*b49e0*/  LDL.LU.64 R236, [R1+0x6a60] ;  /* 0x006a600001ec7983 */ /* 0x000ea80000300a00 */
[----:B------:R-:W5:Y:S04]  /*b49f0*/  LDL.LU.64 R154, [R1+0x6a58] ;  /* 0x006a5800019a7983 */ /* 0x000f680000300a00 */
[----:B------:R-:W5:Y:S04]  /*b4a00*/  LDL.LU.64 R152, [R1+0x6a50] ;  /* 0x006a500001987983 */ /* 0x000f680000300a00 */
[----:B------:R-:W-:Y:S01]  /*b4a10*/  STL.64 [R1+0x42d0], R240 ;  /* 0x0042d0f001007387 */ /* 0x000fe20000100a00 */
[C---:B----4-:R-:W-:Y:S03]  /*b4a20*/  HMMA.1688.F32.TF32 R148, R244.reuse, R6, R148 ;  /* 0x00000006f494723c */ /* 0x050fe60000081094 */
[----:B------:R-:W-:Y:S05]  /*b4a30*/  STL.64 [R1+0x42d8], R242 ;  /* 0x0042d8f201007387 */ /* 0x000fea0000100a00 */
[C---:B---3--:R-:W-:Y:S11]  /*b4a40*/  HMMA.1688.F32.TF32 R144, R244.reuse, R10, R144 ;  /* 0x0000000af490723c */ /* 0x048ff60000081090 */
[----:B------:R-:W-:Y:S04]  /*b4a50*/  STL.64 [R1+0x44e0], R148 ;  /* 0x0044e09401007387 */ /* 0x000fe80000100a00 */
[----:B------:R1:W-:Y:S04]  /*b4a60*/  STL.64 [R1+0x44e8], R150 ;  /* 0x0044e89601007387 */ /* 0x0003e80000100a00 */
[----:B-1----:R-:W5:Y:S04]  /*b4a70*/  LDL.LU.64 R150, [R1+0x6a48] ;  /* 0x006a480001967983 */ /* 0x002f680000300a00 */
[----:B------:R-:W5:Y:S01]  /*b4a80*/  LDL.LU.64 R148, [R1+0x6a40] ;  /* 0x006a400001947983 */ /* 0x000f620000300a00 */
[----:B--2---:R-:W-:Y:S01]  /*b4a90*/  HMMA.1688.F32.TF32 R140, R244, R14, R140 ;  /* 0x0000000ef48c723c */ /* 0x004fe2000008108c */
[----:B------:R-:W-:-:S02]  /*b4aa0*/  IMAD.MOV.U32 R14, RZ, RZ, R21 ;  /* 0x000000ffff0e7224 */ /* 0x000fc400078e0015 */
[----:B------:R-:W-:Y:S01]  /*b4ab0*/  IMAD.MOV.U32 R15, RZ, RZ, R20 ;  /* 0x000000ffff0f7224 */ /* 0x000fe200078e0014 */
[----:B------:R-:W-:Y:S04]  /*b4ac0*/  STL.64 [R1+0x42b0], R144 ;  /* 0x0042b09001007387 */ /* 0x000fe80000100a00 */
[----:B------:R1:W-:Y:S01]  /*b4ad0*/  STL.64 [R1+0x42b8], R146 ;  /* 0x0042b89201007387 */ /* 0x0003e20000100a00 */
[C---:B------:R-:W-:Y:S03]  /*b4ae0*/  HMMA.1688.F32.TF32 R136, R244.reuse, R18, R136 ;  /* 0x00000012f488723c */ /* 0x040fe60000081088 */
[----:B-1----:R-:W5:Y:S04]  /*b4af0*/  LDL.LU.64 R146, [R1+0x6a38] ;  /* 0x006a380001927983 */ /* 0x002f680000300a00 */
[----:B------:R-:W5:Y:S04]  /*b4b00*/  LDL.LU.64 R144, [R1+0x6a30] ;  /* 0x006a300001907983 */ /* 0x000f680000300a00 */
[----:B------:R-:W-:Y:S04]  /*b4b10*/  STL.64 [R1+0x4290], R140 ;  /* 0x0042908c01007387 */ /* 0x000fe80000100a00 */
[----:B------:R1:W-:Y:S01]  /*b4b20*/  STL.64 [R1+0x4298], R142 ;  /* 0x0042988e01007387 */ /* 0x0003e20000100a00 */
[----:B------:R-:W-:Y:S01]  /*b4b30*/  IMAD.MOV.U32 R18, RZ, RZ, R3 ;  /* 0x000000ffff127224 */ /* 0x000fe200078e0003 */
[----:B------:R-:W-:Y:S02]  /*b4b40*/  HMMA.1688.F32.TF32 R20, R244, R22, R132 ;  /* 0x00000016f414723c */ /* 0x000fe40000081084 */
[----:B-1----:R-:W5:Y:S01]  /*b4b50*/  LDL.LU.64 R142, [R1+0x6a28] ;  /* 0x006a2800018e7983 */ /* 0x002f620000300a00 */
[----:B------:R-:W-:-:S03]  /*b4b60*/  IMAD.MOV.U32 R19, RZ, RZ, R2 ;  /* 0x000000ffff137224 */ /* 0x000fc600078e0002 */
[----:B------:R-:W5:Y:S04]  /*b4b70*/  LDL.LU.64 R140, [R1+0x6a20] ;  /* 0x006a2000018c7983 */ /* 0x000f680000300a00 */
[----:B------:R-:W-:Y:S04]  /*b4b80*/  STL.64 [R1+0x4270], R136 ;  /* 0x0042708801007387 */ /* 0x000fe80000100a00 */
[----:B------:R1:W-:Y:S01]  /*b4b90*/  STL.64 [R1+0x4278], R138 ;  /* 0x0042788a01007387 */ /* 0x0003e20000100a00 */
[----:B------:R-:W-:Y:S02]  /*b4ba0*/  IMAD.MOV.U32 R10, RZ, RZ, R25 ;  /* 0x000000ffff0a7224 */ /* 0x000fe400078e0019 */
[----:B------:R-:W-:Y:S01]  /*b4bb0*/  IMAD.MOV.U32 R11, RZ, RZ, R24 ;  /* 0x000000ffff0b7224 */ /* 0x000fe200078e0018 */
[----:B-1----:R-:W5:Y:S04]  /*b4bc0*/  LDL.LU.64 R138, [R1+0x6a18] ;  /* 0x006a1800018a7983 */ /* 0x002f680000300a00 */
[----:B------:R-:W5:Y:S04]  /*b4bd0*/  LDL.LU.64 R136, [R1+0x6a10] ;  /* 0x006a100001887983 */ /* 0x000f680000300a00 */
[----:B------:R-:W5:Y:S04]  /*b4be0*/  LDL.LU.64 R134, [R1+0x6a08] ;  /* 0x006a080001867983 */ /* 0x000f680000300a00 */
[----:B------:R-:W5:Y:S04]  /*b4bf0*/  LDL.LU.64 R132, [R1+0x6a00] ;  /* 0x006a000001847983 */ /* 0x000f680000300a00 */
[----:B------:R-:W-:Y:S04]  /*b4c00*/  STL.64 [R1+0x4240], R20 ;  /* 0x0042401401007387 */ /* 0x000fe80000100a00 */
[----:B------:R1:W-:Y:S01]  /*b4c10*/  STL.64 [R1+0x4248], R22 ;  /* 0x0042481601007387 */ /* 0x0003e20000100a00 */
[----:B------:R-:W-:-:S02]  /*b4c20*/  IMAD.MOV.U32 R6, RZ, RZ, R29 ;  /* 0x000000ffff067224 */ /* 0x000fc400078e001d */
[----:B------:R-:W-:Y:S01]  /*b4c30*/  IMAD.MOV.U32 R7, RZ, RZ, R28 ;  /* 0x000000ffff077224 */ /* 0x000fe200078e001c */
[C---:B-1----:R-:W-:Y:S08]  /*b4c40*/  HMMA.1688.F32.TF32 R20, R244.reuse, R26, R16 ;  /* 0x0000001af414723c */ /* 0x042ff00000081010 */
[C---:B------:R-:W-:Y:S08]  /*b4c50*/  HMMA.1688.F32.TF32 R16, R244.reuse, R30, R12 ;  /* 0x0000001ef410723c */ /* 0x040ff0000008100c */
[----:B------:R-:W-:Y:S01]  /*b4c60*/  HMMA.1688.F32.TF32 R12, R244, R34, R8 ;  /* 0x00000022f40c723c */ /* 0x000fe20000081008 */
[----:B------:R-:W-:-:S02]  /*b4c70*/  IMAD.MOV.U32 R240, RZ, RZ, R37 ;  /* 0x000000fffff07224 */ /* 0x000fc400078e0025 */
[----:B------:R-:W-:Y:S02]  /*b4c80*/  IMAD.MOV.U32 R241, RZ, RZ, R36 ;  /* 0x000000fffff17224 */ /* 0x000fe400078e0024 */
[----:B------:R-:W-:Y:S02]  /*b4c90*/  IMAD.MOV.U32 R242, RZ, RZ, R33 ;  /* 0x000000fffff27224 */ /* 0x000fe400078e0021 */
[----:B------:R-:W-:Y:S01]  /*b4ca0*/  IMAD.MOV.U32 R243, RZ, RZ, R32 ;  /* 0x000000fffff37224 */ /* 0x000fe200078e0020 */
[----:B------:R-:W-:Y:S01]  /*b4cb0*/  HMMA.1688.F32.TF32 R4, R244, R38, R4 ;  /* 0x00000026f404723c */ /* 0x000fe20000081004 */
[----:B------:R-:W-:Y:S01]  /*b4cc0*/  IMAD.MOV.U32 R248, RZ, RZ, R45 ;  /* 0x000000fffff87224 */ /* 0x000fe200078e002d */
[----:B------:R-:W-:Y:S01]  /*b4cd0*/  STL.64 [R1+0x4220], R20 ;  /* 0x0042201401007387 */ /* 0x000fe20000100a00 */
[----:B------:R-:W-:Y:S02]  /*b4ce0*/  IMAD.MOV.U32 R249, RZ, RZ, R44 ;  /* 0x000000fffff97224 */ /* 0x000fe400078e002c */
[----:B------:R-:W-:-:S02]  /*b4cf0*/  IMAD.MOV.U32 R250, RZ, RZ, R41 ;  /* 0x000000fffffa7224 */ /* 0x000fc400078e0029 */
[----:B------:R-:W-:Y:S01]  /*b4d00*/  IMAD.MOV.U32 R251, RZ, RZ, R40 ;  /* 0x000000fffffb7224 */ /* 0x000fe200078e0028 */
[C---:B------:R-:W-:Y:S01]  /*b4d10*/  HMMA.1688.F32.TF32 R8, R244.reuse, R42, R240 ;  /* 0x0000002af408723c */ /* 0x040fe200000810f0 */
[----:B------:R-:W-:Y:S04]  /*b4d20*/  STL.64 [R1+0x4228], R22 ;  /* 0x0042281601007387 */ /* 0x000fe80000100a00 */
        /* <DEDUP_REMOVED lines=11> */
[C---:B--2---:R-:W-:Y:S01]  /*b4de0*/  HMMA.1688.F32.TF32 R8, R244.reuse, R54, R160 ;  /* 0x00000036f408723c */ /* 0x044fe200000810a0 */
[----:B------:R1:W-:Y:S07]  /*b4df0*/  STL.64 [R1+0x4968], R14 ;  /* 0x0049680e01007387 */ /* 0x0003ee0000100a00 */
[C---:B-1----:R-:W-:Y:S03]  /*b4e00*/  HMMA.1688.F32.TF32 R12, R244.reuse, R58, R164 ;  /* 0x0000003af40c723c */ /* 0x042fe600000810a4 */
[----:B------:R-:W-:Y:S04]  /*b4e10*/  STL.64 [R1+0x4950], R4 ;  /* 0x0049500401007387 */ /* 0x000fe80000100a00 */
[----:B------:R1:W-:Y:S04]  /*b4e20*/  STL.64 [R1+0x4958], R6 ;  /* 0x0049580601007387 */ /* 0x0003e80000100a00 */
[----:B------:R-:W-:Y:S04]  /*b4e30*/  STL.64 [R1+0x4910], R8 ;  /* 0x0049100801007387 */ /* 0x000fe80000100a00 */
[----:B------:R2:W-:Y:S01]  /*b4e40*/  STL.64 [R1+0x4918], R10 ;  /* 0x0049180a01007387 */ /* 0x0005e20000100a00 */
[C---:B-1----:R-:W-:Y:S03]  /*b4e50*/  HMMA.1688.F32.TF32 R4, R244.reuse, R62, R168 ;  /* 0x0000003ef404723c */ /* 0x042fe600000810a8 */
[----:B------:R-:W-:Y:S05]  /*b4e60*/  STL.64 [R1+0x48f0], R12 ;  /* 0x0048f00c01007387 */ /* 0x000fea0000100a00 */
        /* <DEDUP_REMOVED lines=30> */
[----:B------:R1:W-:Y:S04]  /*b5050*/  STL.64 [R1+0x47d0], R4 ;  /* 0x0047d00401007387 */ /* 0x0003e80000100a00 */
[----:B------:R-:W-:Y:S04]  /*b5060*/  STL.64 [R1+0x47d8], R6 ;  /* 0x0047d80601007387 */ /* 0x000fe80000100a00 */
[----:B-1----:R-:W2:Y:S04]  /*b5070*/  LDL.LU R4, [R1+0x69d4] ;  /* 0x0069d40001047983 */ /* 0x002ea80000300800 */
[----:B------:R-:W-:Y:S04]  /*b5080*/  STL.64 [R1+0x4760], R8 ;  /* 0x0047600801007387 */ /* 0x000fe80000100a00 */
[----:B------:R1:W-:Y:S04]  /*b5090*/  STL.64 [R1+0x4768], R10 ;  /* 0x0047680a01007387 */ /* 0x0003e80000100a00 */
[----:B------:R-:W-:Y:S01]  /*b50a0*/  STL.64 [R1+0x4740], R12 ;  /* 0x0047400c01007387 */ /* 0x000fe20000100a00 */
[C---:B-1----:R-:W-:Y:S03]  /*b50b0*/  HMMA.1688.F32.TF32 R8, R244.reuse, R110, R216 ;  /* 0x0000006ef408723c */ /* 0x042fe600000810d8 */
[----:B------:R1:W-:Y:S04]  /*b50c0*/  STL.64 [R1+0x4748], R14 ;  /* 0x0047480e01007387 */ /* 0x0003e80000100a00 */
[----:B------:R-:W3:Y:S01]  /*b50d0*/  LDL.LU R5, [R1+0x69d0] ;  /* 0x0069d00001057983 */ /* 0x000ee20000300800 */
[C---:B-1----:R-:W-:Y:S11]  /*b50e0*/  HMMA.1688.F32.TF32 R12, R244.reuse, R114, R220 ;  /* 0x00000072f40c723c */ /* 0x042ff600000810dc */
[----:B------:R-:W-:Y:S04]  /*b50f0*/  STL.64 [R1+0x4730], R8 ;  /* 0x0047300801007387 */ /* 0x000fe80000100a00 */
[----:B------:R1:W-:Y:S01]  /*b5100*/  STL.64 [R1+0x4738], R10 ;  /* 0x0047380a01007387 */ /* 0x0003e20000100a00 */
[C---:B------:R-:W-:Y:S08]  /*b5110*/  HMMA.1688.F32.TF32 R16, R244.reuse, R122, R228 ;  /* 0x0000007af410723c */ /* 0x040ff000000810e4 */
[C---:B-1----:R-:W-:Y:S01]  /*b5120*/  HMMA.1688.F32.TF32 R8, R244.reuse, R118, R224 ;  /* 0x00000076f408723c */ /* 0x042fe200000810e0 */
[----:B------:R-:W-:Y:S04]  /*b5130*/  STL.64 [R1+0x46c0], R12 ;  /* 0x0046c00c01007387 */ /* 0x000fe80000100a00 */
[----:B------:R1:W-:Y:S03]  /*b5140*/  STL.64 [R1+0x46c8], R14 ;  /* 0x0046c80e01007387 */ /* 0x0003e60000100a00 */
[C---:B-1----:R-:W-:Y:S11]  /*b5150*/  HMMA.1688.F32.TF32 R12, R244.reuse, R126, R232 ;  /* 0x0000007ef40c723c */ /* 0x042ff600000810e8 */
[----:B------:R-:W-:Y:S04]  /*b5160*/  STL.64 [R1+0x4580], R8 ;  /* 0x0045800801007387 */ /* 0x000fe80000100a00 */
[----:B------:R1:W-:Y:S04]  /*b5170*/  STL.64 [R1+0x4588], R10 ;  /* 0x0045880a01007387 */ /* 0x0003e80000100a00 */
[----:B-1----:R-:W4:Y:S04]  /*b5180*/  LDL.LU R11, [R1+0x69cc] ;  /* 0x0069cc00010b7983 */ /* 0x002f280000300800 */
[----:B------:R-:W-:Y:S04]  /*b5190*/  STL.64 [R1+0x4570], R16 ;  /* 0x0045701001007387 */ /* 0x000fe80000100a00 */
[----:B------:R-:W-:Y:S04]  /*b51a0*/  STL.64 [R1+0x4578], R18 ;  /* 0x0045781201007387 */ /* 0x000fe80000100a00 */
[----:B------:R-:W4:Y:S04]  /*b51b0*/  LDL.LU R8, [R1+0x69c8] ;  /* 0x0069c80001087983 */ /* 0x000f280000300800 */
[----:B------:R-:W-:Y:S04]  /*b51c0*/  STL.64 [R1+0x4550], R12 ;  /* 0x0045500c01007387 */ /* 0x000fe80000100a00 */
[----:B------:R1:W-:Y:S04]  /*b51d0*/  STL.64 [R1+0x4558], R14 ;  /* 0x0045580e01007387 */ /* 0x0003e80000100a00 */
[----:B-1----:R-:W4:Y:S04]  /*b51e0*/  LDL.LU R14, [R1+0x69c4] ;  /* 0x0069c400010e7983 */ /* 0x002f280000300800 */
[----:B------:R-:W4:Y:S01]  /*b51f0*/  LDL.LU R13, [R1+0x69c0] ;  /* 0x0069c000010d7983 */ /* 0x000f220000300800 */
[----:B------:R-:W-:Y:S01]  /*b5200*/  HMMA.1688.F32.TF32 R16, R244, R130, R236 ;  /* 0x00000082f410723c */ /* 0x000fe200000810ec */
[----:B------:R-:W1:-:S15]  /*b5210*/  S2R R3, SR_TID.X ;  /* 0x0000000000037919 */ /* 0x000e5e0000002100 */
[----:B------:R-:W-:-:S03]  /*b5220*/  NOP ;  /* 0x0000000000007918 */ /* 0x000fc60000000000 */
[----:B------:R1:W-:Y:S04]  /*b5230*/  STL.64 [R1+0x44c0], R16 ;  /* 0x0044c01001007387 */ /* 0x0003e80000100a00 */
[----:B------:R-:W-:Y:S04]  /*b5240*/  STL.64 [R1+0x44c8], R18 ;  /* 0x0044c81201007387 */ /* 0x000fe80000100a00 */
[----:B-1----:R-:W4:Y:S04]  /*b5250*/  LDL.LU R16, [R1+0x69b4] ;  /* 0x0069b40001107983 */ /* 0x002f280000300800 */
[----:B------:R-:W4:Y:S04]  /*b5260*/  LDL.LU R15, [R1+0x69bc] ;  /* 0x0069bc00010f7983 */ /* 0x000f280000300800 */
[----:B------:R-:W4:Y:S04]  /*b5270*/  LDL.LU R12, [R1+0x69b0] ;  /* 0x0069b000010c7983 */ /* 0x000f280000300800 */
[----:B------:R-:W4:Y:S01]  /*b5280*/  LDL.LU R9, [R1+0x69b8] ;  /* 0x0069b80001097983 */ /* 0x000f220000300800 */
[----:B------:R-:W-:-:S02]  /*b5290*/  UIMAD UR17, UR7, -0x20, UR8 ;  /* 0xffffffe0071178a4 */ /* 0x000fc4000f8e0208 */
[----:B------:R-:W-:Y:S02]  /*b52a0*/  UISETP.GE.AND UP0, UPT, UR7, UR16, UPT ;  /* 0x000000100700728c */ /* 0x000fe4000bf06270 */
[----:B------:R-:W-:Y:S01]  /*b52b0*/  UIADD3 UR9, UPT, UPT, UR9, 0x1, URZ ;  /* 0x0000000109097890 */ /* 0x000fe2000fffe0ff */
[----:B------:R-:W-:Y:S01]  /*b52c0*/  LOP3.LUT R17, R3, 0x3f, RZ, 0xc0, !PT ;  /* 0x0000003f03117812 */ /* 0x000fe200078ec0ff */
[----:B------:R-:W-:Y:S01]  /*b52d0*/  UISETP.GT.AND UP1, UPT, UR17, URZ, UPT ;  /* 0x000000ff1100728c */ /* 0x000fe2000bf24270 */
[----:B------:R-:W4:Y:S03]  /*b52e0*/  LDL.LU R20, [R1+0x69ac] ;  /* 0x0069ac0001147983 */ /* 0x000f260000300800 */
[----:B------:R-:W-:Y:S01]  /*b52f0*/  USEL UR13, URZ, 0x4, !UP1 ;  /* 0x00000004ff0d7887 */ /* 0x000fe2000c800000 */
[----:B------:R-:W4:Y:S01]  /*b5300*/  LDL.LU R6, [R1+0x69a8] ;  /* 0x0069a80001067983 */ /* 0x000f220000300800 */
[----:B------:R-:W-:-:S02]  /*b5310*/  UISETP.GT.AND UP1, UPT, UR9, 0x1, UPT ;  /* 0x000000010900788c */ /* 0x000fc4000bf24270 */
[----:B------:R-:W-:Y:S02]  /*b5320*/  USEL UR13, UR13, URZ, !UP0 ;  /* 0x000000ff0d0d7287 */ /* 0x000fe4000c000000 */
[----:B------:R-:W-:-:S04]  /*b5330*/  USEL UR9, UR9, URZ, !UP1 ;  /* 0x000000ff09097287 */ /* 0x000fc8000c800000 */
[----:B------:R-:W-:Y:S01]  /*b5340*/  ISETP.NE.U32.AND P0, PT, RZ, UR13, PT ;  /* 0x0000000dff007c0c */ /* 0x000fe2000bf05070 */
[----:B------:R-:W-:Y:S01]  /*b5350*/  ULEA UR18, UR9, UR4, 0x10 ;  /* 0x0000000409127291 */ /* 0x000fe2000f8e80ff */
[----:B------:R-:W-:-:S05]  /*b5360*/  IMAD.SHL.U32 R7, R17, 0x4, RZ ;  /* 0x0000000411077824 */ /* 0x000fca00078e00ff */
[----:B------:R-:W-:Y:S01]  /*b5370*/  VIADD R2, R7, UR18 ;  /* 0x0000001207027c36 */ /* 0x000fe20008000000 */
[----:B--2---:R-:W-:-:S05]  /*b5380*/  IADD3 R4, P1, PT, R4, UR14, RZ ;  /* 0x0000000e04047c10 */ /* 0x004fca000ff3e0ff */
[----:B------:R1:W-:Y:S01]  /*b5390*/  STL [R1+0x69d4], R4 ;  /* 0x0069d40401007387 */ /* 0x0003e20000100800 */
[----:B---3--:R-:W-:Y:S01]  /*b53a0*/  IADD3.X R5, PT, PT, R5, UR6, RZ, P1, !PT ;  /* 0x0000000605057c10 */ /* 0x008fe20008ffe4ff */
[----:B------:R-:W-:Y:S06]  /*b53b0*/  BAR.SYNC.DEFER_BLOCKING 0x0 ;  /* 0x0000000000007b1d */ /* 0x000fec0000010000 */
[----:B------:R2:W-:Y:S04]  /*b53c0*/  STL [R1+0x69d0], R5 ;  /* 0x0069d00501007387 */ /* 0x0005e80000100800 */
[----:B------:R-:W3:Y:S04]  /*b53d0*/  LDL.LU R21, [R1+0x69a4] ;  /* 0x0069a40001157983 */ /* 0x000ee80000300800 */
[----:B------:R-:W3:Y:S04]  /*b53e0*/  LDL.LU R10, [R1+0x69a0] ;  /* 0x0069a000010a7983 */ /* 0x000ee80000300800 */
[----:B------:R-:W-:Y:S01]  /*b53f0*/  @!PT LDS RZ, [RZ] ;  /* 0x00000000fffff984 */ /* 0x000fe20000000800 */
[----:B------:R-:W-:Y:S01]  /*b5400*/  @!PT LDS RZ, [RZ] ;  /* 0x00000000fffff984 */ /* 0x000fe20000000800 */
[----:B------:R-:W-:Y:S01]  /*b5410*/  @!PT LDS RZ, [RZ] ;  /* 0x00000000fffff984 */ /* 0x000fe20000000800 */
[----:B------:R1:W-:Y:S01]  /*b5420*/  LDGSTS.E [R2], desc[UR40][R4.64], P0 ;  /* 0x0000000004027fae */ /* 0x0003e200081a1028 */
[----:B----4-:R-:W-:-:S05]  /*b5430*/  IADD3 R11, P1, PT, R11, UR14, RZ ;  /* 0x0000000e0b0b7c10 */ /* 0x010fca000ff3e0ff */
[----:B------:R4:W-:Y:S01]  /*b5440*/  STL [R1+0x69cc], R11 ;  /* 0x0069cc0b01007387 */ /* 0x0009e20000100800 */
[----:B-1----:R-:W-:Y:S01]  /*b5450*/  IMAD.MOV.U32 R4, RZ, RZ, R11 ;  /* 0x000000ffff047224 */ /* 0x002fe200078e000b */
[----:B------:R-:W-:Y:S02]  /*b5460*/  IADD3 R8, P2, PT, R8, UR14, RZ ;  /* 0x0000000e08087c10 */ /* 0x000fe4000ff5e0ff */
[----:B------:R-:W-:Y:S02]  /*b5470*/  IADD3.X R14, PT, PT, R14, UR6, RZ, P1, !PT ;  /* 0x000000060e0e7c10 */ /* 0x000fe40008ffe4ff */
[----:B------:R-:W-:-:S03]  /*b5480*/  IADD3.X R13, PT, PT, R13, UR6, RZ, P2, !PT ;  /* 0x000000060d0d7c10 */ /* 0x000fc600097fe4ff */
[----:B------:R1:W-:Y:S04]  /*b5490*/  STL [R1+0x69c4], R14 ;  /* 0x0069c40e01007387 */ /* 0x0003e80000100800 */
[----:B------:R1:W-:Y:S01]  /*b54a0*/  STL [R1+0x69c8], R8 ;  /* 0x0069c80801007387 */ /* 0x0003e20000100800 */
[----:B--2---:R-:W-:-:S03]  /*b54b0*/  IMAD.MOV.U32 R5, RZ, RZ, R14 ;  /* 0x000000ffff057224 */ /* 0x004fc600078e000e */
[----:B----4-:R-:W2:Y:S04]  /*b54c0*/  LDL.LU R11, [R1+0x699c] ;  /* 0x00699c00010b7983 */ /* 0x010ea80000300800 */
[----:B------:R4:W-:Y:S04]  /*b54d0*/  STL [R1+0x69c0], R13 ;  /* 0x0069c00d01007387 */ /* 0x0009e80000100800 */
[----:B-1----:R-:W2:Y:S04]  /*b54e0*/  LDL.LU R14, [R1+0x6998] ;  /* 0x00699800010e7983 */ /* 0x002ea80000300800 */
[----:B------:R1:W-:Y:S01]  /*b54f0*/  LDGSTS.E [R2+0x100], desc[UR40][R4.64], P0 ;  /* 0x0010000004027fae */ /* 0x0003e200081a1028 */
[----:B------:R-:W-:Y:S01]  /*b5500*/  IADD3 R15, P1, PT, R15, UR14, RZ ;  /* 0x0000000e0f0f7c10 */ /* 0x000fe2000ff3e0ff */
[----:B-1----:R-:W-:-:S02]  /*b5510*/  IMAD.MOV.U32 R4, RZ, RZ, R8 ;  /* 0x000000ffff047224 */ /* 0x002fc400078e0008 */
[----:B------:R-:W-:Y:S01]  /*b5520*/  IMAD.MOV.U32 R5, RZ, RZ, R13 ;  /* 0x000000ffff057224 */ /* 0x000fe200078e000d */
[----:B------:R-:W-:Y:S01]  /*b5530*/  IADD3.X R16, PT, PT, R16, UR6, RZ, P1, !PT ;  /* 0x0000000610107c10 */ /* 0x000fe20008ffe4ff */
[----:B------:R-:W2:Y:S01]  /*b5540*/  LDL.LU R8, [R1+0x6884] ;  /* 0x0068840001087983 */ /* 0x000ea20000300800 */
[----:B------:R-:W-:-:S03]  /*b5550*/  IADD3 R9, P2, PT, R9, UR14, RZ ;  /* 0x0000000e09097c10 */ /* 0x000fc6000ff5e0ff */
[----:B----4-:R-:W4:Y:S04]  /*b5560*/  LDL.LU R13, [R1+0x678c] ;  /* 0x00678c00010d7983 */ /* 0x010f280000300800 */
[----:B------:R-:W-:Y:S01]  /*b5570*/  STL [R1+0x69bc], R15 ;  /* 0x0069bc0f01007387 */ /* 0x000fe20000100800 */
[----:B------:R-:W-:-:S03]  /*b5580*/  IADD3.X R12, PT, PT, R12, UR6, RZ, P2, !PT ;  /* 0x000000060c0c7c10 */ /* 0x000fc600097fe4ff */
[----:B------:R1:W-:Y:S04]  /*b5590*/  STL [R1+0x69b4], R16 ;  /* 0x0069b41001007387 */ /* 0x0003e80000100800 */
[----:B------:R-:W-:Y:S04]  /*b55a0*/  STL [R1+0x69b8], R9 ;  /* 0x0069b80901007387 */ /* 0x000fe80000100800 */
[----:B------:R-:W4:Y:S04]  /*b55b0*/  LDL.LU R19, [R1+0x687c] ;  /* 0x00687c0001137983 */ /* 0x000f280000300800 */
[----:B------:R1:W-:Y:S04]  /*b55c0*/  STL [R1+0x69b0], R12 ;  /* 0x0069b00c01007387 */ /* 0x0003e80000100800 */
[----:B------:R-:W4:Y:S04]  /*b55d0*/  LDL.LU R18, [R1+0x6784] ;  /* 0x0067840001127983 */ /* 0x000f280000300800 */
[----:B------:R1:W-:Y:S01]  /*b55e0*/  LDGSTS.E [R2+0x200], desc[UR40][R4.64], P0 ;  /* 0x0020000004027fae */ /* 0x0003e200081a1028 */
[----:B------:R-:W-:Y:S01]  /*b55f0*/  IADD3 R20, P1, PT, R20, UR14, RZ ;  /* 0x0000000e14147c10 */ /* 0x000fe2000ff3e0ff */
[----:B-1----:R-:W-:-:S02]  /*b5600*/  IMAD.MOV.U32 R4, RZ, RZ, R15 ;  /* 0x000000ffff047224 */ /* 0x002fc400078e000f */
[----:B------:R-:W-:Y:S02]  /*b5610*/  IMAD.MOV.U32 R5, RZ, RZ, R16 ;  /* 0x000000ffff057224 */ /* 0x000fe400078e0010 */
[----:B------:R-:W4:Y:S04]  /*b5620*/  LDL.LU R16, [R1+0x677c] ;  /* 0x00677c0001107983 */ /* 0x000f280000300800 */
[----:B------:R-:W4:Y:S04]  /*b5630*/  LDL.LU R15, [R1+0x6788] ;  /* 0x00678800010f7983 */ /* 0x000f280000300800 */
[----:B------:R1:W-:Y:S01]  /*b5640*/  LDGSTS.E [R2+0x300], desc[UR40][R4.64], P0 ;  /* 0x0030000004027fae */ /* 0x0003e200081a1028 */
[----:B------:R-:W-:Y:S01]  /*b5650*/  IADD3 R6, P2, PT, R6, UR14, RZ ;  /* 0x0000000e06067c10 */ /* 0x000fe2000ff5e0ff */
[----:B-1----:R-:W-:-:S02]  /*b5660*/  IMAD.MOV.U32 R5, RZ, RZ, R12 ;  /* 0x000000ffff057224 */ /* 0x002fc400078e000c */
[----:B------:R-:W-:Y:S01]  /*b5670*/  IMAD.MOV.U32 R4, RZ, RZ, R9 ;  /* 0x000000ffff047224 */ /* 0x000fe200078e0009 */
[----:B------:R-:W4:Y:S04]  /*b5680*/  LDL.LU R12, [R1+0x6774] ;  /* 0x00677400010c7983 */ /* 0x000f280000300800 */
[----:B------:R-:W4:Y:S04]  /*b5690*/  LDL.LU R9, [R1+0x6780] ;  /* 0x0067800001097983 */ /* 0x000f280000300800 */
[----:B------:R1:W-:Y:S04]  /*b56a0*/  LDGSTS.E [R2+0x400], desc[UR40][R4.64], P0 ;  /* 0x0040000004027fae */ /* 0x0003e800081a1028 */
[----:B------:R-:W-:Y:S01]  /*b56b0*/  STL [R1+0x69ac], R20 ;  /* 0x0069ac1401007387 */ /* 0x000fe20000100800 */
[----:B-1----:R-:W-:Y:S01]  /*b56c0*/  IMAD.MOV.U32 R4, RZ, RZ, R20 ;  /* 0x000000ffff047224 */ /* 0x002fe200078e0014 */
[----:B---3--:R-:W-:-:S02]  /*b56d0*/  IADD3.X R21, PT, PT, R21, UR6, RZ, P1, !PT ;  /* 0x0000000615157c10 */ /* 0x008fc40008ffe4ff */
[----:B------:R-:W-:-:S03]  /*b56e0*/  IADD3.X R10, PT, PT, R10, UR6, RZ, P2, !PT ;  /* 0x000000060a0a7c10 */ /* 0x000fc600097fe4ff */
[----:B------:R-:W-:Y:S01]  /*b56f0*/  IMAD.MOV.U32 R5, RZ, RZ, R21 ;  /* 0x000000ffff057224 */ /* 0x000fe200078e0015 */
[----:B------:R-:W-:Y:S04]  /*b5700*/  STL [R1+0x69a4], R21 ;  /* 0x0069a41501007387 */ /* 0x000fe80000100800 */
[----:B------:R1:W-:Y:S04]  /*b5710*/  LDGSTS.E [R2+0x500], desc[UR40][R4.64], P0 ;  /* 0x0050000004027fae */ /* 0x0003e800081a1028 */
[----:B------:R-:W-:Y:S04]  /*b5720*/  STL [R1+0x69a8], R6 ;  /* 0x0069a80601007387 */ /* 0x000fe80000100800 */
[----:B------:R3:W-:Y:S01]  /*b5730*/  STL [R1+0x69a0], R10 ;  /* 0x0069a00a01007387 */ /* 0x0007e20000100800 */
[----:B-1----:R-:W-:-:S02]  /*b5740*/  IMAD.MOV.U32 R4, RZ, RZ, R6 ;  /* 0x000000ffff047224 */ /* 0x002fc400078e0006 */
[----:B------:R-:W-:Y:S02]  /*b5750*/  IMAD.MOV.U32 R5, RZ, RZ, R10 ;  /* 0x000000ffff057224 */ /* 0x000fe400078e000a */
[----:B---3--:R-:W3:Y:S04]  /*b5760*/  LDL.LU R10, [R1+0x6778] ;  /* 0x00677800010a7983 */ /* 0x008ee80000300800 */
[----:B------:R-:W3:Y:S04]  /*b5770*/  LDL.LU R6, [R1+0x6770] ;  /* 0x0067700001067983 */ /* 0x000ee80000300800 */
[----:B------:R1:W-:Y:S01]  /*b5780*/  LDGSTS.E [R2+0x600], desc[UR40][R4.64], P0 ;  /* 0x0060000004027fae */ /* 0x0003e200081a1028 */
[----:B--2---:R-:W-:-:S04]  /*b5790*/  IADD3 R11, P1, PT, R11, UR14, RZ ;  /* 0x0000000e0b0b7c10 */ /* 0x004fc8000ff3e0ff */
[----:B------:R-:W-:Y:S01]  /*b57a0*/  IADD3.X R14, PT, PT, R14, UR6, RZ, P1, !PT ;  /* 0x000000060e0e7c10 */ /* 0x000fe20008ffe4ff */
[----:B------:R-:W-:Y:S04]  /*b57b0*/  STL [R1+0x699c], R11 ;  /* 0x00699c0b01007387 */ /* 0x000fe80000100800 */
[----:B------:R2:W-:Y:S01]  /*b57c0*/  STL [R1+0x6998], R14 ;  /* 0x0069980e01007387 */ /* 0x0005e20000100800 */
[----:B-1----:R-:W-:Y:S02]  /*b57d0*/  IMAD.MOV.U32 R5, RZ, RZ, R14 ;  /* 0x000000ffff057224 */ /* 0x002fe400078e000e */
[----:B------:R-:W-:Y:S01]  /*b57e0*/  IMAD.MOV.U32 R4, RZ, RZ, R11 ;  /* 0x000000ffff047224 */ /* 0x000fe200078e000b */
[----:B------:R-:W-:Y:S01]  /*b57f0*/  UISETP.GT.AND UP1, UPT, UR17, 0x4, UPT ;  /* 0x000000041100788c */ /* 0x000fe2000bf24270 */
[----:B--2---:R-:W2:Y:S04]  /*b5800*/  LDL.LU R14, [R1+0x676c] ;  /* 0x00676c00010e7983 */ /* 0x004ea80000300800 */
[----:B------:R-:W2:Y:S01]  /*b5810*/  LDL.LU R11, [R1+0x6764] ;  /* 0x00676400010b7983 */ /* 0x000ea20000300800 */
[----:B------:R-:W-:-:S03]  /*b5820*/  USEL UR13, URZ, 0x4, !UP1 ;  /* 0x00000004ff0d7887 */ /* 0x000fc6000c800000 */
[----:B------:R1:W-:Y:S01]  /*b5830*/  LDGSTS.E [R2+0x700], desc[UR40][R4.64], P0 ;  /* 0x0070000004027fae */ /* 0x0003e200081a1028 */
[----:B------:R-:W-:Y:S01]  /*b5840*/  USEL UR13, UR13, URZ, !UP0 ;  /* 0x000000ff0d0d7287 */ /* 0x000fe2000c000000 */
[----:B------:R-:W-:-:S05]  /*b5850*/  IADD3 R8, P1, PT, R8, UR14, RZ ;  /* 0x0000000e08087c10 */ /* 0x000fca000ff3e0ff */
[----:B------:R-:W-:Y:S02]  /*b5860*/  ISETP.NE.U32.AND P0, PT, RZ, UR13, PT ;  /* 0x0000000dff007c0c */ /* 0x000fe4000bf05070 */
[----:B----4-:R-:W-:Y:S01]  /*b5870*/  IADD3 R13, P2, PT, R13, UR14, RZ ;  /* 0x0000000e0d0d7c10 */ /* 0x010fe2000ff5e0ff */
[----:B------:R4:W-:Y:S01]  /*b5880*/  STL [R1+0x6884], R8 ;  /* 0x0068840801007387 */ /* 0x0009e20000100800 */
[----:B-1----:R-:W-:Y:S01]  /*b5890*/  IMAD.MOV.U32 R4, RZ, RZ, R8 ;  /* 0x000000ffff047224 */ /* 0x002fe200078e0008 */
[----:B------:R-:W-:-:S05]  /*b58a0*/  IADD3.X R19, PT, PT, R19, UR6, RZ, P1, !PT ;  /* 0x0000000613137c10 */ /* 0x000fca0008ffe4ff */
[----:B------:R-:W-:Y:S01]  /*b58b0*/  IMAD.MOV.U32 R5, RZ, RZ, R19 ;  /* 0x000000ffff057224 */ /* 0x000fe200078e0013 */
[----:B------:R-:W-:Y:S01]  /*b58c0*/  STL [R1+0x687c], R19 ;  /* 0x00687c1301007387 */ /* 0x000fe20000100800 */
[----:B------:R-:W-:-:S03]  /*b58d0*/  IADD3.X R18, PT, PT, R18, UR6, RZ, P2, !PT ;  /* 0x0000000612127c10 */ /* 0x000fc600097fe4ff */
[----:B------:R1:W-:Y:S04]  /*b58e0*/  STL [R1+0x678c], R13 ;  /* 0x00678c0d01007387 */ /* 0x0003e80000100800 */
[----:B----4-:R-:W4:Y:S04]  /*b58f0*/  LDL.LU R8, [R1+0x6768] ;  /* 0x0067680001087983 */ /* 0x010f280000300800 */
[----:B------:R1:W-:Y:S04]  /*b5900*/  LDGSTS.E [R2+0x2000], desc[UR40][R4.64], P0 ;  /* 0x0200000004027fae */ /* 0x0003e800081a1028 */
[----:B------:R-:W-:Y:S01]  /*b5910*/  STL [R1+0x6784], R18 ;  /* 0x0067841201007387 */ /* 0x000fe20000100800 */
[----:B-1----:R-:W-:-:S03]  /*b5920*/  IMAD.MOV.U32 R4, RZ, RZ, R13 ;  /* 0x000000ffff047224 */ /* 0x002fc600078e000d */
[----:B------:R-:W4:Y:S01]  /*b5930*/  LDL.LU R13, [R1+0x675c] ;  /* 0x00675c00010d7983 */ /* 0x000f220000300800 */
[----:B------:R-:W-:Y:S01]  /*b5940*/  IADD3 R15, P1, PT, R15, UR14, RZ ;  /* 0x0000000e0f0f7c10 */ /* 0x000fe2000ff3e0ff */
[----:B------:R-:W-:-:S03]  /*b5950*/  IMAD.MOV.U32 R5, RZ, RZ, R18 ;  /* 0x000000ffff057224 */ /* 0x000fc600078e0012 */
[----:B------:R-:W-:Y:S01]  /*b5960*/  IADD3.X R16, PT, PT, R16, UR6, RZ, P1, !PT ;  /* 0x0000000610107c10 */ /* 0x000fe20008ffe4ff */
[----:B------:R1:W-:Y:S04]  /*b5970*/  STL [R1+0x6788], R15 ;  /* 0x0067880f01007387 */ /* 0x0003e80000100800 */
[----:B------:R1:W-:Y:S04]  /*b5980*/  LDGSTS.E [R2+0x2100], desc[UR40][R4.64], P0 ;  /* 0x0210000004027fae */ /* 0x0003e800081a1028 */
[----:B------:R-:W-:Y:S01]  /*b5990*/  STL [R1+0x677c], R16 ;  /* 0x00677c1001007387 */ /* 0x000fe20000100800 */
[----:B------:R-:W-:Y:S01]  /*b59a0*/  IADD3 R9, P2, PT, R9, UR14, RZ ;  /* 0x0000000e09097c10 */ /* 0x000fe2000ff5e0ff */
[----:B-1----:R-:W-:-:S03]  /*b59b0*/  IMAD.MOV.U32 R4, RZ, RZ, R15 ;  /* 0x000000ffff047224 */ /* 0x002fc600078e000f */
[----:B------:R-:W-:Y:S01]  /*b59c0*/  IADD3.X R12, PT, PT, R12, UR6, RZ, P2, !PT ;  /* 0x000000060c0c7c10 */ /* 0x000fe200097fe4ff */
[----:B------:R-:W-:Y:S04]  /*b59d0*/  STL [R1+0x6780], R9 ;  /* 0x0067800901007387 */ /* 0x000fe80000100800 */
[----:B------:R-:W4:Y:S04]  /*b59e0*/  LDL.LU R15, [R1+0x6760] ;  /* 0x00676000010f7983 */ /* 0x000f280000300800 */
[----:B------:R1:W-:Y:S04]  /*b59f0*/  STL [R1+0x6774], R12 ;  /* 0x0067740c01007387 */ /* 0x0003e80000100800 */
[----:B------:R-:W4:Y:S01]  /*b5a00*/  LDL.LU R20, [R1+0x6880] ;  /* 0x0068800001147983 */ /* 0x000f220000300800 */
[----:B------:R-:W-:-:S03]  /*b5a10*/  IMAD.MOV.U32 R5, RZ, RZ, R16 ;  /* 0x000000ffff057224 */ /* 0x000fc600078e0010 */
[----:B------:R-:W4:Y:S04]  /*b5a20*/  LDL.LU R19, [R1+0x6754] ;  /* 0x0067540001137983 */ /* 0x000f280000300800 */
[----:B------:R1:W-:Y:S04]  /*b5a30*/  LDGSTS.E [R2+0x2200], desc[UR40][R4.64], P0 ;  /* 0x0220000004027fae */ /* 0x0003e800081a1028 */
[----:B------:R-:W4:Y:S01]  /*b5a40*/  LDL.LU R21, [R1+0x6874] ;  /* 0x0068740001157983 */ /* 0x000f220000300800 */
[----:B-1----:R-:W-:Y:S02]  /*b5a50*/  IMAD.MOV.U32 R5, RZ, RZ, R12 ;  /* 0x000000ffff057224 */ /* 0x002fe400078e000c */
[----:B------:R-:W-:Y:S01]  /*b5a60*/  IMAD.MOV.U32 R4, RZ, RZ, R9 ;  /* 0x000000ffff047224 */ /* 0x000fe200078e0009 */
[----:B------:R-:W4:Y:S04]  /*b5a70*/  LDL.LU R12, [R1+0x6758] ;  /* 0x00675800010c7983 */ /* 0x000f280000300800 */
[----:B------:R-:W4:Y:S04]  /*b5a80*/  LDL.LU R9, [R1+0x6750] ;  /* 0x0067500001097983 */ /* 0x000f280000300800 */
[----:B------:R1:W-:Y:S01]  /*b5a90*/  LDGSTS.E [R2+0x2300], desc[UR40][R4.64], P0 ;  /* 0x0230000004027fae */ /* 0x0003e200081a1028 */
[----:B---3--:R-:W-:-:S02]  /*b5aa0*/  IADD3 R10, P1, PT, R10, UR14, RZ ;  /* 0x0000000e0a0a7c10 */ /* 0x008fc4000ff3e0ff */
[----:B------:R-:W-:-:S03]  /*b5ab0*/  IADD3 R6, P2, PT, R6, UR14, RZ ;  /* 0x0000000e06067c10 */ /* 0x000fc6000ff5e0ff */
[----:B------:R3:W-:Y:S01]  /*b5ac0*/  STL [R1+0x6778], R10 ;  /* 0x0067780a01007387 */ /* 0x0007e20000100800 */
[----:B-1----:R-:W-:Y:S01]  /*b5ad0*/  IMAD.MOV.U32 R4, RZ, RZ, R10 ;  /* 0x000000ffff047224 */ /* 0x002fe200078e000a */
[----:B--2---:R-:W-:Y:S02]  /*b5ae0*/  IADD3.X R14, PT, PT, R14, UR6, RZ, P1, !PT ;  /* 0x000000060e0e7c10 */ /* 0x004fe40008ffe4ff */
[----:B------:R-:W-:-:S03]  /*b5af0*/  IADD3.X R11, PT, PT, R11, UR6, RZ, P2, !PT ;  /* 0x000000060b0b7c10 */ /* 0x000fc600097fe4ff */
[----:B------:R-:W-:Y:S04]  /*b5b00*/  STL [R1+0x676c], R14 ;  /* 0x00676c0e01007387 */ /* 0x000fe80000100800 */
[----:B------:R-:W-:Y:S04]  /*b5b10*/  STL [R1+0x6770], R6 ;  /* 0x0067700601007387 */ /* 0x000fe80000100800 */
[----:B------:R-:W2:Y:S04]  /*b5b20*/  LDL.LU R16, [R1+0x674c] ;  /* 0x00674c0001107983 */ /* 0x000ea80000300800 */
[----:B------:R1:W-:Y:S04]  /*b5b30*/  STL [R1+0x6764], R11 ;  /* 0x0067640b01007387 */ /* 0x0003e80000100800 */
[----:B---3--:R-:W3:Y:S01]  /*b5b40*/  LDL.LU R10, [R1+0x6744] ;  /* 0x00674400010a7983 */ /* 0x008ee20000300800 */
[----:B------:R-:W-:-:S05]  /*b5b50*/  IMAD.MOV.U32 R5, RZ, RZ, R14 ;  /* 0x000000ffff057224 */ /* 0x000fca00078e000e */
[----:B------:R1:W-:Y:S02]  /*b5b60*/  LDGSTS.E [R2+0x2400], desc[UR40][R4.64], P0 ;  /* 0x0240000004027fae */ /* 0x0003e400081a1028 */
[----:B-1----:R-:W-:Y:S01]  /*b5b70*/  IMAD.MOV.U32 R4, RZ, RZ, R6 ;  /* 0x000000ffff047224 */ /* 0x002fe200078e0006 */
[----:B----4-:R-:W-:Y:S01]  /*b5b80*/  IADD3 R8, P1, PT, R8, UR14, RZ ;  /* 0x0000000e08087c10 */ /* 0x010fe2000ff3e0ff */
[----:B------:R-:W-:Y:S02]  /*b5b90*/  IMAD.MOV.U32 R5, RZ, RZ, R11 ;  /* 0x000000ffff057224 */ /* 0x000fe400078e000b */
[----:B------:R-:W4:Y:S04]  /*b5ba0*/  LDL.LU R11, [R1+0x6748] ;  /* 0x00674800010b7983 */ /* 0x000f280000300800 */
[----:B------:R-:W4:Y:S04]  /*b5bb0*/  LDL.LU R6, [R1+0x6740] ;  /* 0x0067400001067983 */ /* 0x000f280000300800 */
[----:B------:R1:W-:Y:S01]  /*b5bc0*/  LDGSTS.E [R2+0x2500], desc[UR40][R4.64], P0 ;  /* 0x0250000004027fae */ /* 0x0003e200081a1028 */
[----:B------:R-:W-:-:S03]  /*b5bd0*/  IADD3.X R13, PT, PT, R13, UR6, RZ, P1, !PT ;  /* 0x000000060d0d7c10 */ /* 0x000fc60008ffe4ff */
[----:B------:R-:W-:Y:S04]  /*b5be0*/  STL [R1+0x6768], R8 ;  /* 0x0067680801007387 */ /* 0x000fe80000100800 */
[----:B------:R1:W-:Y:S02]  /*b5bf0*/  STL [R1+0x675c], R13 ;  /* 0x00675c0d01007387 */ /* 0x0003e40000100800 */
[----:B-1----:R-:W-:Y:S02]  /*b5c00*/  IMAD.MOV.U32 R5, RZ, RZ, R13 ;  /* 0x000000ffff057224 */ /* 0x002fe400078e000d */
[----:B------:R-:W4:Y:S04]  /*b5c10*/  LDL.LU R13, [R1+0x673c] ;  /* 0x00673c00010d7983 */ /* 0x000f280000300800 */
[----:B------:R-:W4:Y:S01]  /*b5c20*/  LDL.LU R18, [R1+0x6734] ;  /* 0x0067340001127983 */ /* 0x000f220000300800 */
[----:B------:R-:W-:Y:S01]  /*b5c30*/  UISETP.GT.AND UP1, UPT, UR17, 0x8, UPT ;  /* 0x000000081100788c */ /* 0x000fe2000bf24270 */
[----:B------:R-:W-:-:S02]  /*b5c40*/  IMAD.MOV.U32 R4, RZ, RZ, R8 ;  /* 0x000000ffff047224 */ /* 0x000fc400078e0008 */
[----:B------:R-:W4:Y:S01]  /*b5c50*/  LDL.LU R14, [R1+0x6738] ;  /* 0x00673800010e7983 */ /* 0x000f220000300800 */
[----:B------:R-:W-:-:S03]  /*b5c60*/  USEL UR13, URZ, 0x4, !UP1 ;  /* 0x00000004ff0d7887 */ /* 0x000fc6000c800000 */
[----:B------:R1:W-:Y:S01]  /*b5c70*/  LDGSTS.E [R2+0x2600], desc[UR40][R4.64], P0 ;  /* 0x0260000004027fae */ /* 0x0003e200081a1028 */
[----:B------:R-:W-:Y:S01]  /*b5c80*/  IADD3 R15, P2, PT, R15, UR14, RZ ;  /* 0x0000000e0f0f7c10 */ /* 0x000fe2000ff5e0ff */
[----:B------:R-:W-:Y:S02]  /*b5c90*/  USEL UR13, UR13, URZ, !UP0 ;  /* 0x000000ff0d0d7287 */ /* 0x000fe4000c000000 */
[----:B------:R-:W4:Y:S02]  /*b5ca0*/  LDL.LU R8, [R1+0x6730] ;  /* 0x0067300001087983 */ /* 0x000f240000300800 */
[----:B-1----:R-:W-:Y:S01]  /*b5cb0*/  IMAD.MOV.U32 R4, RZ, RZ, R15 ;  /* 0x000000ffff047224 */ /* 0x002fe200078e000f */
[----:B------:R-:W-:Y:S02]  /*b5cc0*/  IADD3 R20, P3, PT, R20, UR14, RZ ;  /* 0x0000000e14147c10 */ /* 0x000fe4000ff7e0ff */
[----:B------:R-:W-:Y:S01]  /*b5cd0*/  IADD3.X R19, PT, PT, R19, UR6, RZ, P2, !PT ;  /* 0x0000000613137c10 */ /* 0x000fe200097fe4ff */
[----:B------:R-:W-:Y:S01]  /*b5ce0*/  STL [R1+0x6760], R15 ;  /* 0x0067600f01007387 */ /* 0x000fe20000100800 */
[----:B------:R-:W-:-:S03]  /*b5cf0*/  ISETP.NE.U32.AND P1, PT, RZ, UR13, PT ;  /* 0x0000000dff007c0c */ /* 0x000fc6000bf25070 */
[----:B------:R-:W-:Y:S01]  /*b5d00*/  IMAD.MOV.U32 R5, RZ, RZ, R19 ;  /* 0x000000ffff057224 */ /* 0x000fe200078e0013 */
[----:B------:R1:W-:Y:S01]  /*b5d10*/  STL [R1+0x6754], R19 ;  /* 0x0067541301007387 */ /* 0x0003e20000100800 */
[----:B------:R-:W-:-:S03]  /*b5d20*/  IADD3.X R21, PT, PT, R21, UR6, RZ, P3, !PT ;  /* 0x0000000615157c10 */ /* 0x000fc60009ffe4ff */
[----:B------:R-:W-:Y:S04]  /*b5d30*/  STL [R1+0x6880], R20 ;  /* 0x0068801401007387 */ /* 0x000fe80000100800 */
[----:B------:R1:W-:Y:S04]  /*b5d40*/  LDGSTS.E [R2+0x2700], desc[UR40][R4.64], P0 ;  /* 0x0270000004027fae */ /* 0x0003e800081a1028 */
[----:B-1----:R-:W4:Y:S01]  /*b5d50*/  LDL.LU R19, [R1+0x672c] ;  /* 0x00672c0001137983 */ /* 0x002f220000300800 */
[----:B------:R-:W-:-:S03]  /*b5d60*/  IADD3 R12, P0, PT, R12, UR14, RZ ;  /* 0x0000000e0c0c7c10 */ /* 0x000fc6000ff1e0ff */
[----:B------:R-:W-:Y:S01]  /*b5d70*/  STL [R1+0x6874], R21 ;  /* 0x0068741501007387 */ /* 0x000fe20000100800 */
[----:B------:R-:W-:Y:S01]  /*b5d80*/  IADD3 R9, P2, PT, R9, UR14, RZ ;  /* 0x0000000e09097c10 */ /* 0x000fe2000ff5e0ff */
[----:B------:R-:W-:Y:S02]  /*b5d90*/  IMAD.MOV.U32 R4, RZ, RZ, R20 ;  /* 0x000000ffff047224 */ /* 0x000fe400078e0014 */
[----:B------:R-:W4:Y:S01]  /*b5da0*/  LDL.LU R15, [R1+0x6724] ;  /* 0x00672400010f7983 */ /* 0x000f220000300800 */
[----:B------:R-:W-:-:S03]  /*b5db0*/  IMAD.MOV.U32 R5, RZ, RZ, R21 ;  /* 0x000000ffff057224 */ /* 0x000fc600078e0015 */
[----:B------:R1:W-:Y:S04]  /*b5dc0*/  STL [R1+0x6758], R12 ;  /* 0x0067580c01007387 */ /* 0x0003e80000100800 */
[----:B------:R1:W-:Y:S02]  /*b5dd0*/  LDGSTS.E [R2+0x4000], desc[UR40][R4.64], P1 ;  /* 0x0400000004027fae */ /* 0x0003e400089a1028 */
[----:B-1----:R-:W-:Y:S01]  /*b5de0*/  IMAD.MOV.U32 R4, RZ, RZ, R12 ;  /* 0x000000ffff047224 */ /* 0x002fe200078e000c */
[----:B--2---:R-:W-:-:S05]  /*b5df0*/  IADD3.X R16, PT, PT, R16, UR6, RZ, P0, !PT ;  /* 0x0000000610107c10 */ /* 0x004fca00087fe4ff */
[----:B------:R1:W-:Y:S01]  /*b5e00*/  STL [R1+0x674c], R16 ;  /* 0x00674c1001007387 */ /* 0x0003e20000100800 */
[----:B---3--:R-:W-:-:S03]  /*b5e10*/  IADD3.X R10, PT, PT, R10, UR6, RZ, P2, !PT ;  /* 0x000000060a0a7c10 */ /* 0x008fc600097fe4ff */
[----:B------:R-:W-:Y:S01]  /*b5e20*/  STL [R1+0x6750], R9 ;  /* 0x0067500901007387 */ /* 0x000fe20000100800 */
[----:B------:R-:W-:-:S03]  /*b5e30*/  IMAD.MOV.U32 R5, RZ, RZ, R16 ;  /* 0x000000ffff057224 */ /* 0x000fc600078e0010 */
[----:B------:R-:W2:Y:S04]  /*b5e40*/  LDL.LU R12, [R1+0x6728] ;  /* 0x00672800010c7983 */ /* 0x000ea80000300800 */
[----:B------:R3:W-:Y:S04]  /*b5e50*/  STL [R1+0x6744], R10 ;  /* 0x0067440a01007387 */ /* 0x0007e80000100800 */
[----:B-1----:R-:W2:Y:S04]  /*b5e60*/  LDL.LU R16, [R1+0x671c] ;  /* 0x00671c0001107983 */ /* 0x002ea80000300800 */
[----:B------:R1:W-:Y:S01]  /*b5e70*/  LDGSTS.E [R2+0x4100], desc[UR40][R4.64], P1 ;  /* 0x0410000004027fae */ /* 0x0003e200089a1028 */
[----:B----4-:R-:W-:Y:S01]  /*b5e80*/  IADD3 R11, P0, PT, R11, UR14, RZ ;  /* 0x0000000e0b0b7c10 */ /* 0x010fe2000ff1e0ff */
[----:B-1----:R-:W-:Y:S01]  /*b5e90*/  IMAD.MOV.U32 R4, RZ, RZ, R9 ;  /* 0x000000ffff047224 */ /* 0x002fe200078e0009 */
[----:B------:R-:W-:Y:S01]  /*b5ea0*/  IADD3 R6, P2, PT, R6, UR14, RZ ;  /* 0x0000000e06067c10 */ /* 0x000fe2000ff5e0ff */
[----:B------:R-:W-:-:S02]  /*b5eb0*/  IMAD.MOV.U32 R5, RZ, RZ, R10 ;  /* 0x000000ffff057224 */ /* 0x000fc400078e000a */
[----:B---3--:R-:W3:Y:S04]  /*b5ec0*/  LDL.LU R10, [R1+0x6878] ;  /* 0x00687800010a7983 */ /* 0x008ee80000300800 */
[----:B------:R-:W4:Y:S04]  /*b5ed0*/  LDL.LU R9, [R1+0x6720] ;  /* 0x0067200001097983 */ /* 0x000f280000300800 */
[----:B------:R-:W-:Y:S04]  /*b5ee0*/  STL [R1+0x6748], R11 ;  /* 0x0067480b01007387 */ /* 0x000fe80000100800 */
[----:B------:R1:W-:Y:S01]  /*b5ef0*/  LDGSTS.E [R2+0x4200], desc[UR40][R4.64], P1 ;  /* 0x0420000004027fae */ /* 0x0003e200089a1028 */
[----:B------:R-:W-:-:S02]  /*b5f00*/  IADD3.X R13, PT, PT, R13, UR6, RZ, P0, !PT ;  /* 0x000000060d0d7c10 */ /* 0x000fc400087fe4ff */
[----:B------:R-:W-:-:S03]  /*b5f10*/  IADD3.X R18, PT, PT, R18, UR6, RZ, P2, !PT ;  /* 0x0000000612127c10 */ /* 0x000fc600097fe4ff */
[----:B------:R1:W-:Y:S02]  /*b5f20*/  STL [R1+0x673c], R13 ;  /* 0x00673c0d01007387 */ /* 0x0003e40000100800 */
[----:B-1----:R-:W-:Y:S02]  /*b5f30*/  IMAD.MOV.U32 R5, RZ, RZ, R13 ;  /* 0x000000ffff057224 */ /* 0x002fe400078e000d */
[----:B------:R-:W-:Y:S01]  /*b5f40*/  STL [R1+0x6740], R6 ;  /* 0x0067400601007387 */ /* 0x000fe20000100800 */
[----:B------:R-:W-:-:S03]  /*b5f50*/  IMAD.MOV.U32 R4, RZ, RZ, R11 ;  /* 0x000000ffff047224 */ /* 0x000fc600078e000b */
[----:B------:R-:W4:Y:S04]  /*b5f60*/  LDL.LU R13, [R1+0x686c] ;  /* 0x00686c00010d7983 */ /* 0x000f280000300800 */
[----:B------:R1:W-:Y:S04]  /*b5f70*/  STL [R1+0x6734], R18 ;  /* 0x0067341201007387 */ /* 0x0003e80000100800 */
[----:B------:R-:W4:Y:S01]  /*b5f80*/  LDL.LU R11, [R1+0x6714] ;  /* 0x00671400010b7983 */ /* 0x000f220000300800 */
[----:B------:R-:W-:-:S03]  /*b5f90*/  IADD3 R14, P0, PT, R14, UR14, RZ ;  /* 0x0000000e0e0e7c10 */ /* 0x000fc6000ff1e0ff */
[----:B------:R1:W-:Y:S01]  /*b5fa0*/  LDGSTS.E [R2+0x4300], desc[UR40][R4.64], P1 ;  /* 0x0430000004027fae */ /* 0x0003e200089a1028 */
[----:B------:R-:W-:Y:S01]  /*b5fb0*/  IADD3 R8, P2, PT, R8, UR14, RZ ;  /* 0x0000000e08087c10 */ /* 0x000fe2000ff5e0ff */
[----:B-1----:R-:W-:Y:S02]  /*b5fc0*/  IMAD.MOV.U32 R4, RZ, RZ, R6 ;  /* 0x000000ffff047224 */ /* 0x002fe400078e0006 */
[----:B------:R-:W-:Y:S02]  /*b5fd0*/  IMAD.MOV.U32 R5, RZ, RZ, R18 ;  /* 0x000000ffff057224 */ /* 0x000fe400078e0012 */
[----:B------:R-:W4:Y:S01]  /*b5fe0*/  LDL.LU R18, [R1+0x6718] ;  /* 0x0067180001127983 */ /* 0x000f220000300800 */
[----:B------:R-:W-:-:S03]  /*b5ff0*/  IADD3.X R19, PT, PT, R19, UR6, RZ, P0, !PT ;  /* 0x0000000613137c10 */ /* 0x000fc600087fe4ff */
[----:B------:R-:W4:Y:S04]  /*b6000*/  LDL.LU R6, [R1+0x6710] ;  /* 0x0067100001067983 */ /* 0x000f280000300800 */
[----:B------:R-:W-:Y:S04]  /*b6010*/  STL [R1+0x6738], R14 ;  /* 0x0067380e01007387 */ /* 0x000fe80000100800 */
[----:B------:R1:W-:Y:S04]  /*b6020*/  LDGSTS.E [R2+0x4400], desc[UR40][R4.64], P1 ;  /* 0x0440000004027fae */ /* 0x0003e800089a1028 */
[----:B------:R1:W-:Y:S04]  /*b6030*/  STL [R1+0x672c], R19 ;  /* 0x00672c1301007387 */ /* 0x0003e80000100800 */
[----:B------:R-:W-:Y:S01]  /*b6040*/  STL [R1+0x6730], R8 ;  /* 0x0067300801007387 */ /* 0x000fe20000100800 */
[----:B-1----:R-:W-:-:S03]  /*b6050*/  IMAD.MOV.U32 R5, RZ, RZ, R19 ;  /* 0x000000ffff057224 */ /* 0x002fc600078e0013 */
[----:B------:R-:W4:Y:S01]  /*b6060*/  LDL.LU R19, [R1+0x670c] ;  /* 0x00670c0001137983 */ /* 0x000f220000300800 */
[----:B------:R-:W-:Y:S01]  /*b6070*/  IMAD.MOV.U32 R4, RZ, RZ, R14 ;  /* 0x000000ffff047224 */ /* 0x000fe200078e000e */
[----:B------:R-:W-:-:S04]  /*b6080*/  IADD3.X R15, PT, PT, R15, UR6, RZ, P2, !PT ;  /* 0x000000060f0f7c10 */ /* 0x000fc800097fe4ff */
[----:B------:R1:W-:Y:S04]  /*b6090*/  LDGSTS.E [R2+0x4500], desc[UR40][R4.64], P1 ;  /* 0x0450000004027fae */ /* 0x0003e800089a1028 */
[----:B------:R1:W-:Y:S04]  /*b60a0*/  STL [R1+0x6724], R15 ;  /* 0x0067240f01007387 */ /* 0x0003e80000100800 */
[----:B------:R-:W4:Y:S01]  /*b60b0*/  LDL.LU R14, [R1+0x6704] ;  /* 0x00670400010e7983 */ /* 0x000f220000300800 */
[----:B-1----:R-:W-:Y:S02]  /*b60c0*/  IMAD.MOV.U32 R4, RZ, RZ, R8 ;  /* 0x000000ffff047224 */ /* 0x002fe400078e0008 */
[----:B------:R-:W-:-:S02]  /*b60d0*/  IMAD.MOV.U32 R5, RZ, RZ, R15 ;  /* 0x000000ffff057224 */ /* 0x000fc400078e000f */
[----:B------:R-:W4:Y:S04]  /*b60e0*/  LDL.LU R15, [R1+0x6708] ;  /* 0x00670800010f7983 */ /* 0x000f280000300800 */
[----:B------:R-:W4:Y:S04]  /*b60f0*/  LDL.LU R8, [R1+0x6700] ;  /* 0x0067000001087983 */ /* 0x000f280000300800 */
[----:B------:R1:W-:Y:S01]  /*b6100*/  LDGSTS.E [R2+0x4600], desc[UR40][R4.64], P1 ;  /* 0x0460000004027fae */ /* 0x0003e200089a1028 */
[----:B--2---:R-:W-:-:S04]  /*b6110*/  IADD3 R12, P0, PT, R12, UR14, RZ ;  /* 0x0000000e0c0c7c10 */ /* 0x004fc8000ff1e0ff */
[----:B------:R-:W-:Y:S01]  /*b6120*/  IADD3.X R16, PT, PT, R16, UR6, RZ, P0, !PT ;  /* 0x0000000610107c10 */ /* 0x000fe200087fe4ff */
[----:B------:R-:W-:Y:S04]  /*b6130*/  STL [R1+0x6728], R12 ;  /* 0x0067280c01007387 */ /* 0x000fe80000100800 */
[----:B------:R2:W-:Y:S01]  /*b6140*/  STL [R1+0x671c], R16 ;  /* 0x00671c1001007387 */ /* 0x0005e20000100800 */
[----:B-1----:R-:W-:Y:S02]  /*b6150*/  IMAD.MOV.U32 R5, RZ, RZ, R16 ;  /* 0x000000ffff057224 */ /* 0x002fe400078e0010 */
[----:B------:R-:W-:-:S05]  /*b6160*/  IMAD.MOV.U32 R4, RZ, RZ, R12 ;  /* 0x000000ffff047224 */ /* 0x000fca00078e000c */
[----:B------:R1:W-:Y:S04]  /*b6170*/  LDGSTS.E [R2+0x4700], desc[UR40][R4.64], P1 ;  /* 0x0470000004027fae */ /* 0x0003e800089a1028 */
[----:B--2---:R-:W2:Y:S04]  /*b6180*/  LDL.LU R16, [R1+0x66fc] ;  /* 0x0066fc0001107983 */ /* 0x004ea80000300800 */
[----:B------:R-:W2:Y:S01]  /*b6190*/  LDL.LU R12, [R1+0x66f4] ;  /* 0x0066f400010c7983 */ /* 0x000ea20000300800 */
[----:B---3--:R-:W-:Y:S02]  /*b61a0*/  IADD3 R10, P1, PT, R10, UR14, RZ ;  /* 0x0000000e0a0a7c10 */ /* 0x008fe4000ff3e0ff */
[----:B----4-:R-:W-:-:S03]  /*b61b0*/  IADD3 R9, P2, PT, R9, UR14, RZ ;  /* 0x0000000e09097c10 */ /* 0x010fc6000ff5e0ff */
[----:B------:R3:W-:Y:S01]  /*b61c0*/  STL [R1+0x6878], R10 ;  /* 0x0068780a01007387 */ /* 0x0007e20000100800 */
[----:B-1----:R-:W-:Y:S01]  /*b61d0*/  IMAD.MOV.U32 R4, RZ, RZ, R10 ;  /* 0x000000ffff047224 */ /* 0x002fe200078e000a */
[----:B------:R-:W-:-:S04]  /*b61e0*/  UISETP.GT.AND UP1, UPT, UR17, 0xc, UPT ;  /* 0x0000000c1100788c */ /* 0x000fc8000bf24270 */
[----:B------:R-:W-:-:S04]  /*b61f0*/  USEL UR13, URZ, 0x4, !UP1 ;  /* 0x00000004ff0d7887 */ /* 0x000fc8000c800000 */
[----:B------:R-:W-:Y:S01]  /*b6200*/  USEL UR13, UR13, URZ, !UP0 ;  /* 0x000000ff0d0d7287 */ /* 0x000fe2000c000000 */
[----:B------:R-:W-:-:S05]  /*b6210*/  IADD3.X R13, PT, PT, R13, UR6, RZ, P1, !PT ;  /* 0x000000060d0d7c10 */ /* 0x000fca0008ffe4ff */
[----:B------:R1:W-:Y:S01]  /*b6220*/  STL [R1+0x686c], R13 ;  /* 0x00686c0d01007387 */ /* 0x0003e20000100800 */
[----:B------:R-:W-:-:S03]  /*b6230*/  IADD3.X R11, PT, PT, R11, UR6, RZ, P2, !PT ;  /* 0x000000060b0b7c10 */ /* 0x000fc600097fe4ff */
[----:B------:R4:W-:Y:S01]  /*b6240*/  STL [R1+0x6720], R9 ;  /* 0x0067200901007387 */ /* 0x0009e20000100800 */
[----:B------:R-:W-:-:S03]  /*b6250*/  IMAD.MOV.U32 R5, RZ, RZ, R13 ;  /* 0x000000ffff057224 */ /* 0x000fc600078e000d */
[----:B---3--:R-:W3:Y:S04]  /*b6260*/  LDL.LU R10, [R1+0x66f8] ;  /* 0x0066f800010a7983 */ /* 0x008ee80000300800 */
[----:B------:R4:W-:Y:S04]  /*b6270*/  STL [R1+0x6714], R11 ;  /* 0x0067140b01007387 */ /* 0x0009e80000100800 */
[----:B-1----:R-:W3:Y:S01]  /*b6280*/  LDL.LU R13, [R1+0x66ec] ;  /* 0x0066ec00010d7983 */ /* 0x002ee20000300800 */
[----:B------:R-:W-:Y:S02]  /*b6290*/  ISETP.NE.U32.AND P0, PT, RZ, UR13, PT ;  /* 0x0000000dff007c0c */ /* 0x000fe4000bf05070 */
[----:B------:R-:W-:-:S02]  /*b62a0*/  IADD3 R18, P1, PT, R18, UR14, RZ ;  /* 0x0000000e12127c10 */ /* 0x000fc4000ff3e0ff */
[----:B------:R-:W-:-:S09]  /*b62b0*/  IADD3 R6, P2, PT, R6, UR14, RZ ;  /* 0x0000000e06067c10 */ /* 0x000fd2000ff5e0ff */
[----:B------:R1:W-:Y:S02]  /*b62c0*/  LDGSTS.E [R2+0x6000], desc[UR40][R4.64], P0 ;  /* 0x0600000004027fae */ /* 0x0003e400081a1028 */
[----:B-1----:R-:W-:Y:S02]  /*b62d0*/  IMAD.MOV.U32 R4, RZ, RZ, R9 ;  /* 0x000000ffff047224 */ /* 0x002fe400078e0009 */
[----:B------:R-:W-:Y:S01]  /*b62e0*/  IMAD.MOV.U32 R5, RZ, RZ, R11 ;  /* 0x000000ffff057224 */ /* 0x000fe200078e000b */
[----:B----4-:R-:W4:Y:S04]  /*b62f0*/  LDL.LU R9, [R1+0x66f0] ;  /* 0x0066f00001097983 */ /* 0x010f280000300800 */
[----:B------:R-:W4:Y:S01]  /*b6300*/  LDL.LU R11, [R1+0x6870] ;  /* 0x00687000010b7983 */ /* 0x000f220000300800 */
[----:B------:R-:W-:-:S03]  /*b6310*/  IADD3.X R19, PT, PT, R19, UR6, RZ, P1, !PT ;  /* 0x0000000613137c10 */ /* 0x000fc60008ffe4ff */
[----:B------:R-:W-:Y:S04]  /*b6320*/  STL [R1+0x6718], R18 ;  /* 0x0067181201007387 */ /* 0x000fe80000100800 */
[----:B------:R1:W-:Y:S04]  /*b6330*/  LDGSTS.E [R2+0x6100], desc[UR40][R4.64], P0 ;  /* 0x0610000004027fae */ /* 0x0003e800081a1028 */
[----:B------:R1:W-:Y:S04]  /*b6340*/  STL [R1+0x670c], R19 ;  /* 0x00670c1301007387 */ /* 0x0003e80000100800 */
[----:B------:R-:W-:Y:S01]  /*b6350*/  STL [R1+0x6710], R6 ;  /* 0x0067100601007387 */ /* 0x000fe20000100800 */
[----:B------:R-:W-:Y:S01]  /*b6360*/  IADD3.X R14, PT, PT, R14, UR6, RZ, P2, !PT ;  /* 0x000000060e0e7c10 */ /* 0x000fe200097fe4ff */
[----:B-1----:R-:W-:-:S02]  /*b6370*/  IMAD.MOV.U32 R5, RZ, RZ, R19 ;  /* 0x000000ffff057224 */ /* 0x002fc400078e0013 */
[----:B------:R-:W4:Y:S01]  /*b6380*/  LDL.LU R19, [R1+0x66e4] ;  /* 0x0066e40001137983 */ /* 0x000f220000300800 */
[----:B------:R-:W-:Y:S01]  /*b6390*/  IMAD.MOV.U32 R4, RZ, RZ, R18 ;  /* 0x000000ffff047224 */ /* 0x000fe200078e0012 */
[----:B------:R-:W-:Y:S02]  /*b63a0*/  IADD3 R15, P1, PT, R15, UR14, RZ ;  /* 0x0000000e0f0f7c10 */ /* 0x000fe4000ff3e0ff */
[----:B------:R1:W-:Y:S01]  /*b63b0*/  STL [R1+0x6704], R14 ;  /* 0x0067040e01007387 */ /* 0x0003e20000100800 */
[----:B------:R-:W-:-:S03]  /*b63c0*/  IADD3 R8, P2, PT, R8, UR14, RZ ;  /* 0x0000000e08087c10 */ /* 0x000fc6000ff5e0ff */
[----:B------:R1:W-:Y:S04]  /*b63d0*/  LDGSTS.E [R2+0x6200], desc[UR40][R4.64], P0 ;  /* 0x0620000004027fae */ /* 0x0003e800081a1028 */
[----:B------:R-:W4:Y:S01]  /*b63e0*/  LDL.LU R18, [R1+0x6864] ;  /* 0x0068640001127983 */ /* 0x000f220000300800 */
[----:B-1----:R-:W-:Y:S02]  /*b63f0*/  IMAD.MOV.U32 R4, RZ, RZ, R6 ;  /* 0x000000ffff047224 */ /* 0x002fe400078e0006 */
[----:B------:R-:W-:Y:S02]  /*b6400*/  IMAD.MOV.U32 R5, RZ, RZ, R14 ;  /* 0x000000ffff057224 */ /* 0x000fe400078e000e */
[----:B------:R-:W4:Y:S04]  /*b6410*/  LDL.LU R14, [R1+0x66e8] ;  /* 0x0066e800010e7983 */ /* 0x000f280000300800 */
[----:B------:R-:W4:Y:S04]  /*b6420*/  LDL.LU R6, [R1+0x66e0] ;  /* 0x0066e00001067983 */ /* 0x000f280000300800 */
[----:B------:R-:W-:Y:S04]  /*b6430*/  STL [R1+0x6708], R15 ;  /* 0x0067080f01007387 */ /* 0x000fe80000100800 */
[----:B------:R1:W-:Y:S02]  /*b6440*/  LDGSTS.E [R2+0x6300], desc[UR40][R4.64], P0 ;  /* 0x0630000004027fae */ /* 0x0003e400081a1028 */
[----:B-1----:R-:W-:Y:S01]  /*b6450*/  IMAD.MOV.U32 R4, RZ, RZ, R15 ;  /* 0x000000ffff047224 */ /* 0x002fe200078e000f */
[----:B--2---:R-:W-:-:S05]  /*b6460*/  IADD3.X R16, PT, PT, R16, UR6, RZ, P1, !PT ;  /* 0x0000000610107c10 */ /* 0x004fca0008ffe4ff */
[----:B------:R1:W-:Y:S01]  /*b6470*/  STL [R1+0x66fc], R16 ;  /* 0x0066fc1001007387 */ /* 0x0003e20000100800 */
[----:B------:R-:W-:Y:S01]  /*b6480*/  IMAD.MOV.U32 R5, RZ, RZ, R16 ;  /* 0x000000ffff057224 */ /* 0x000fe200078e0010 */
[----:B------:R-:W-:Y:S02]  /*b6490*/  IADD3.X R12, PT, PT, R12, UR6, RZ, P2, !PT ;  /* 0x000000060c0c7c10 */ /* 0x000fe400097fe4ff */
[----:B------:R-:W-:Y:S04]  /*b64a0*/  STL [R1+0x6700], R8 ;  /* 0x0067000801007387 */ /* 0x000fe80000100800 */
[----:B------:R2:W-:Y:S04]  /*b64b0*/  LDGSTS.E [R2+0x6400], desc[UR40][R4.64], P0 ;  /* 0x0640000004027fae */ /* 0x0005e800081a1028 */
[----:B-1----:R-:W4:Y:S04]  /*b64c0*/  LDL.LU R16, [R1+0x66dc] ;  /* 0x0066dc0001107983 */ /* 0x002f280000300800 */
[----:B------:R1:W-:Y:S04]  /*b64d0*/  STL [R1+0x66f4], R12 ;  /* 0x0066f40c01007387 */ /* 0x0003e80000100800 */
[----:B------:R-:W4:Y:S01]  /*b64e0*/  LDL.LU R15, [R1+0x66d4] ;  /* 0x0066d400010f7983 */ /* 0x000f220000300800 */
[----:B--2---:R-:W-:-:S02]  /*b64f0*/  IMAD.MOV.U32 R4, RZ, RZ, R8 ;  /* 0x000000ffff047224 */ /* 0x004fc400078e0008 */
[----:B------:R-:W-:Y:S02]  /*b6500*/  IMAD.MOV.U32 R5, RZ, RZ, R12 ;  /* 0x000000ffff057224 */ /* 0x000fe400078e000c */
[----:B-1----:R-:W2:Y:S04]  /*b6510*/  LDL.LU R12, [R1+0x66d8] ;  /* 0x0066d800010c7983 */ /* 0x002ea80000300800 */
[----:B------:R-:W2:Y:S04]  /*b6520*/  LDL.LU R8, [R1+0x66d0] ;  /* 0x0066d00001087983 */ /* 0x000ea80000300800 */
[----:B------:R1:W-:Y:S01]  /*b6530*/  LDGSTS.E [R2+0x6500], desc[UR40][R4.64], P0 ;  /* 0x0650000004027fae */ /* 0x0003e200081a1028 */
[----:B---3--:R-:W-:-:S04]  /*b6540*/  IADD3 R10, P1, PT, R10, UR14, RZ ;  /* 0x0000000e0a0a7c10 */ /* 0x008fc8000ff3e0ff */
[----:B------:R-:W-:Y:S01]  /*b6550*/  IADD3.X R13, PT, PT, R13, UR6, RZ, P1, !PT ;  /* 0x000000060d0d7c10 */ /* 0x000fe20008ffe4ff */
[----:B------:R-:W-:Y:S04]  /*b6560*/  STL [R1+0x66f8], R10 ;  /* 0x0066f80a01007387 */ /* 0x000fe80000100800 */
[----:B------:R3:W-:Y:S01]  /*b6570*/  STL [R1+0x66ec], R13 ;  /* 0x0066ec0d01007387 */ /* 0x0007e20000100800 */
[----:B-1----:R-:W-:Y:S02]  /*b6580*/  IMAD.MOV.U32 R5, RZ, RZ, R13 ;  /* 0x000000ffff057224 */ /* 0x002fe400078e000d */
[----:B------:R-:W-:Y:S01]  /*b6590*/  IMAD.MOV.U32 R4, RZ, RZ, R10 ;  /* 0x000000ffff047224 */ /* 0x000fe200078e000a */
[----:B------:R-:W-:Y:S01]  /*b65a0*/  UISETP.GT.AND UP1, UPT, UR17, 0x10, UPT ;  /* 0x000000101100788c */ /* 0x000fe2000bf24270 */
[----:B---3--:R-:W3:Y:S04]  /*b65b0*/  LDL.LU R13, [R1+0x66cc] ;  /* 0x0066cc00010d7983 */ /* 0x008ee80000300800 */
[----:B------:R-:W3:Y:S01]  /*b65c0*/  LDL.LU R10, [R1+0x66c4] ;  /* 0x0066c400010a7983 */ /* 0x000ee20000300800 */
[----:B------:R-:W-:-:S03]  /*b65d0*/  USEL UR13, URZ, 0x4, !UP1 ;  /* 0x00000004ff0d7887 */ /* 0x000fc6000c800000 */
[----:B------:R1:W-:Y:S01]  /*b65e0*/  LDGSTS.E [R2+0x6600], desc[UR40][R4.64], P0 ;  /* 0x0660000004027fae */ /* 0x0003e200081a1028 */
[----:B------:R-:W-:Y:S01]  /*b65f0*/  USEL UR13, UR13, URZ, !UP0 ;  /* 0x000000ff0d0d7287 */ /* 0x000fe2000c000000 */
[----:B----4-:R-:W-:-:S05]  /*b6600*/  IADD3 R9, P2, PT, R9, UR14, RZ ;  /* 0x0000000e09097c10 */ /* 0x010fca000ff5e0ff */
[----:B------:R-:W-:Y:S02]  /*b6610*/  ISETP.NE.U32.AND P1, PT, RZ, UR13, PT ;  /* 0x0000000dff007c0c */ /* 0x000fe4000bf25070 */
[----:B------:R-:W-:Y:S01]  /*b6620*/  IADD3 R11, P3, PT, R11, UR14, RZ ;  /* 0x0000000e0b0b7c10 */ /* 0x000fe2000ff7e0ff */
[----:B-1----:R-:W-:Y:S01]  /*b6630*/  IMAD.MOV.U32 R4, RZ, RZ, R9 ;  /* 0x000000ffff047224 */ /* 0x002fe200078e0009 */
[----:B------:R1:W-:Y:S01]  /*b6640*/  STL [R1+0x66f0], R9 ;  /* 0x0066f00901007387 */ /* 0x0003e20000100800 */
[----:B------:R-:W-:-:S05]  /*b6650*/  IADD3.X R19, PT, PT, R19, UR6, RZ, P2, !PT ;  /* 0x0000000613137c10 */ /* 0x000fca00097fe4ff */
[----:B------:R-:W-:Y:S01]  /*b6660*/  IMAD.MOV.U32 R5, RZ, RZ, R19 ;  /* 0x000000ffff057224 */ /* 0x000fe200078e0013 */
[----:B------:R-:W-:Y:S04]  /*b6670*/  STL [R1+0x66e4], R19 ;  /* 0x0066e41301007387 */ /* 0x000fe80000100800 */
[----:B------:R4:W-:Y:S01]  /*b6680*/  STL [R1+0x6870], R11 ;  /* 0x0068700b01007387 */ /* 0x0009e20000100800 */
[----:B------:R-:W-:-:S03]  /*b6690*/  IADD3.X R18, PT, PT, R18, UR6, RZ, P3, !PT ;  /* 0x0000000612127c10 */ /* 0x000fc60009ffe4ff */
[----:B------:R1:W-:Y:S04]  /*b66a0*/  LDGSTS.E [R2+0x6700], desc[UR40][R4.64], P0 ;  /* 0x0670000004027fae */ /* 0x0003e800081a1028 */
[----:B------:R-:W3:Y:S04]  /*b66b0*/  LDL.LU R20, [R1+0x66c8] ;  /* 0x0066c80001147983 */ /* 0x000ee80000300800 */
[----:B------:R-:W-:Y:S01]  /*b66c0*/  STL [R1+0x6864], R18 ;  /* 0x0068641201007387 */ /* 0x000fe20000100800 */
[----:B------:R-:W-:-:S03]  /*b66d0*/  IADD3 R14, P0, PT, R14, UR14, RZ ;  /* 0x0000000e0e0e7c10 */ /* 0x000fc6000ff1e0ff */
[----:B-1----:R-:W3:Y:S01]  /*b66e0*/  LDL.LU R9, [R1+0x66c0] ;  /* 0x0066c00001097983 */ /* 0x002ee20000300800 */
[----:B------:R-:W-:Y:S02]  /*b66f0*/  IMAD.MOV.U32 R4, RZ, RZ, R11 ;  /* 0x000000ffff047224 */ /* 0x000fe400078e000b */
[----:B------:R-:W-:Y:S01]  /*b6700*/  IMAD.MOV.U32 R5, RZ, RZ, R18 ;  /* 0x000000ffff057224 */ /* 0x000fe200078e0012 */
[----:B------:R-:W3:Y:S01]  /*b6710*/  LDL.LU R21, [R1+0x66bc] ;  /* 0x0066bc0001157983 */ /* 0x000ee20000300800 */
[----:B------:R-:W-:-:S03]  /*b6720*/  IADD3 R6, P2, PT, R6, UR14, RZ ;  /* 0x0000000e06067c10 */ /* 0x000fc6000ff5e0ff */
[----:B----4-:R-:W4:Y:S04]  /*b6730*/  LDL.LU R11, [R1+0x66b4] ;  /* 0x0066b400010b7983 */ /* 0x010f280000300800 */
[----:B------:R1:W-:Y:S04]  /*b6740*/  LDGSTS.E [R2+0x8000], desc[UR40][R4.64], P1 ;  /* 0x0800000004027fae */ /* 0x0003e800089a1028 */
[----:B------:R1:W-:Y:S02]  /*b6750*/  STL [R1+0x66e8], R14 ;  /* 0x0066e80e01007387 */ /* 0x0003e40000100800 */
[----:B-1----:R-:W-:Y:S01]  /*b6760*/  IMAD.MOV.U32 R4, RZ, RZ, R14 ;  /* 0x000000ffff047224 */ /* 0x002fe200078e000e */
[----:B------:R-:W-:-:S05]  /*b6770*/  IADD3.X R16, PT, PT, R16, UR6, RZ, P0, !PT ;  /* 0x0000000610107c10 */ /* 0x000fca00087fe4ff */
[----:B------:R-:W-:Y:S01]  /*b6780*/  IMAD.MOV.U32 R5, RZ, RZ, R16 ;  /* 0x000000ffff057224 */ /* 0x000fe200078e0010 */
[----:B------:R-:W-:Y:S01]  /*b6790*/  STL [R1+0x66dc], R16 ;  /* 0x0066dc1001007387 */ /* 0x000fe20000100800 */
[----:B------:R-:W-:-:S03]  /*b67a0*/  IADD3.X R15, PT, PT, R15, UR6, RZ, P2, !PT ;  /* 0x000000060f0f7c10 */ /* 0x000fc600097fe4ff */
[----:B------:R-:W-:Y:S04]  /*b67b0*/  STL [R1+0x66e0], R6 ;  /* 0x0066e00601007387 */ /* 0x000fe80000100800 */
[----:B------:R-:W4:Y:S04]  /*b67c0*/  LDL.LU R14, [R1+0x66b8] ;  /* 0x0066b800010e7983 */ /* 0x000f280000300800 */
[----:B------:R1:W-:Y:S04]  /*b67d0*/  LDGSTS.E [R2+0x8100], desc[UR40][R4.64], P1 ;  /* 0x0810000004027fae */ /* 0x0003e800089a1028 */
[----:B------:R2:W-:Y:S01]  /*b67e0*/  STL [R1+0x66d4], R15 ;  /* 0x0066d40f01007387 */ /* 0x0005e20000100800 */
[----:B-1----:R-:W-:-:S03]  /*b67f0*/  IMAD.MOV.U32 R5, RZ, RZ, R15 ;  /* 0x000000ffff057224 */ /* 0x002fc600078e000f */
[----:B--2---:R-:W2:Y:S01]  /*b6800*/  LDL.LU R15, [R1+0x66ac] ;  /* 0x0066ac00010f7983 */ /* 0x004ea20000300800 */
[----:B------:R-:W-:Y:S01]  /*b6810*/  IADD3 R12, P0, PT, R12, UR14, RZ ;  /* 0x0000000e0c0c7c10 */ /* 0x000fe2000ff1e0ff */
[----:B------:R-:W-:Y:S01]  /*b6820*/  IMAD.MOV.U32 R4, RZ, RZ, R6 ;  /* 0x000000ffff047224 */ /* 0x000fe200078e0006 */
[----:B------:R-:W-:Y:S01]  /*b6830*/  IADD3 R8, P2, PT, R8, UR14, RZ ;  /* 0x0000000e08087c10 */ /* 0x000fe2000ff5e0ff */
[----:B------:R-:W2:Y:S04]  /*b6840*/  LDL.LU R18, [R1+0x6868] ;  /* 0x0068680001127983 */ /* 0x000ea80000300800 */
[----:B------:R-:W2:Y:S04]  /*b6850*/  LDL.LU R6, [R1+0x66b0] ;  /* 0x0066b00001067983 */ /* 0x000ea80000300800 */
[----:B------:R1:W-:Y:S04]  /*b6860*/  STL [R1+0x66d8], R12 ;  /* 0x0066d80c01007387 */ /* 0x0003e80000100800 */
[----:B------:R1:W-:Y:S01]  /*b6870*/  LDGSTS.E [R2+0x8200], desc[UR40][R4.64], P1 ;  /* 0x0820000004027fae */ /* 0x0003e200089a1028 */
[----:B---3--:R-:W-:Y:S01]  /*b6880*/  IADD3.X R13, PT, PT, R13, UR6, RZ, P0, !PT ;  /* 0x000000060d0d7c10 */ /* 0x008fe200087fe4ff */
[----:B-1----:R-:W-:-:S04]  /*b6890*/  IMAD.MOV.U32 R4, RZ, RZ, R12 ;  /* 0x000000ffff047224 */ /* 0x002fc800078e000c */
[----:B------:R-:W-:Y:S01]  /*b68a0*/  STL [R1+0x66cc], R13 ;  /* 0x0066cc0d01007387 */ /* 0x000fe20000100800 */
[----:B------:R-:W-:Y:S01]  /*b68b0*/  IADD3.X R10, PT, PT, R10, UR6, RZ, P2, !PT ;  /* 0x000000060a0a7c10 */ /* 0x000fe200097fe4ff */
[----:B------:R-:W-:Y:S02]  /*b68c0*/  IMAD.MOV.U32 R5, RZ, RZ, R13 ;  /* 0x000000ffff057224 */ /* 0x000fe400078e000d */
[----:B------:R-:W-:Y:S04]  /*b68d0*/  STL [R1+0x66d0], R8 ;  /* 0x0066d00801007387 */ /* 0x000fe80000100800 */
[----:B------:R-:W3:Y:S04]  /*b68e0*/  LDL.LU R19, [R1+0x685c] ;  /* 0x00685c0001137983 */ /* 0x000ee80000300800 */
[----:B------:R1:W-:Y:S04]  /*b68f0*/  STL [R1+0x66c4], R10 ;  /* 0x0066c40a01007387 */ /* 0x0003e80000100800 */
[----:B------:R-:W3:Y:S04]  /*b6900*/  LDL.LU R12, [R1+0x66a4] ;  /* 0x0066a400010c7983 */ /* 0x000ee80000300800 */
[----:B------:R1:W-:Y:S04]  /*b6910*/  LDGSTS.E [R2+0x8300], desc[UR40][R4.64], P1 ;  /* 0x0830000004027fae */ /* 0x0003e800089a1028 */
[----:B------:R-:W3:Y:S01]  /*b6920*/  LDL.LU R16, [R1+0x669c] ;  /* 0x00669c0001107983 */ /* 0x000ee20000300800 */
[----:B-1----:R-:W-:-:S03]  /*b6930*/  IMAD.MOV.U32 R5, RZ, RZ, R10 ;  /* 0x000000ffff057224 */ /* 0x002fc600078e000a */
[----:B------:R-:W3:Y:S01]  /*b6940*/  LDL.LU R10, [R1+0x66a8] ;  /* 0x0066a800010a7983 */ /* 0x000ee20000300800 */
[----:B------:R-:W-:-:S03]  /*b6950*/  IMAD.MOV.U32 R4, RZ, RZ, R8 ;  /* 0x000000ffff047224 */ /* 0x000fc600078e0008 */
[----:B------:R-:W3:Y:S04]  /*b6960*/  LDL.LU R13, [R1+0x6694] ;  /* 0x00669400010d7983 */ /* 0x000ee80000300800 */
[----:B------:R-:W3:Y:S04]  /*b6970*/  LDL.LU R8, [R1+0x66a0] ;  /* 0x0066a00001087983 */ /* 0x000ee80000300800 */
[----:B------:R1:W-:Y:S01]  /*b6980*/  LDGSTS.E [R2+0x8400], desc[UR40][R4.64], P1 ;  /* 0x0840000004027fae */ /* 0x0003e200089a1028 */
[----:B------:R-:W-:-:S05]  /*b6990*/  IADD3 R20, P0, PT, R20, UR14, RZ ;  /* 0x0000000e14147c10 */ /* 0x000fca000ff1e0ff */
[----:B-1----:R-:W-:Y:S01]  /*b69a0*/  IMAD.MOV.U32 R4, RZ, RZ, R20 ;  /* 0x000000ffff047224 */ /* 0x002fe200078e0014 */
[----:B------:R-:W-:Y:S02]  /*b69b0*/  IADD3 R9, P2, PT, R9, UR14, RZ ;  /* 0x0000000e09097c10 */ /* 0x000fe4000ff5e0ff */
[----:B------:R-:W-:Y:S02]  /*b69c0*/  IADD3.X R21, PT, PT, R21, UR6, RZ, P0, !PT ;  /* 0x0000000615157c10 */ /* 0x000fe400087fe4ff */
[----:B----4-:R-:W-:-:S03]  /*b69d0*/  IADD3.X R11, PT, PT, R11, UR6, RZ, P2, !PT ;  /* 0x000000060b0b7c10 */ /* 0x010fc600097fe4ff */
[----:B------:R-:W-:Y:S01]  /*b69e0*/  IMAD.MOV.U32 R5, RZ, RZ, R21 ;  /* 0x000000ffff057224 */ /* 0x000fe200078e0015 */
[----:B------:R-:W-:Y:S04]  /*b69f0*/  STL [R1+0x66c8], R20 ;  /* 0x0066c81401007387 */ /* 0x000fe80000100800 */
[----:B------:R1:W-:Y:S04]  /*b6a00*/  LDGSTS.E [R2+0x8500], desc[UR40][R4.64], P1 ;  /* 0x0850000004027fae */ /* 0x0003e800089a1028 */
[----:B------:R-:W-:Y:S04]  /*b6a10*/  STL [R1+0x66bc], R21 ;  /* 0x0066bc1501007387 */ /* 0x000fe80000100800 */
[----:B------:R-:W-:Y:S01]  /*b6a20*/  STL [R1+0x66c0], R9 ;  /* 0x0066c00901007387 */ /* 0x000fe20000100800 */
[----:B-1----:R-:W-:-:S02]  /*b6a30*/  IMAD.MOV.U32 R4, RZ, RZ, R9 ;  /* 0x000000ffff047224 */ /* 0x002fc400078e0009 */
[----:B------:R-:W-:Y:S01]  /*b6a40*/  IMAD.MOV.U32 R5, RZ, RZ, R11 ;  /* 0x000000ffff057224 */ /* 0x000fe200078e000b */
[----:B------:R1:W-:Y:S04]  /*b6a50*/  STL [R1+0x66b4], R11 ;  /* 0x0066b40b01007387 */ /* 0x0003e80000100800 */
[----:B------:R4:W-:Y:S04]  /*b6a60*/  LDGSTS.E [R2+0x8600], desc[UR40][R4.64], P1 ;  /* 0x0860000004027fae */ /* 0x0009e800089a1028 */
[----:B-1----:R-:W3:Y:S04]  /*b6a70*/  LDL.LU R11, [R1+0x6698] ;  /* 0x00669800010b7983 */ /* 0x002ee80000300800 */
[----:B------:R-:W3:Y:S01]  /*b6a80*/  LDL.LU R9, [R1+0x6690] ;  /* 0x0066900001097983 */ /* 0x000ee20000300800 */
[----:B------:R-:W-:-:S05]  /*b6a90*/  IADD3 R14, P0, PT, R14, UR14, RZ ;  /* 0x0000000e0e0e7c10 */ /* 0x000fca000ff1e0ff */
[----:B------:R-:W-:Y:S01]  /*b6aa0*/  STL [R1+0x66b8], R14 ;  /* 0x0066b80e01007387 */ /* 0x000fe20000100800 */
[----:B----4-:R-:W-:Y:S01]  /*b6ab0*/  IMAD.MOV.U32 R4, RZ, RZ, R14 ;  /* 0x000000ffff047224 */ /* 0x010fe200078e000e */
[----:B--2---:R-:W-:-:S05]  /*b6ac0*/  IADD3.X R15, PT, PT, R15, UR6, RZ, P0, !PT ;  /* 0x000000060f0f7c10 */ /* 0x004fca00087fe4ff */
[----:B------:R1:W-:Y:S01]  /*b6ad0*/  STL [R1+0x66ac], R15 ;  /* 0x0066ac0f01007387 */ /* 0x0003e20000100800 */
[----:B------:R-:W-:Y:S01]  /*b6ae0*/  IMAD.MOV.U32 R5, RZ, RZ, R15 ;  /* 0x000000ffff057224 */ /* 0x000fe200078e000f */
[----:B------:R-:W-:Y:S02]  /*b6af0*/  UISETP.GT.AND UP1, UPT, UR17, 0x14, UPT ;  /* 0x000000141100788c */ /* 0x000fe4000bf24270 */
[----:B-1----:R-:W2:Y:S04]  /*b6b00*/  LDL.LU R15, [R1+0x668c] ;  /* 0x00668c00010f7983 */ /* 0x002ea80000300800 */
[----:B------:R-:W4:Y:S01]  /*b6b10*/  LDL.LU R14, [R1+0x6684] ;  /* 0x00668400010e7983 */ /* 0x000f220000300800 */
[----:B------:R-:W-:-:S03]  /*b6b20*/  USEL UR13, URZ, 0x4, !UP1 ;  /* 0x00000004ff0d7887 */ /* 0x000fc6000c800000 */
[----:B------:R1:W-:Y:S01]  /*b6b30*/  LDGSTS.E [R2+0x8700], desc[UR40][R4.64], P1 ;  /* 0x0870000004027fae */ /* 0x0003e200089a1028 */
[----:B------:R-:W-:Y:S01]  /*b6b40*/  USEL UR13, UR13, URZ, !UP0 ;  /* 0x000000ff0d0d7287 */ /* 0x000fe2000c000000 */
[----:B------:R-:W-:-:S05]  /*b6b50*/  IADD3 R18, P1, PT, R18, UR14, RZ ;  /* 0x0000000e12127c10 */ /* 0x000fca000ff3e0ff */
[----:B------:R-:W-:Y:S02]  /*b6b60*/  ISETP.NE.U32.AND P0, PT, RZ, UR13, PT ;  /* 0x0000000dff007c0c */ /* 0x000fe4000bf05070 */
[----:B------:R-:W-:Y:S01]  /*b6b70*/  IADD3 R6, P2, PT, R6, UR14, RZ ;  /* 0x0000000e06067c10 */ /* 0x000fe2000ff5e0ff */
[----:B-1----:R-:W-:Y:S01]  /*b6b80*/  IMAD.MOV.U32 R4, RZ, RZ, R18 ;  /* 0x000000ffff047224 */ /* 0x002fe200078e0012 */
[----:B---3--:R-:W-:-:S05]  /*b6b90*/  IADD3.X R19, PT, PT, R19, UR6, RZ, P1, !PT ;  /* 0x0000000613137c10 */ /* 0x008fca0008ffe4ff */
[----:B------:R-:W-:Y:S01]  /*b6ba0*/  IMAD.MOV.U32 R5, RZ, RZ, R19 ;  /* 0x000000ffff057224 */ /* 0x000fe200078e0013 */
[----:B------:R-:W-:Y:S01]  /*b6bb0*/  IADD3.X R12, PT, PT, R12, UR6, RZ, P2, !PT ;  /* 0x000000060c0c7c10 */ /* 0x000fe200097fe4ff */
[----:B------:R-:W-:Y:S04]  /*b6bc0*/  STL [R1+0x6868], R18 ;  /* 0x0068681201007387 */ /* 0x000fe80000100800 */
[----:B------:R1:W-:Y:S04]  /*b6bd0*/  LDGSTS.E [R2+0xa000], desc[UR40][R4.64], P0 ;  /* 0x0a00000004027fae */ /* 0x0003e800081a1028 */
[----:B------:R-:W-:Y:S04]  /*b6be0*/  STL [R1+0x685c], R19 ;  /* 0x00685c1301007387 */ /* 0x000fe80000100800 */
[----:B------:R-:W-:Y:S01]  /*b6bf0*/  STL [R1+0x66b0], R6 ;  /* 0x0066b00601007387 */ /* 0x000fe20000100800 */
[----:B------:R-:W-:Y:S01]  /*b6c00*/  IADD3 R10, P1, PT, R10, UR14, RZ ;  /* 0x0000000e0a0a7c10 */ /* 0x000fe2000ff3e0ff */
[----:B-1----:R-:W-:-:S02]  /*b6c10*/  IMAD.MOV.U32 R4, RZ, RZ, R6 ;  /* 0x000000ffff047224 */ /* 0x002fc400078e0006 */
[----:B------:R-:W-:Y:S01]  /*b6c20*/  IMAD.MOV.U32 R5, RZ, RZ, R12 ;  /* 0x000000ffff057224 */ /* 0x000fe200078e000c */
[----:B------:R-:W-:Y:S01]  /*b6c30*/  IADD3.X R16, PT, PT, R16, UR6, RZ, P1, !PT ;  /* 0x0000000610107c10 */ /* 0x000fe20008ffe4ff */
[----:B------:R1:W-:Y:S01]  /*b6c40*/  STL [R1+0x66a4], R12 ;  /* 0x0066a40c01007387 */ /* 0x0003e20000100800 */
[----:B------:R-:W-:-:S03]  /*b6c50*/  IADD3 R8, P2, PT, R8, UR14, RZ ;  /* 0x0000000e08087c10 */ /* 0x000fc6000ff5e0ff */
[----:B------:R3:W-:Y:S01]  /*b6c60*/  LDGSTS.E [R2+0xa100], desc[UR40][R4.64], P0 ;  /* 0x0a10000004027fae */ /* 0x0007e200081a1028 */
[----:B------:R-:W-:-:S03]  /*b6c70*/  IADD3.X R13, PT, PT, R13, UR6, RZ, P2, !PT ;  /* 0x000000060d0d7c10 */ /* 0x000fc600097fe4ff */
[----:B-1----:R-:W4:Y:S04]  /*b6c80*/  LDL.LU R12, [R1+0x667c] ;  /* 0x00667c00010c7983 */ /* 0x002f280000300800 */
[----:B------:R-:W4:Y:S01]  /*b6c90*/  LDL.LU R6, [R1+0x6688] ;  /* 0x0066880001067983 */ /* 0x000f220000300800 */
[----:B---3--:R-:W-:-:S03]  /*b6ca0*/  IMAD.MOV.U32 R4, RZ, RZ, R10 ;  /* 0x000000ffff047224 */ /* 0x008fc600078e000a */
[----:B------:R1:W-:Y:S01]  /*b6cb0*/  STL [R1+0x66a8], R10 ;  /* 0x0066a80a01007387 */ /* 0x0003e20000100800 */
[----:B------:R-:W-:-:S03]  /*b6cc0*/  IMAD.MOV.U32 R5, RZ, RZ, R16 ;  /* 0x000000ffff057224 */ /* 0x000fc600078e0010 */
[----:B------:R-:W-:Y:S04]  /*b6cd0*/  STL [R1+0x669c], R16 ;  /* 0x00669c1001007387 */ /* 0x000fe80000100800 */
[----:B------:R-:W-:Y:S04]  /*b6ce0*/  STL [R1+0x66a0], R8 ;  /* 0x0066a00801007387 */ /* 0x000fe80000100800 */
[----:B-1----:R-:W3:Y:S04]  /*b6cf0*/  LDL.LU R10, [R1+0x6680] ;  /* 0x00668000010a7983 */ /* 0x002ee80000300800 */
[----:B------:R1:W-:Y:S04]  /*b6d00*/  STL [R1+0x6694], R13 ;  /* 0x0066940d01007387 */ /* 0x0003e80000100800 */
[----:B------:R1:W-:Y:S04]  /*b6d10*/  LDGSTS.E [R2+0xa200], desc[UR40][R4.64], P0 ;  /* 0x0a20000004027fae */ /* 0x0003e800081a1028 */
[----:B------:R-:W3:Y:S01]  /*b6d20*/  LDL.LU R20, [R1+0x6860] ;  /* 0x0068600001147983 */ /* 0x000ee20000300800 */
[----:B-1----:R-:W-:-:S03]  /*b6d30*/  IMAD.MOV.U32 R5, RZ, RZ, R13 ;  /* 0x000000ffff057224 */ /* 0x002fc600078e000d */
[----:B------:R-:W3:Y:S04]  /*b6d40*/  LDL.LU R13, [R1+0x6674] ;  /* 0x00667400010d7983 */ /* 0x000ee80000300800 */
[----:B------:R-:W3:Y:S01]  /*b6d50*/  LDL.LU R21, [R1+0x6854] ;  /* 0x0068540001157983 */ /* 0x000ee20000300800 */
[----:B------:R-:W-:Y:S01]  /*b6d60*/  IADD3 R11, P1, PT, R11, UR14, RZ ;  /* 0x0000000e0b0b7c10 */ /* 0x000fe2000ff3e0ff */
[----:B------:R-:W-:Y:S02]  /*b6d70*/  IMAD.MOV.U32 R4, RZ, RZ, R8 ;  /* 0x000000ffff047224 */ /* 0x000fe400078e0008 */
[----:B------:R-:W3:Y:S01]  /*b6d80*/  LDL.LU R18, [R1+0x6678] ;  /* 0x0066780001127983 */ /* 0x000ee20000300800 */
[----:B------:R-:W-:-:S03]  /*b6d90*/  IADD3 R9, P2, PT, R9, UR14, RZ ;  /* 0x0000000e09097c10 */ /* 0x000fc6000ff5e0ff */
[----:B------:R-:W3:Y:S04]  /*b6da0*/  LDL.LU R8, [R1+0x6670] ;  /* 0x0066700001087983 */ /* 0x000ee80000300800 */
[----:B------:R1:W-:Y:S04]  /*b6db0*/  STL [R1+0x6698], R11 ;  /* 0x0066980b01007387 */ /* 0x0003e80000100800 */
[----:B------:R1:W-:Y:S02]  /*b6dc0*/  LDGSTS.E [R2+0xa300], desc[UR40][R4.64], P0 ;  /* 0x0a30000004027fae */ /* 0x0003e400081a1028 */
[----:B-1----:R-:W-:Y:S01]  /*b6dd0*/  IMAD.MOV.U32 R4, RZ, RZ, R11 ;  /* 0x000000ffff047224 */ /* 0x002fe200078e000b */
[----:B--2---:R-:W-:-:S05]  /*b6de0*/  IADD3.X R15, PT, PT, R15, UR6, RZ, P1, !PT ;  /* 0x000000060f0f7c10 */ /* 0x004fca0008ffe4ff */
[----:B------:R1:W-:Y:S01]  /*b6df0*/  STL [R1+0x668c], R15 ;  /* 0x00668c0f01007387 */ /* 0x0003e20000100800 */
[----:B----4-:R-:W-:-:S03]  /*b6e00*/  IADD3.X R14, PT, PT, R14, UR6, RZ, P2, !PT ;  /* 0x000000060e0e7c10 */ /* 0x010fc600097fe4ff */
[----:B------:R-:W-:Y:S04]  /*b6e10*/  STL [R1+0x6690], R9 ;  /* 0x0066900901007387 */ /* 0x000fe80000100800 */
[----:B------:R-:W2:Y:S04]  /*b6e20*/  LDL.LU R19, [R1+0x666c] ;  /* 0x00666c0001137983 */ /* 0x000ea80000300800 */
[----:B------:R4:W-:Y:S04]  /*b6e30*/  STL [R1+0x6684], R14 ;  /* 0x0066840e01007387 */ /* 0x0009e80000100800 */
[----:B------:R-:W2:Y:S01]  /*b6e40*/  LDL.LU R11, [R1+0x6664] ;  /* 0x00666400010b7983 */ /* 0x000ea20000300800 */
[----:B------:R-:W-:-:S03]  /*b6e50*/  IMAD.MOV.U32 R5, RZ, RZ, R15 ;  /* 0x000000ffff057224 */ /* 0x000fc600078e000f */
[----:B------:R-:W2:Y:S04]  /*b6e60*/  LDL.LU R16, [R1+0x665c] ;  /* 0x00665c0001107983 */ /* 0x000ea80000300800 */
[----:B------:R4:W-:Y:S04]  /*b6e70*/  LDGSTS.E [R2+0xa400], desc[UR40][R4.64], P0 ;  /* 0x0a40000004027fae */ /* 0x0009e800081a1028 */
[----:B-1----:R-:W2:Y:S01]  /*b6e80*/  LDL.LU R15, [R1+0x6668] ;  /* 0x00666800010f7983 */ /* 0x002ea20000300800 */
[----:B----4-:R-:W-:Y:S02]  /*b6e90*/  IMAD.MOV.U32 R5, RZ, RZ, R14 ;  /* 0x000000ffff057224 */ /* 0x010fe400078e000e */
[----:B------:R-:W-:Y:S01]  /*b6ea0*/  IMAD.MOV.U32 R4, RZ, RZ, R9 ;  /* 0x000000ffff047224 */ /* 0x000fe200078e0009 */
[----:B------:R-:W4:Y:S04]  /*b6eb0*/  LDL.LU R14, [R1+0x6654] ;  /* 0x00665400010e7983 */ /* 0x000f280000300800 */
[----:B------:R-:W4:Y:S04]  /*b6ec0*/  LDL.LU R9, [R1+0x6660] ;  /* 0x0066600001097983 */ /* 0x000f280000300800 */
[----:B------:R1:W-:Y:S01]  /*b6ed0*/  LDGSTS.E [R2+0xa500], desc[UR40][R4.64], P0 ;  /* 0x0a50000004027fae */ /* 0x0003e200081a1028 */
[----:B------:R-:W-:-:S04]  /*b6ee0*/  IADD3 R6, P1, PT, R6, UR14, RZ ;  /* 0x0000000e06067c10 */ /* 0x000fc8000ff3e0ff */
[----:B------:R-:W-:Y:S01]  /*b6ef0*/  IADD3.X R12, PT, PT, R12, UR6, RZ, P1, !PT ;  /* 0x000000060c0c7c10 */ /* 0x000fe20008ffe4ff */
[----:B------:R-:W-:Y:S01]  /*b6f00*/  STL [R1+0x6688], R6 ;  /* 0x0066880601007387 */ /* 0x000fe20000100800 */
[----:B-1----:R-:W-:-:S03]  /*b6f10*/  IMAD.MOV.U32 R4, RZ, RZ, R6 ;  /* 0x000000ffff047224 */ /* 0x002fc600078e0006 */
[----:B------:R-:W-:Y:S01]  /*b6f20*/  IMAD.MOV.U32 R5, RZ, RZ, R12 ;  /* 0x000000ffff057224 */ /* 0x000fe200078e000c */
[----:B------:R1:W-:Y:S04]  /*b6f30*/  STL [R1+0x667c], R12 ;  /* 0x00667c0c01007387 */ /* 0x0003e80000100800 */
[----:B------:R3:W-:Y:S02]  /*b6f40*/  LDGSTS.E [R2+0xa600], desc[UR40][R4.64], P0 ;  /* 0x0a60000004027fae */ /* 0x0007e400081a1028 */
[----:B---3--:R-:W-:Y:S02]  /*b6f50*/  IADD3 R10, P2, PT, R10, UR14, RZ ;  /* 0x0000000e0a0a7c10 */ /* 0x008fe4000ff5e0ff */
[----:B-1----:R-:W3:Y:S04]  /*b6f60*/  LDL.LU R12, [R1+0x6658] ;  /* 0x00665800010c7983 */ /* 0x002ee80000300800 */
[----:B------:R-:W3:Y:S01]  /*b6f70*/  LDL.LU R6, [R1+0x6650] ;  /* 0x0066500001067983 */ /* 0x000ee20000300800 */
[----:B------:R-:W-:-:S03]  /*b6f80*/  IADD3 R20, P3, PT, R20, UR14, RZ ;  /* 0x0000000e14147c10 */ /* 0x000fc6000ff7e0ff */
[----:B------:R-:W-:Y:S01]  /*b6f90*/  STL [R1+0x6680], R10 ;  /* 0x0066800a01007387 */ /* 0x000fe20000100800 */
[----:B------:R-:W-:-:S05]  /*b6fa0*/  IADD3.X R13, PT, PT, R13, UR6, RZ, P2, !PT ;  /* 0x000000060d0d7c10 */ /* 0x000fca00097fe4ff */
[----:B------:R1:W-:Y:S01]  /*b6fb0*/  STL [R1+0x6674], R13 ;  /* 0x0066740d01007387 */ /* 0x0003e20000100800 */
[----:B------:R-:W-:Y:S01]  /*b6fc0*/  IMAD.MOV.U32 R5, RZ, RZ, R13 ;  /* 0x000000ffff057224 */ /* 0x000fe200078e000d */
[----:B------:R-:W-:Y:S02]  /*b6fd0*/  IADD3.X R21, PT, PT, R21, UR6, RZ, P3, !PT ;  /* 0x0000000615157c10 */ /* 0x000fe40009ffe4ff */
[----:B------:R-:W-:Y:S04]  /*b6fe0*/  STL [R1+0x6860], R20 ;  /* 0x0068601401007387 */ /* 0x000fe80000100800 */
[----:B-1----:R-:W3:Y:S01]  /*b6ff0*/  LDL.LU R13, [R1+0x664c] ;  /* 0x00664c00010d7983 */ /* 0x002ee20000300800 */
[----:B------:R-:W-:Y:S01]  /*b7000*/  IMAD.MOV.U32 R4, RZ, RZ, R10 ;  /* 0x000000ffff047224 */ /* 0x000fe200078e000a */
[----:B------:R-:W-:-:S02]  /*b7010*/  UISETP.GT.AND UP1, UPT, UR17, 0x18, UPT ;  /* 0x000000181100788c */ /* 0x000fc4000bf24270 */
[----:B------:R-:W-:Y:S04]  /*b7020*/  STL [R1+0x6854], R21 ;  /* 0x0068541501007387 */ /* 0x000fe80000100800 */
[----:B------:R-:W3:Y:S01]  /*b7030*/  LDL.LU R10, [R1+0x6644] ;  /* 0x00664400010a7983 */ /* 0x000ee20000300800 */
[----:B------:R-:W-:-:S03]  /*b7040*/  USEL UR13, URZ, 0x4, !UP1 ;  /* 0x00000004ff0d7887 */ /* 0x000fc6000c800000 */
[----:B------:R1:W-:Y:S01]  /*b7050*/  LDGSTS.E [R2+0xa700], desc[UR40][R4.64], P0 ;  /* 0x0a70000004027fae */ /* 0x0003e200081a1028 */
[----:B------:R-:W-:Y:S01]  /*b7060*/  USEL UR13, UR13, URZ, !UP0 ;  /* 0x000000ff0d0d7287 */ /* 0x000fe2000c000000 */
[----:B------:R-:W-:-:S05]  /*b7070*/  IADD3 R18, P0, PT, R18, UR14, RZ ;  /* 0x0000000e12127c10 */ /* 0x000fca000ff1e0ff */
[----:B------:R-:W-:Y:S02]  /*b7080*/  ISETP.NE.U32.AND P1, PT, RZ, UR13, PT ;  /* 0x0000000dff007c0c */ /* 0x000fe4000bf25070 */
[----:B------:R-:W-:Y:S01]  /*b7090*/  IADD3 R8, P2, PT, R8, UR14, RZ ;  /* 0x0000000e08087c10 */ /* 0x000fe2000ff5e0ff */
[----:B-1----:R-:W-:Y:S02]  /*b70a0*/  IMAD.MOV.U32 R4, RZ, RZ, R20 ;  /* 0x000000ffff047224 */ /* 0x002fe400078e0014 */
[----:B------:R-:W-:Y:S01]  /*b70b0*/  IMAD.MOV.U32 R5, RZ, RZ, R21 ;  /* 0x000000ffff057224 */ /* 0x000fe200078e0015 */
[----:B------:R-:W-:Y:S07]  /*b70c0*/  STL [R1+0x6678], R18 ;  /* 0x0066781201007387 */ /* 0x000fee0000100800 */
[----:B------:R1:W-:Y:S02]  /*b70d0*/  LDGSTS.E [R2+0xc000], desc[UR40][R4.64], P1 ;  /* 0x0c00000004027fae */ /* 0x0003e400089a1028 */
[----:B-1----:R-:W-:Y:S01]  /*b70e0*/  IMAD.MOV.U32 R4, RZ, RZ, R18 ;  /* 0x000000ffff047224 */ /* 0x002fe200078e0012 */
[----:B--2---:R-:W-:-:S05]  /*b70f0*/  IADD3.X R19, PT, PT, R19, UR6, RZ, P0, !PT ;  /* 0x0000000613137c10 */ /* 0x004fca00087fe4ff */
[----:B------:R-:W-:Y:S01]  /*b7100*/  IMAD.MOV.U32 R5, RZ, RZ, R19 ;  /* 0x000000ffff057224 */ /* 0x000fe200078e0013 */
[----:B------:R-:W-:Y:S01]  /*b7110*/  IADD3.X R11, PT, PT, R11, UR6, RZ, P2, !PT ;  /* 0x000000060b0b7c10 */ /* 0x000fe200097fe4ff */
[----:B------:R-:W-:Y:S04]  /*b7120*/  STL [R1+0x666c], R19 ;  /* 0x00666c1301007387 */ /* 0x000fe80000100800 */
[----:B------:R-:W-:Y:S04]  /*b7130*/  STL [R1+0x6670], R8 ;  /* 0x0066700801007387 */ /* 0x000fe80000100800 */
[----:B------:R1:W-:Y:S04]  /*b7140*/  LDGSTS.E [R2+0xc100], desc[UR40][R4.64], P1 ;  /* 0x0c10000004027fae */ /* 0x0003e800089a1028 */
[----:B------:R2:W-:Y:S01]  /*b7150*/  STL [R1+0x6664], R11 ;  /* 0x0066640b01007387 */ /* 0x0005e20000100800 */
[----:B-1----:R-:W-:-:S02]  /*b7160*/  IMAD.MOV.U32 R5, RZ, RZ, R11 ;  /* 0x000000ffff057224 */ /* 0x002fc400078e000b */
[----:B------:R-:W-:Y:S01]  /*b7170*/  IMAD.MOV.U32 R4, RZ, RZ, R8 ;  /* 0x000000ffff047224 */ /* 0x000fe200078e0008 */
[----:B--2---:R-:W2:Y:S04]  /*b7180*/  LDL.LU R11, [R1+0x663c] ;  /* 0x00663c00010b7983 */ /* 0x004ea80000300800 */
[----:B------:R-:W2:Y:S01]  /*b7190*/  LDL.LU R8, [R1+0x6648] ;  /* 0x0066480001087983 */ /* 0x000ea20000300800 */
[----:B------:R-:W-:Y:S02]  /*b71a0*/  IADD3 R15, P0, PT, R15, UR14, RZ ;  /* 0x0000000e0f0f7c10 */ /* 0x000fe4000ff1e0ff */
[----:B----4-:R-:W-:Y:S01]  /*b71b0*/  IADD3 R9, P2, PT, R9, UR14, RZ ;  /* 0x0000000e09097c10 */ /* 0x010fe2000ff5e0ff */
[----:B------:R1:W-:Y:S01]  /*b71c0*/  LDGSTS.E [R2+0xc200], desc[UR40][R4.64], P1 ;  /* 0x0c20000004027fae */ /* 0x0003e200089a1028 */
[----:B------:R-:W-:-:S02]  /*b71d0*/  IADD3.X R16, PT, PT, R16, UR6, RZ, P0, !PT ;  /* 0x0000000610107c10 */ /* 0x000fc400087fe4ff */
[----:B------:R-:W-:Y:S01]  /*b71e0*/  IADD3.X R14, PT, PT, R14, UR6, RZ, P2, !PT ;  /* 0x000000060e0e7c10 */ /* 0x000fe200097fe4ff */
[----:B------:R-:W-:Y:S04]  /*b71f0*/  STL [R1+0x6668], R15 ;  /* 0x0066680f01007387 */ /* 0x000fe80000100800 */
[----:B------:R-:W-:Y:S04]  /*b7200*/  STL [R1+0x665c], R16 ;  /* 0x00665c1001007387 */ /* 0x000fe80000100800 */
[----:B------:R4:W-:Y:S04]  /*b7210*/  STL [R1+0x6660], R9 ;  /* 0x0066600901007387 */ /* 0x0009e80000100800 */
[----:B------:R-:W-:Y:S04]  /*b7220*/  STL [R1+0x6654], R14 ;  /* 0x0066540e01007387 */ /* 0x000fe80000100800 */
[----:B------:R-:W2:Y:S04]  /*b7230*/  LDL.LU R23, [R1+0x6850] ;  /* 0x0068500001177983 */ /* 0x000ea80000300800 */
[----:B------:R-:W2:Y:S01]  /*b7240*/  LDL.LU R22, [R1+0x6858] ;  /* 0x0068580001167983 */ /* 0x000ea20000300800 */
[----:B-1----:R-:W-:-:S02]  /*b7250*/  IMAD.MOV.U32 R4, RZ, RZ, R15 ;  /* 0x000000ffff047224 */ /* 0x002fc400078e000f */
[----:B------:R-:W-:Y:S01]  /*b7260*/  IMAD.MOV.U32 R5, RZ, RZ, R16 ;  /* 0x000000ffff057224 */ /* 0x000fe200078e0010 */
[----:B------:R-:W2:Y:S04]  /*b7270*/  LDL.LU R21, [R1+0x6634] ;  /* 0x0066340001157983 */ /* 0x000ea80000300800 */
[----:B------:R-:W2:Y:S04]  /*b7280*/  LDL.LU R20, [R1+0x6640] ;  /* 0x0066400001147983 */ /* 0x000ea80000300800 */
[----:B------:R1:W-:Y:S01]  /*b7290*/  LDGSTS.E [R2+0xc300], desc[UR40][R4.64], P1 ;  /* 0x0c30000004027fae */ /* 0x0003e200089a1028 */
[----:B---3--:R-:W-:-:S03]  /*b72a0*/  IADD3 R12, P0, PT, R12, UR14, RZ ;  /* 0x0000000e0c0c7c10 */ /* 0x008fc6000ff1e0ff */
[----:B------:R-:W3:Y:S01]  /*b72b0*/  LDL.LU R18, [R1+0x6638] ;  /* 0x0066380001127983 */ /* 0x000ee20000300800 */
[----:B------:R-:W-:Y:S01]  /*b72c0*/  IADD3 R6, P2, PT, R6, UR14, RZ ;  /* 0x0000000e06067c10 */ /* 0x000fe2000ff5e0ff */
[----:B-1----:R-:W-:Y:S02]  /*b72d0*/  IMAD.MOV.U32 R4, RZ, RZ, R9 ;  /* 0x000000ffff047224 */ /* 0x002fe400078e0009 */
[----:B------:R-:W-:Y:S01]  /*b72e0*/  IMAD.MOV.U32 R5, RZ, RZ, R14 ;  /* 0x000000ffff057224 */ /* 0x000fe200078e000e */
[----:B----4-:R-:W4:Y:S04]  /*b72f0*/  LDL.LU R9, [R1+0x6630] ;  /* 0x0066300001097983 */ /* 0x010f280000300800 */
[----:B------:R-:W-:Y:S04]  /*b7300*/  STL [R1+0x6658], R12 ;  /* 0x0066580c01007387 */ /* 0x000fe80000100800 */
[----:B------:R1:W-:Y:S01]  /*b7310*/  LDGSTS.E [R2+0xc400], desc[UR40][R4.64], P1 ;  /* 0x0c40000004027fae */ /* 0x0003e200089a1028 */
[----:B------:R-:W-:Y:S01]  /*b7320*/  IADD3.X R13, PT, PT, R13, UR6, RZ, P0, !PT ;  /* 0x000000060d0d7c10 */ /* 0x000fe200087fe4ff */
[----:B-1----:R-:W-:-:S04]  /*b7330*/  IMAD.MOV.U32 R4, RZ, RZ, R12 ;  /* 0x000000ffff047224 */ /* 0x002fc800078e000c */
[----:B------:R-:W-:Y:S01]  /*b7340*/  STL [R1+0x664c], R13 ;  /* 0x00664c0d01007387 */ /* 0x000fe20000100800 */
[----:B------:R-:W-:Y:S01]  /*b7350*/  IMAD.MOV.U32 R5, RZ, RZ, R13 ;  /* 0x000000ffff057224 */ /* 0x000fe200078e000d */
[----:B------:R-:W-:Y:S02]  /*b7360*/  IADD3.X R10, PT, PT, R10, UR6, RZ, P2, !PT ;  /* 0x000000060a0a7c10 */ /* 0x000fe400097fe4ff */
[----:B------:R-:W-:Y:S04]  /*b7370*/  STL [R1+0x6650], R6 ;  /* 0x0066500601007387 */ /* 0x000fe80000100800 */
[----:B------:R-:W4:Y:S04]  /*b7380*/  LDL.LU R19, [R1+0x662c] ;  /* 0x00662c0001137983 */ /* 0x000f280000300800 */
[----:B------:R1:W-:Y:S04]  /*b7390*/  STL [R1+0x6644], R10 ;  /* 0x0066440a01007387 */ /* 0x0003e80000100800 */
[----:B------:R-:W4:Y:S04]  /*b73a0*/  LDL.LU R16, [R1+0x6624] ;  /* 0x0066240001107983 */ /* 0x000f280000300800 */
[----:B------:R1:W-:Y:S02]  /*b73b0*/  LDGSTS.E [R2+0xc500], desc[UR40][R4.64], P1 ;  /* 0x0c50000004027fae */ /* 0x0003e400089a1028 */
[----:B-1----:R-:W-:-:S02]  /*b73c0*/  IMAD.MOV.U32 R5, RZ, RZ, R10 ;  /* 0x000000ffff057224 */ /* 0x002fc400078e000a */
[----:B------:R-:W-:Y:S01]  /*b73d0*/  IMAD.MOV.U32 R4, RZ, RZ, R6 ;  /* 0x000000ffff047224 */ /* 0x000fe200078e0006 */
[----:B------:R-:W4:Y:S04]  /*b73e0*/  LDL.LU R10, [R1+0x661c] ;  /* 0x00661c00010a7983 */ /* 0x000f280000300800 */
[----:B------:R-:W4:Y:S04]  /*b73f0*/  LDL.LU R6, [R1+0x6628] ;  /* 0x0066280001067983 */ /* 0x000f280000300800 */
[----:B------:R-:W4:Y:S04]  /*b7400*/  LDL.LU R13, [R1+0x6614] ;  /* 0x00661400010d7983 */ /* 0x000f280000300800 */
[----:B------:R-:W4:Y:S04]  /*b7410*/  LDL.LU R12, [R1+0x6620] ;  /* 0x00662000010c7983 */ /* 0x000f280000300800 */
[----:B------:R1:W-:Y:S01]  /*b7420*/  LDGSTS.E [R2+0xc600], desc[UR40][R4.64], P1 ;  /* 0x0c60000004027fae */ /* 0x0003e200089a1028 */
[----:B--2---:R-:W-:-:S04]  /*b7430*/  IADD3 R8, P0, PT, R8, UR14, RZ ;  /* 0x0000000e08087c10 */ /* 0x004fc8000ff1e0ff */
[----:B------:R-:W-:Y:S01]  /*b7440*/  IADD3.X R11, PT, PT, R11, UR6, RZ, P0, !PT ;  /* 0x000000060b0b7c10 */ /* 0x000fe200087fe4ff */
[----:B------:R2:W-:Y:S01]  /*b7450*/  STL [R1+0x6648], R8 ;  /* 0x0066480801007387 */ /* 0x0005e20000100800 */
[----:B-1----:R-:W-:-:S03]  /*b7460*/  IMAD.MOV.U32 R4, RZ, RZ, R8 ;  /* 0x000000ffff047224 */ /* 0x002fc600078e0008 */
[----:B------:R1:W-:Y:S04]  /*b7470*/  STL [R1+0x663c], R11 ;  /* 0x00663c0b01007387 */ /* 0x0003e80000100800 */
[----:B------:R-:W4:Y:S04]  /*b7480*/  LDL.LU R14, [R1+0x660c] ;  /* 0x00660c00010e7983 */ /* 0x000f280000300800 */
[----:B--2---:R-:W2:Y:S01]  /*b7490*/  LDL.LU R8, [R1+0x6618] ;  /* 0x0066180001087983 */ /* 0x004ea20000300800 */
[----:B------:R-:W-:-:S03]  /*b74a0*/  IMAD.MOV.U32 R5, RZ, RZ, R11 ;  /* 0x000000ffff057224 */ /* 0x000fc600078e000b */
[----:B------:R-:W2:Y:S04]  /*b74b0*/  LDL.LU R15, [R1+0x6608] ;  /* 0x00660800010f7983 */ /* 0x000ea80000300800 */
[----:B-1----:R-:W2:Y:S01]  /*b74c0*/  LDL.LU R11, [R1+0x6610] ;  /* 0x00661000010b7983 */ /* 0x002ea20000300800 */
[----:B------:R-:W-:-:S03]  /*b74d0*/  UISETP.GT.AND UP1, UPT, UR17, 0x1c, UPT ;  /* 0x0000001c1100788c */ /* 0x000fc6000bf24270 */
[----:B------:R1:W-:Y:S01]  /*b74e0*/  LDGSTS.E [R2+0xc700], desc[UR40][R4.64], P1 ;  /* 0x0c70000004027fae */ /* 0x0003e200089a1028 */
[----:B------:R-:W-:-:S04]  /*b74f0*/  USEL UR13, URZ, 0x4, !UP1 ;  /* 0x00000004ff0d7887 */ /* 0x000fc8000c800000 */
[----:B------:R-:W-:Y:S01]  /*b7500*/  USEL UR13, UR13, URZ, !UP0 ;  /* 0x000000ff0d0d7287 */ /* 0x000fe2000c000000 */
[----:B------:R-:W-:-:S05]  /*b7510*/  IADD3 R22, P1, PT, R22, UR14, RZ ;  /* 0x0000000e16167c10 */ /* 0x000fca000ff3e0ff */
[----:B------:R-:W-:Y:S02]  /*b7520*/  ISETP.NE.U32.AND P0, PT, RZ, UR13, PT ;  /* 0x0000000dff007c0c */ /* 0x000fe4000bf05070 */
[----:B------:R-:W-:Y:S02]  /*b7530*/  IADD3.X R23, PT, PT, R23, UR6, RZ, P1, !PT ;  /* 0x0000000617177c10 */ /* 0x000fe40008ffe4ff */
[----:B------:R-:W-:Y:S01]  /*b7540*/  IADD3 R20, P2, PT, R20, UR14, RZ ;  /* 0x0000000e14147c10 */ /* 0x000fe2000ff5e0ff */
[----:B-1----:R-:W-:Y:S02]  /*b7550*/  IMAD.MOV.U32 R4, RZ, RZ, R22 ;  /* 0x000000ffff047224 */ /* 0x002fe400078e0016 */
[----:B------:R-:W-:Y:S01]  /*b7560*/  IMAD.MOV.U32 R5, RZ, RZ, R23 ;  /* 0x000000ffff057224 */ /* 0x000fe200078e0017 */
[----:B------:R-:W-:Y:S02]  /*b7570*/  IADD3.X R21, PT, PT, R21, UR6, RZ, P2, !PT ;  /* 0x0000000615157c10 */ /* 0x000fe400097fe4ff */
[----:B---3--:R-:W-:-:S03]  /*b7580*/  IADD3 R18, P1, PT, R18, UR14, RZ ;  /* 0x0000000e12127c10 */ /* 0x008fc6000ff3e0ff */
[----:B------:R1:W-:Y:S01]  /*b7590*/  LDGSTS.E [R2+0xe000], desc[UR40][R4.64], P0 ;  /* 0x0e00000004027fae */ /* 0x0003e200081a1028 */
[----:B----4-:R-:W-:-:S03]  /*b75a0*/  IADD3 R9, P2, PT, R9, UR14, RZ ;  /* 0x0000000e09097c10 */ /* 0x010fc6000ff5e0ff */
[----:B------:R-:W-:Y:S01]  /*b75b0*/  STL [R1+0x6858], R22 ;  /* 0x0068581601007387 */ /* 0x000fe20000100800 */
[----:B-1----:R-:W-:Y:S02]  /*b75c0*/  IMAD.MOV.U32 R4, RZ, RZ, R20 ;  /* 0x000000ffff047224 */ /* 0x002fe400078e0014 */
[----:B------:R-:W-:Y:S01]  /*b75d0*/  IMAD.MOV.U32 R5, RZ, RZ, R21 ;  /* 0x000000ffff057224 */ /* 0x000fe200078e0015 */
[----:B------:R-:W-:Y:S04]  /*b75e0*/  STL [R1+0x6850], R23 ;  /* 0x0068501701007387 */ /* 0x000fe80000100800 */
[----:B------:R1:W-:Y:S04]  /*b75f0*/  LDGSTS.E [R2+0xe100], desc[UR40][R4.64], P0 ;  /* 0x0e10000004027fae */ /* 0x0003e800081a1028 */
[----:B------:R-:W-:Y:S04]  /*b7600*/  STL [R1+0x6640], R20 ;  /* 0x0066401401007387 */ /* 0x000fe80000100800 */
[----:B------:R-:W-:Y:S01]  /*b7610*/  STL [R1+0x6634], R21 ;  /* 0x0066341501007387 */ /* 0x000fe20000100800 */
[----:B------:R-:W-:Y:S01]  /*b7620*/  IADD3.X R19, PT, PT, R19, UR6, RZ, P1, !PT ;  /* 0x0000000613137c10 */ /* 0x000fe20008ffe4ff */
[----:B-1----:R-:W-:-:S02]  /*b7630*/  IMAD.MOV.U32 R4, RZ, RZ, R18 ;  /* 0x000000ffff047224 */ /* 0x002fc400078e0012 */
[----:B------:R-:W-:Y:S02]  /*b7640*/  STL [R1+0x6638], R18 ;  /* 0x0066381201007387 */ /* 0x000fe40000100800 */
[----:B------:R-:W-:Y:S01]  /*b7650*/  IMAD.MOV.U32 R5, RZ, RZ, R19 ;  /* 0x000000ffff057224 */ /* 0x000fe200078e0013 */
[----:B------:R-:W-:Y:S01]  /*b7660*/  IADD3.X R16, PT, PT, R16, UR6, RZ, P2, !PT ;  /* 0x0000000610107c10 */ /* 0x000fe200097fe4ff */
[----:B------:R-:W-:Y:S04]  /*b7670*/  STL [R1+0x662c], R19 ;  /* 0x00662c1301007387 */ /* 0x000fe80000100800 */
[----:B------:R-:W-:Y:S04]  /*b7680*/  STL [R1+0x6630], R9 ;  /* 0x0066300901007387 */ /* 0x000fe80000100800 */
[----:B------:R1:W-:Y:S04]  /*b7690*/  LDGSTS.E [R2+0xe200], desc[UR40][R4.64], P0 ;  /* 0x0e20000004027fae */ /* 0x0003e800081a1028 */
[----:B------:R3:W-:Y:S01]  /*b76a0*/  STL [R1+0x6624], R16 ;  /* 0x0066241001007387 */ /* 0x0007e20000100800 */
[----:B-1----:R-:W-:Y:S01]  /*b76b0*/  IMAD.MOV.U32 R5, RZ, RZ, R16 ;  /* 0x000000ffff057224 */ /* 0x002fe200078e0010 */
[----:B------:R-:W-:Y:S01]  /*b76c0*/  IADD3 R6, P1, PT, R6, UR14, RZ ;  /* 0x0000000e06067c10 */ /* 0x000fe2000ff3e0ff */
[----:B------:R-:W-:Y:S01]  /*b76d0*/  IMAD.MOV.U32 R4, RZ, RZ, R9 ;  /* 0x000000ffff047224 */ /* 0x000fe200078e0009 */
[----:B---3--:R-:W3:Y:S02]  /*b76e0*/  LDL.LU R16, [R1+0x6844] ;  /* 0x0068440001107983 */ /* 0x008ee40000300800 */
[----:B------:R-:W-:-:S02]  /*b76f0*/  IADD3.X R10, PT, PT, R10, UR6, RZ, P1, !PT ;  /* 0x000000060a0a7c10 */ /* 0x000fc40008ffe4ff */
[----:B------:R-:W4:Y:S01]  /*b7700*/  LDL.LU R9, [R1+0x684c] ;  /* 0x00684c0001097983 */ /* 0x000f220000300800 */
[----:B------:R-:W-:-:S03]  /*b7710*/  IADD3 R12, P2, PT, R12, UR14, RZ ;  /* 0x0000000e0c0c7c10 */ /* 0x000fc6000ff5e0ff */
[----:B------:R1:W-:Y:S01]  /*b7720*/  LDGSTS.E [R2+0xe300], desc[UR40][R4.64], P0 ;  /* 0x0e30000004027fae */ /* 0x0003e200081a1028 */
[----:B------:R-:W-:-:S03]  /*b7730*/  IADD3.X R13, PT, PT, R13, UR6, RZ, P2, !PT ;  /* 0x000000060d0d7c10 */ /* 0x000fc600097fe4ff */
[----:B------:R-:W-:Y:S04]  /*b7740*/  STL [R1+0x6628], R6 ;  /* 0x0066280601007387 */ /* 0x000fe80000100800 */
[----:B------:R1:W-:Y:S02]  /*b7750*/  STL [R1+0x661c], R10 ;  /* 0x00661c0a01007387 */ /* 0x0003e40000100800 */
[----:B-1----:R-:W-:Y:S02]  /*b7760*/  IMAD.MOV.U32 R4, RZ, RZ, R6 ;  /* 0x000000ffff047224 */ /* 0x002fe400078e0006 */
[----:B------:R-:W-:Y:S01]  /*b7770*/  IMAD.MOV.U32 R5, RZ, RZ, R10 ;  /* 0x000000ffff057224 */ /* 0x000fe200078e000a */
[----:B------:R-:W-:Y:S04]  /*b7780*/  STL [R1+0x6620], R12 ;  /* 0x0066200c01007387 */ /* 0x000fe80000100800 */
[----:B------:R-:W3:Y:S04]  /*b7790*/  LDL.LU R10, [R1+0x6604] ;  /* 0x00660400010a7983 */ /* 0x000ee80000300800 */
[----:B------:R1:W-:Y:S04]  /*b77a0*/  STL [R1+0x6614], R13 ;  /* 0x0066140d01007387 */ /* 0x0003e80000100800 */
[----:B------:R1:W-:Y:S04]  /*b77b0*/  LDGSTS.E [R2+0xe400], desc[UR40][R4.64], P0 ;  /* 0x0e40000004027fae */ /* 0x0003e800081a1028 */
[----:B------:R-:W3:Y:S01]  /*b77c0*/  LDL.LU R6, [R1+0x6600] ;  /* 0x0066000001067983 */ /* 0x000ee20000300800 */
[----:B-1----:R-:W-:-:S03]  /*b77d0*/  IMAD.MOV.U32 R5, RZ, RZ, R13 ;  /* 0x000000ffff057224 */ /* 0x002fc600078e000d */
[----:B------:R-:W3:Y:S01]  /*b77e0*/  LDL.LU R13, [R1+0x65fc] ;  /* 0x0065fc00010d7983 */ /* 0x000ee20000300800 */
[----:B------:R-:W-:-:S03]  /*b77f0*/  IMAD.MOV.U32 R4, RZ, RZ, R12 ;  /* 0x000000ffff047224 */ /* 0x000fc600078e000c */
[----:B------:R-:W3:Y:S04]  /*b7800*/  LDL.LU R12, [R1+0x65f4] ;  /* 0x0065f400010c7983 */ /* 0x000ee80000300800 */
[----:B------:R1:W-:Y:S01]  /*b7810*/  LDGSTS.E [R2+0xe500], desc[UR40][R4.64], P0 ;  /* 0x0e50000004027fae */ /* 0x0003e200081a1028 */
[----:B--2---:R-:W-:-:S04]  /*b7820*/  IADD3 R8, P1, PT, R8, UR14, RZ ;  /* 0x0000000e08087c10 */ /* 0x004fc8000ff3e0ff */
[----:B------:R-:W-:Y:S02]  /*b7830*/  IADD3.X R14, PT, PT, R14, UR6, RZ, P1, !PT ;  /* 0x000000060e0e7c10 */ /* 0x000fe40008ffe4ff */
[----:B------:R-:W-:Y:S01]  /*b7840*/  IADD3 R11, P2, PT, R11, UR14, RZ ;  /* 0x0000000e0b0b7c10 */ /* 0x000fe2000ff5e0ff */
[----:B------:R-:W-:Y:S01]  /*b7850*/  STL [R1+0x6618], R8 ;  /* 0x0066180801007387 */ /* 0x000fe20000100800 */
[----:B-1----:R-:W-:Y:S02]  /*b7860*/  IMAD.MOV.U32 R4, RZ, RZ, R8 ;  /* 0x000000ffff047224 */ /* 0x002fe400078e0008 */
[----:B------:R-:W-:Y:S01]  /*b7870*/  IADD3.X R15, PT, PT, R15, UR6, RZ, P2, !PT ;  /* 0x000000060f0f7c10 */ /* 0x000fe200097fe4ff */
[----:B------:R-:W-:Y:S01]  /*b7880*/  IMAD.MOV.U32 R5, RZ, RZ, R14 ;  /* 0x000000ffff057224 */ /* 0x000fe200078e000e */
[----:B------:R1:W-:Y:S04]  /*b7890*/  STL [R1+0x660c], R14 ;  /* 0x00660c0e01007387 */ /* 0x0003e80000100800 */
[----:B------:R-:W-:Y:S04]  /*b78a0*/  STL [R1+0x6610], R11 ;  /* 0x0066100b01007387 */ /* 0x000fe80000100800 */
[----:B------:R2:W-:Y:S04]  /*b78b0*/  LDGSTS.E [R2+0xe600], desc[UR40][R4.64], P0 ;  /* 0x0e60000004027fae */ /* 0x0005e800081a1028 */
[----:B-1----:R-:W3:Y:S04]  /*b78c0*/  LDL.LU R14, [R1+0x65f8] ;  /* 0x0065f800010e7983 */ /* 0x002ee80000300800 */
[----:B------:R1:W-:Y:S04]  /*b78d0*/  STL [R1+0x6608], R15 ;  /* 0x0066080f01007387 */ /* 0x0003e80000100800 */
[----:B------:R-:W3:Y:S01]  /*b78e0*/  LDL.LU R8, [R1+0x65f0] ;  /* 0x0065f00001087983 */ /* 0x000ee20000300800 */
[----:B--2---:R-:W-:-:S03]  /*b78f0*/  IMAD.MOV.U32 R5, RZ, RZ, R15 ;  /* 0x000000ffff057224 */ /* 0x004fc600078e000f */
[----:B-1----:R-:W2:Y:S01]  /*b7900*/  LDL.LU R15, [R1+0x65ec] ;  /* 0x0065ec00010f7983 */ /* 0x002ea20000300800 */
[----:B------:R-:W-:-:S03]  /*b7910*/  IMAD.MOV.U32 R4, RZ, RZ, R11 ;  /* 0x000000ffff047224 */ /* 0x000fc600078e000b */
[----:B------:R-:W2:Y:S01]  /*b7920*/  LDL.LU R11, [R1+0x65e4] ;  /* 0x0065e400010b7983 */ /* 0x000ea20000300800 */
[----:B------:R-:W-:Y:S01]  /*b7930*/  UISETP.GT.AND UP1, UPT, UR17, 0x1, UPT ;  /* 0x000000011100788c */ /* 0x000fe2000bf24270 */
[----:B------:R-:W-:Y:S02]  /*b7940*/  LOP3.LUT R3, R3, 0x3f, RZ, 0xc0, !PT ;  /* 0x0000003f03037812 */ /* 0x000fe400078ec0ff */
[----:B------:R1:W-:Y:S01]  /*b7950*/  LDGSTS.E [R2+0xe700], desc[UR40][R4.64], P0 ;  /* 0x0e70000004027fae */ /* 0x0003e200081a1028 */
[----:B------:R-:W-:Y:S02]  /*b7960*/  USEL UR13, URZ, 0x4, !UP1 ;  /* 0x00000004ff0d7887 */ /* 0x000fe4000c800000 */
[----:B------:R-:W-:Y:S01]  /*b7970*/  IMAD.SHL.U32 R3, R3, 0x4, RZ ;  /* 0x0000000403037824 */ /* 0x000fe200078e00ff */
[----:B------:R-:W2:Y:S01]  /*b7980*/  LDL.LU R19, [R1+0x65e8] ;  /* 0x0065e80001137983 */ /* 0x000ea20000300800 */
[----:B------:R-:W-:-:S03]  /*b7990*/  USEL UR13, UR13, URZ, !UP0 ;  /* 0x000000ff0d0d7287 */ /* 0x000fc6000c000000 */
[----:B------:R-:W-:-:S03]  /*b79a0*/  LOP3.LUT R3, R3, 0x20, RZ, 0x3c, !PT ;  /* 0x0000002003037812 */ /* 0x000fc600078e3cff */
[----:B------:R-:W-:Y:S02]  /*b79b0*/  ISETP.NE.U32.AND P0, PT, RZ, UR13, PT ;  /* 0x0000000dff007c0c */ /* 0x000fe4000bf05070 */
[----:B-1----:R-:W-:Y:S01]  /*b79c0*/  VIADD R2, R3, UR18 ;  /* 0x0000001203027c36 */ /* 0x002fe20008000000 */
[----:B----4-:R-:W-:-:S04]  /*b79d0*/  IADD3 R9, P1, PT, R9, UR14, RZ ;  /* 0x0000000e09097c10 */ /* 0x010fc8000ff3e0ff */
[----:B---3--:R-:W-:Y:S01]  /*b79e0*/  IADD3.X R16, PT, PT, R16, UR6, RZ, P1, !PT ;  /* 0x0000000610107c10 */ /* 0x008fe20008ffe4ff */
[----:B------:R1:W-:Y:S01]  /*b79f0*/  STL [R1+0x684c], R9 ;  /* 0x00684c0901007387 */ /* 0x0003e20000100800 */
[----:B------:R-:W-:-:S03]  /*b7a00*/  IMAD.MOV.U32 R4, RZ, RZ, R9 ;  /* 0x000000ffff047224 */ /* 0x000fc600078e0009 */
[----:B------:R-:W-:Y:S01]  /*b7a10*/  STL [R1+0x6844], R16 ;  /* 0x0068441001007387 */ /* 0x000fe20000100800 */
[----:B------:R-:W-:-:S03]  /*b7a20*/  IMAD.MOV.U32 R5, RZ, RZ, R16 ;  /* 0x000000ffff057224 */ /* 0x000fc600078e0010 */
[----:B------:R-:W3:Y:S04]  /*b7a30*/  LDL.LU R3, [R1+0x65e0] ;  /* 0x0065e00001037983 */ /* 0x000ee80000300800 */
[----:B------:R-:W4:Y:S04]  /*b7a40*/  LDL.LU R20, [R1+0x65dc] ;  /* 0x0065dc0001147983 */ /* 0x000f280000300800 */
[----:B-1----:R-:W4:Y:S01]  /*b7a50*/  LDL.LU R9, [R1+0x65d4] ;  /* 0x0065d40001097983 */ /* 0x002f220000300800 */
[----:B------:R-:W-:-:S03]  /*b7a60*/  IADD3 R10, P1, PT, R10, UR14, RZ ;  /* 0x0000000e0a0a7c10 */ /* 0x000fc6000ff3e0ff */
[----:B------:R1:W-:Y:S04]  /*b7a70*/  LDGSTS.E [R2+0x800], desc[UR40][R4.64], P0 ;  /* 0x0080000004027fae */ /* 0x0003e800081a1028 */
[----:B------:R1:W-:Y:S01]  /*b7a80*/  STL [R1+0x6604], R10 ;  /* 0x0066040a01007387 */ /* 0x0003e20000100800 */
[----:B------:R-:W-:Y:S01]  /*b7a90*/  IADD3 R6, P2, PT, R6, UR14, RZ ;  /* 0x0000000e06067c10 */ /* 0x000fe2000ff5e0ff */
[----:B-1----:R-:W-:Y:S01]  /*b7aa0*/  IMAD.MOV.U32 R4, RZ, RZ, R10 ;  /* 0x000000ffff047224 */ /* 0x002fe200078e000a */
[----:B------:R-:W-:Y:S02]  /*b7ab0*/  IADD3.X R13, PT, PT, R13, UR6, RZ, P1, !PT ;  /* 0x000000060d0d7c10 */ /* 0x000fe40008ffe4ff */
[----:B------:R-:W-:-:S03]  /*b7ac0*/  IADD3.X R12, PT, PT, R12, UR6, RZ, P2, !PT ;  /* 0x000000060c0c7c10 */ /* 0x000fc600097fe4ff */
[----:B------:R1:W-:Y:S04]  /*b7ad0*/  STL [R1+0x65fc], R13 ;  /* 0x0065fc0d01007387 */ /* 0x0003e80000100800 */
[----:B------:R1:W-:Y:S01]  /*b7ae0*/  STL [R1+0x6600], R6 ;  /* 0x0066000601007387 */ /* 0x0003e20000100800 */
[----:B------:R-:W-:-:S03]  /*b7af0*/  IMAD.MOV.U32 R5, RZ, RZ, R13 ;  /* 0x000000ffff057224 */ /* 0x000fc600078e000d */
[----:B------:R-:W4:Y:S04]  /*b7b00*/  LDL.LU R10, [R1+0x65d8] ;  /* 0x0065d800010a7983 */ /* 0x000f280000300800 */
[----:B------:R1:W-:Y:S04]  /*b7b10*/  STL [R1+0x65f4], R12 ;  /* 0x0065f40c01007387 */ /* 0x0003e80000100800 */
[----:B-1----:R-:W4:Y:S04]  /*b7b20*/  LDL.LU R13, [R1+0x65cc] ;  /* 0x0065cc00010d7983 */ /* 0x002f280000300800 */
[----:B------:R1:W-:Y:S02]  /*b7b30*/  LDGSTS.E [R2+0x900], desc[UR40][R4.64], P0 ;  /* 0x0090000004027fae */ /* 0x0003e400081a1028 */
[----:B-1----:R-:W-:-:S02]  /*b7b40*/  IMAD.MOV.U32 R4, RZ, RZ, R6 ;  /* 0x000000ffff047224 */ /* 0x002fc400078e0006 */
[----:B------:R-:W-:Y:S01]  /*b7b50*/  IMAD.MOV.U32 R5, RZ, RZ, R12 ;  /* 0x000000ffff057224 */ /* 0x000fe200078e000c */
[----:B------:R-:W4:Y:S04]  /*b7b60*/  LDL.LU R6, [R1+0x6848] ;  /* 0x0068480001067983 */ /* 0x000f280000300800 */
[----:B------:R-:W4:Y:S04]  /*b7b70*/  LDL.LU R12, [R1+0x65d0] ;  /* 0x0065d000010c7983 */ /* 0x000f280000300800 */
[----:B------:R1:W-:Y:S01]  /*b7b80*/  LDGSTS.E [R2+0xa00], desc[UR40][R4.64], P0 ;  /* 0x00a0000004027fae */ /* 0x0003e200081a1028 */
[----:B------:R-:W-:-:S05]  /*b7b90*/  IADD3 R14, P1, PT, R14, UR14, RZ ;  /* 0x0000000e0e0e7c10 */ /* 0x000fca000ff3e0ff */
[----:B------:R-:W-:Y:S01]  /*b7ba0*/  STL [R1+0x65f8], R14 ;  /* 0x0065f80e01007387 */ /* 0x000fe20000100800 */
[----:B------:R-:W-:Y:S02]  /*b7bb0*/  IADD3 R8, P2, PT, R8, UR14, RZ ;  /* 0x0000000e08087c10 */ /* 0x000fe4000ff5e0ff */
[----:B--2---:R-:W-:-:S05]  /*b7bc0*/  IADD3.X R15, PT, PT, R15, UR6, RZ, P1, !PT ;  /* 0x000000060f0f7c10 */ /* 0x004fca0008ffe4ff */
[----:B------:R2:W-:Y:S01]  /*b7bd0*/  STL [R1+0x65ec], R15 ;  /* 0x0065ec0f01007387 */ /* 0x0005e20000100800 */
[----:B------:R-:W-:-:S03]  /*b7be0*/  IADD3.X R11, PT, PT, R11, UR6, RZ, P2, !PT ;  /* 0x000000060b0b7c10 */ /* 0x000fc600097fe4ff */
[----:B------:R-:W-:Y:S04]  /*b7bf0*/  STL [R1+0x65f0], R8 ;  /* 0x0065f00801007387 */ /* 0x000fe80000100800 */
[----:B------:R-:W4:Y:S04]  /*b7c00*/  LDL.LU R18, [R1+0x683c] ;  /* 0x00683c0001127983 */ /* 0x000f280000300800 */
[----:B------:R2:W-:Y:S04]  /*b7c10*/  STL [R1+0x65e4], R11 ;  /* 0x0065e40b01007387 */ /* 0x0005e80000100800 */
[----:B------:R-:W4:Y:S01]  /*b7c20*/  LDL.LU R16, [R1+0x65c4] ;  /* 0x0065c40001107983 */ /* 0x000f220000300800 */
[----:B-1----:R-:W-:-:S02]  /*b7c30*/  IMAD.MOV.U32 R4, RZ, RZ, R14 ;  /* 0x000000ffff047224 */ /* 0x002fc400078e000e */
[----:B------:R-:W-:Y:S02]  /*b7c40*/  IMAD.MOV.U32 R5, RZ, RZ, R15 ;  /* 0x000000ffff057224 */ /* 0x000fe400078e000f */
[----:B--2---:R-:W2:Y:S01]  /*b7c50*/  LDL.LU R15, [R1+0x65bc] ;  /* 0x0065bc00010f7983 */ /* 0x004ea20000300800 */
[----:B------:R-:W-:-:S03]  /*b7c60*/  IADD3 R19, P1, PT, R19, UR14, RZ ;  /* 0x0000000e13137c10 */ /* 0x000fc6000ff3e0ff */
[----:B------:R-:W2:Y:S04]  /*b7c70*/  LDL.LU R14, [R1+0x65c8] ;  /* 0x0065c800010e7983 */ /* 0x000ea80000300800 */
[----:B------:R1:W-:Y:S02]  /*b7c80*/  LDGSTS.E [R2+0xb00], desc[UR40][R4.64], P0 ;  /* 0x00b0000004027fae */ /* 0x0003e400081a1028 */
[----:B-1----:R-:W-:Y:S02]  /*b7c90*/  IMAD.MOV.U32 R5, RZ, RZ, R11 ;  /* 0x000000ffff057224 */ /* 0x002fe400078e000b */
[----:B------:R-:W-:Y:S01]  /*b7ca0*/  IMAD.MOV.U32 R4, RZ, RZ, R8 ;  /* 0x000000ffff047224 */ /* 0x000fe200078e0008 */
[----:B------:R-:W2:Y:S04]  /*b7cb0*/  LDL.LU R11, [R1+0x65b4] ;  /* 0x0065b400010b7983 */ /* 0x000ea80000300800 */
[----:B------:R-:W2:Y:S04]  /*b7cc0*/  LDL.LU R8, [R1+0x65c0] ;  /* 0x0065c00001087983 */ /* 0x000ea80000300800 */
[----:B------:R1:W-:Y:S04]  /*b7cd0*/  LDGSTS.E [R2+0xc00], desc[UR40][R4.64], P0 ;  /* 0x00c0000004027fae */ /* 0x0003e800081a1028 */
[----:B------:R-:W-:Y:S01]  /*b7ce0*/  STL [R1+0x65e8], R19 ;  /* 0x0065e81301007387 */ /* 0x000fe20000100800 */
[----:B-1----:R-:W-:Y:S01]  /*b7cf0*/  IMAD.MOV.U32 R4, RZ, RZ, R19 ;  /* 0x000000ffff047224 */ /* 0x002fe200078e0013 */
[----:B---3--:R-:W-:-:S02]  /*b7d00*/  IADD3 R3, P2, PT, R3, UR14, RZ ;  /* 0x0000000e03037c10 */ /* 0x008fc4000ff5e0ff */
[----:B----4-:R-:W-:Y:S02]  /*b7d10*/  IADD3.X R20, PT, PT, R20, UR6, RZ, P1, !PT ;  /* 0x0000000614147c10 */ /* 0x010fe40008ffe4ff */
        /* <DEDUP_REMOVED lines=9> */
[----:B------:R-:W4:Y:S04]  /*b7db0*/  LDL.LU R3, [R1+0x65b0] ;  /* 0x0065b00001037983 */ /* 0x000f280000300800 */
[----:B------:R1:W-:Y:S01]  /*b7dc0*/  LDGSTS.E [R2+0xe00], desc[UR40][R4.64], P0 ;  /* 0x00e0000004027fae */ /* 0x0003e200081a1028 */
[----:B------:R-:W-:-:S04]  /*b7dd0*/  IADD3 R10, P1, PT, R10, UR14, RZ ;  /* 0x0000000e0a0a7c10 */ /* 0x000fc8000ff3e0ff */
[----:B------:R-:W-:Y:S01]  /*b7de0*/  IADD3.X R13, PT, PT, R13, UR6, RZ, P1, !PT ;  /* 0x000000060d0d7c10 */ /* 0x000fe20008ffe4ff */
[----:B------:R-:W-:Y:S04]  /*b7df0*/  STL [R1+0x65d8], R10 ;  /* 0x0065d80a01007387 */ /* 0x000fe80000100800 */
[----:B------:R1:W-:Y:S02]  /*b7e00*/  STL [R1+0x65cc], R13 ;  /* 0x0065cc0d01007387 */ /* 0x0003e40000100800 */
[----:B-1----:R-:W-:Y:S02]  /*b7e10*/  IMAD.MOV.U32 R5, RZ, RZ, R13 ;  /* 0x000000ffff057224 */ /* 0x002fe400078e000d */
[----:B------:R-:W-:Y:S01]  /*b7e20*/  IMAD.MOV.U32 R4, RZ, RZ, R10 ;  /* 0x000000ffff047224 */ /* 0x000fe200078e000a */
[----:B------:R-:W-:Y:S01]  /*b7e30*/  UISETP.GT.AND UP1, UPT, UR17, 0x5, UPT ;  /* 0x000000051100788c */ /* 0x000fe2000bf24270 */
[----:B------:R-:W4:Y:S04]  /*b7e40*/  LDL.LU R13, [R1+0x65ac] ;  /* 0x0065ac00010d7983 */ /* 0x000f280000300800 */
[----:B------:R-:W4:Y:S01]  /*b7e50*/  LDL.LU R10, [R1+0x65a4] ;  /* 0x0065a400010a7983 */ /* 0x000f220000300800 */
[----:B------:R-:W-:Y:S01]  /*b7e60*/  USEL UR13, URZ, 0x4, !UP1 ;  /* 0x00000004ff0d7887 */ /* 0x000fe2000c800000 */
[----:B------:R-:W-:-:S02]  /*b7e70*/  IADD3 R6, P1, PT, R6, UR14, RZ ;  /* 0x0000000e06067c10 */ /* 0x000fc4000ff3e0ff */
[----:B------:R1:W-:Y:S01]  /*b7e80*/  LDGSTS.E [R2+0xf00], desc[UR40][R4.64], P0 ;  /* 0x00f0000004027fae */ /* 0x0003e200081a1028 */
[----:B------:R-:W-:Y:S01]  /*b7e90*/  USEL UR13, UR13, URZ, !UP0 ;  /* 0x000000ff0d0d7287 */ /* 0x000fe2000c000000 */
[----:B------:R-:W-:-:S05]  /*b7ea0*/  IADD3 R12, P2, PT, R12, UR14, RZ ;  /* 0x0000000e0c0c7c10 */ /* 0x000fca000ff5e0ff */
[----:B------:R-:W-:Y:S01]  /*b7eb0*/  ISETP.NE.U32.AND P0, PT, RZ, UR13, PT ;  /* 0x0000000dff007c0c */ /* 0x000fe2000bf05070 */
[----:B------:R1:W-:Y:S02]  /*b7ec0*/  STL [R1+0x6848], R6 ;  /* 0x0068480601007387 */ /* 0x0003e40000100800 */
[----:B-1----:R-:W-:Y:S01]  /*b7ed0*/  IMAD.MOV.U32 R4, RZ, RZ, R6 ;  /* 0x000000ffff047224 */ /* 0x002fe200078e0006 */
[----:B------:R-:W-:-:S05]  /*b7ee0*/  IADD3.X R18, PT, PT, R18, UR6, RZ, P1, !PT ;  /* 0x0000000612127c10 */ /* 0x000fca0008ffe4ff */
[----:B------:R-:W-:Y:S01]  /*b7ef0*/  IMAD.MOV.U32 R5, RZ, RZ, R18 ;  /* 0x000000ffff057224 */ /* 0x000fe200078e0012 */
[----:B------:R-:W-:Y:S01]  /*b7f00*/  STL [R1+0x683c], R18 ;  /* 0x00683c1201007387 */ /* 0x000fe20000100800 */
[----:B------:R-:W-:-:S03]  /*b7f10*/  IADD3.X R16, PT, PT, R16, UR6, RZ, P2, !PT ;  /* 0x0000000610107c10 */ /* 0x000fc600097fe4ff */
[----:B------:R1:W-:Y:S04]  /*b7f20*/  STL [R1+0x65d0], R12 ;  /* 0x0065d00c01007387 */ /* 0x0003e80000100800 */
[----:B------:R-:W4:Y:S04]  /*b7f30*/  LDL.LU R6, [R1+0x65a8] ;  /* 0x0065a80001067983 */ /* 0x000f280000300800 */
[----:B------:R1:W-:Y:S04]  /*b7f40*/  LDGSTS.E [R2+0x2800], desc[UR40][R4.64], P0 ;  /* 0x0280000004027fae */ /* 0x0003e800081a1028 */
[----:B------:R-:W-:Y:S01]  /*b7f50*/  STL [R1+0x65c4], R16 ;  /* 0x0065c41001007387 */ /* 0x000fe20000100800 */
[----:B-1----:R-:W-:-:S03]  /*b7f60*/  IMAD.MOV.U32 R4, RZ, RZ, R12 ;  /* 0x000000ffff047224 */ /* 0x002fc600078e000c */
[----:B------:R-:W4:Y:S01]  /*b7f70*/  LDL.LU R12, [R1+0x659c] ;  /* 0x00659c00010c7983 */ /* 0x000f220000300800 */
[----:B--2---:R-:W-:Y:S01]  /*b7f80*/  IADD3 R14, P1, PT, R14, UR14, RZ ;  /* 0x0000000e0e0e7c10 */ /* 0x004fe2000ff3e0ff */
[----:B------:R-:W-:-:S03]  /*b7f90*/  IMAD.MOV.U32 R5, RZ, RZ, R16 ;  /* 0x000000ffff057224 */ /* 0x000fc600078e0010 */
[----:B------:R-:W-:Y:S02]  /*b7fa0*/  IADD3.X R15, PT, PT, R15, UR6, RZ, P1, !PT ;  /* 0x000000060f0f7c10 */ /* 0x000fe40008ffe4ff */
[----:B------:R-:W-:Y:S01]  /*b7fb0*/  IADD3 R8, P2, PT, R8, UR14, RZ ;  /* 0x0000000e08087c10 */ /* 0x000fe2000ff5e0ff */
[----:B------:R1:W-:Y:S03]  /*b7fc0*/  STL [R1+0x65c8], R14 ;  /* 0x0065c80e01007387 */ /* 0x0003e60000100800 */
[----:B------:R-:W-:Y:S01]  /*b7fd0*/  IADD3.X R11, PT, PT, R11, UR6, RZ, P2, !PT ;  /* 0x000000060b0b7c10 */ /* 0x000fe200097fe4ff */
[----:B------:R2:W-:Y:S04]  /*b7fe0*/  LDGSTS.E [R2+0x2900], desc[UR40][R4.64], P0 ;  /* 0x0290000004027fae */ /* 0x0005e800081a1028 */
[----:B------:R-:W-:Y:S04]  /*b7ff0*/  STL [R1+0x65bc], R15 ;  /* 0x0065bc0f01007387 */ /* 0x000fe80000100800 */
[----:B------:R-:W-:Y:S01]  /*b8000*/  STL [R1+0x65c0], R8 ;  /* 0x0065c00801007387 */ /* 0x000fe20000100800 */
[----:B--2---:R-:W-:-:S03]  /*b8010*/  IMAD.MOV.U32 R4, RZ, RZ, R14 ;  /* 0x000000ffff047224 */ /* 0x004fc600078e000e */
[----:B-1----:R-:W2:Y:S04]  /*b8020*/  LDL.LU R14, [R1+0x65a0] ;  /* 0x0065a000010e7983 */ /* 0x002ea80000300800 */
[----:B------:R1:W-:Y:S04]  /*b8030*/  STL [R1+0x65b4], R11 ;  /* 0x0065b40b01007387 */ /* 0x0003e80000100800 */
[----:B------:R-:W2:Y:S01]  /*b8040*/  LDL.LU R19, [R1+0x6840] ;  /* 0x0068400001137983 */ /* 0x000ea20000300800 */
[----:B------:R-:W-:-:S03]  /*b8050*/  IMAD.MOV.U32 R5, RZ, RZ, R15 ;  /* 0x000000ffff057224 */ /* 0x000fc600078e000f */
[----:B------:R-:W2:Y:S04]  /*b8060*/  LDL.LU R18, [R1+0x6594] ;  /* 0x0065940001127983 */ /* 0x000ea80000300800 */
[----:B------:R1:W-:Y:S04]  /*b8070*/  LDGSTS.E [R2+0x2a00], desc[UR40][R4.64], P0 ;  /* 0x02a0000004027fae */ /* 0x0003e800081a1028 */
[----:B------:R-:W2:Y:S01]  /*b8080*/  LDL.LU R20, [R1+0x6834] ;  /* 0x0068340001147983 */ /* 0x000ea20000300800 */
[----:B-1----:R-:W-:Y:S02]  /*b8090*/  IMAD.MOV.U32 R5, RZ, RZ, R11 ;  /* 0x000000ffff057224 */ /* 0x002fe400078e000b */
[----:B------:R-:W-:Y:S01]  /*b80a0*/  IMAD.MOV.U32 R4, RZ, RZ, R8 ;  /* 0x000000ffff047224 */ /* 0x000fe200078e0008 */
[----:B------:R-:W2:Y:S04]  /*b80b0*/  LDL.LU R11, [R1+0x6598] ;  /* 0x00659800010b7983 */ /* 0x000ea80000300800 */
[----:B------:R-:W2:Y:S04]  /*b80c0*/  LDL.LU R8, [R1+0x6590] ;  /* 0x0065900001087983 */ /* 0x000ea80000300800 */
[----:B------:R1:W-:Y:S01]  /*b80d0*/  LDGSTS.E [R2+0x2b00], desc[UR40][R4.64], P0 ;  /* 0x02b0000004027fae */ /* 0x0003e200081a1028 */
[----:B---3--:R-:W-:-:S02]  /*b80e0*/  IADD3 R9, P1, PT, R9, UR14, RZ ;  /* 0x0000000e09097c10 */ /* 0x008fc4000ff3e0ff */
[----:B----4-:R-:W-:-:S03]  /*b80f0*/  IADD3 R3, P2, PT, R3, UR14, RZ ;  /* 0x0000000e03037c10 */ /* 0x010fc6000ff5e0ff */
[----:B------:R3:W-:Y:S01]  /*b8100*/  STL [R1+0x65b8], R9 ;  /* 0x0065b80901007387 */ /* 0x0007e20000100800 */
[----:B-1----:R-:W-:Y:S01]  /*b8110*/  IMAD.MOV.U32 R4, RZ, RZ, R9 ;  /* 0x000000ffff047224 */ /* 0x002fe200078e0009 */
[----:B------:R-:W-:Y:S02]  /*b8120*/  IADD3.X R13, PT, PT, R13, UR6, RZ, P1, !PT ;  /* 0x000000060d0d7c10 */ /* 0x000fe40008ffe4ff */
[----:B------:R-:W-:-:S03]  /*b8130*/  IADD3.X R10, PT, PT, R10, UR6, RZ, P2, !PT ;  /* 0x000000060a0a7c10 */ /* 0x000fc600097fe4ff */
[----:B------:R-:W-:Y:S04]  /*b8140*/  STL [R1+0x65ac], R13 ;  /* 0x0065ac0d01007387 */ /* 0x000fe80000100800 */
[----:B------:R-:W-:Y:S04]  /*b8150*/  STL [R1+0x65b0], R3 ;  /* 0x0065b00301007387 */ /* 0x000fe80000100800 */
[----:B------:R-:W4:Y:S04]  /*b8160*/  LDL.LU R15, [R1+0x658c] ;  /* 0x00658c00010f7983 */ /* 0x000f280000300800 */
[----:B------:R1:W-:Y:S04]  /*b8170*/  STL [R1+0x65a4], R10 ;  /* 0x0065a40a01007387 */ /* 0x0003e80000100800 */
[----:B---3--:R-:W3:Y:S01]  /*b8180*/  LDL.LU R9, [R1+0x6584] ;  /* 0x0065840001097983 */ /* 0x008ee20000300800 */
[----:B------:R-:W-:-:S05]  /*b8190*/  IMAD.MOV.U32 R5, RZ, RZ, R13 ;  /* 0x000000ffff057224 */ /* 0x000fca00078e000d */
[----:B------:R1:W-:Y:S02]  /*b81a0*/  LDGSTS.E [R2+0x2c00], desc[UR40][R4.64], P0 ;  /* 0x02c0000004027fae */ /* 0x0003e400081a1028 */
[----:B-1----:R-:W-:Y:S02]  /*b81b0*/  IMAD.MOV.U32 R4, RZ, RZ, R3 ;  /* 0x000000ffff047224 */ /* 0x002fe400078e0003 */
[----:B------:R-:W-:Y:S02]  /*b81c0*/  IMAD.MOV.U32 R5, RZ, RZ, R10 ;  /* 0x000000ffff057224 */ /* 0x000fe400078e000a */
[----:B------:R-:W3:Y:S04]  /*b81d0*/  LDL.LU R10, [R1+0x6588] ;  /* 0x00658800010a7983 */ /* 0x000ee80000300800 */
[----:B------:R-:W3:Y:S04]  /*b81e0*/  LDL.LU R3, [R1+0x6580] ;  /* 0x0065800001037983 */ /* 0x000ee80000300800 */
[----:B------:R1:W-:Y:S01]  /*b81f0*/  LDGSTS.E [R2+0x2d00], desc[UR40][R4.64], P0 ;  /* 0x02d0000004027fae */ /* 0x0003e200081a1028 */
[----:B------:R-:W-:-:S05]  /*b8200*/  IADD3 R6, P1, PT, R6, UR14, RZ ;  /* 0x0000000e06067c10 */ /* 0x000fca000ff3e0ff */
[----:B------:R-:W-:Y:S01]  /*b8210*/  STL [R1+0x65a8], R6 ;  /* 0x0065a80601007387 */ /* 0x000fe20000100800 */
[----:B------:R-:W-:-:S05]  /*b8220*/  IADD3.X R12, PT, PT, R12, UR6, RZ, P1, !PT ;  /* 0x000000060c0c7c10 */ /* 0x000fca0008ffe4ff */
[----:B------:R1:W-:Y:S02]  /*b8230*/  STL [R1+0x659c], R12 ;  /* 0x00659c0c01007387 */ /* 0x0003e40000100800 */
[----:B-1----:R-:W-:Y:S02]  /*b8240*/  IMAD.MOV.U32 R5, RZ, RZ, R12 ;  /* 0x000000ffff057224 */ /* 0x002fe400078e000c */
[----:B------:R-:W3:Y:S04]  /*b8250*/  LDL.LU R12, [R1+0x657c] ;  /* 0x00657c00010c7983 */ /* 0x000ee80000300800 */
[----:B------:R-:W3:Y:S01]  /*b8260*/  LDL.LU R16, [R1+0x6574] ;  /* 0x0065740001107983 */ /* 0x000ee20000300800 */
[----:B------:R-:W-:Y:S01]  /*b8270*/  UISETP.GT.AND UP1, UPT, UR17, 0x9, UPT ;  /* 0x000000091100788c */ /* 0x000fe2000bf24270 */
[----:B------:R-:W-:-:S02]  /*b8280*/  IMAD.MOV.U32 R4, RZ, RZ, R6 ;  /* 0x000000ffff047224 */ /* 0x000fc400078e0006 */
[----:B------:R-:W3:Y:S01]  /*b8290*/  LDL.LU R13, [R1+0x6578] ;  /* 0x00657800010d7983 */ /* 0x000ee20000300800 */
[----:B------:R-:W-:Y:S01]  /*b82a0*/  USEL UR13, URZ, 0x4, !UP1 ;  /* 0x00000004ff0d7887 */ /* 0x000fe2000c800000 */
[----:B--2---:R-:W-:-:S03]  /*b82b0*/  IADD3 R14, P2, PT, R14, UR14, RZ ;  /* 0x0000000e0e0e7c10 */ /* 0x004fc6000ff5e0ff */
[----:B------:R-:W-:Y:S01]  /*b82c0*/  USEL UR13, UR13, URZ, !UP0 ;  /* 0x000000ff0d0d7287 */ /* 0x000fe2000c000000 */
[----:B------:R1:W-:Y:S04]  /*b82d0*/  LDGSTS.E [R2+0x2e00], desc[UR40][R4.64], P0 ;  /* 0x02e0000004027fae */ /* 0x0003e800081a1028 */
[----:B------:R-:W2:Y:S01]  /*b82e0*/  LDL.LU R6, [R1+0x6570] ;  /* 0x0065700001067983 */ /* 0x000ea20000300800 */
[----:B------:R-:W-:Y:S02]  /*b82f0*/  IADD3 R19, P3, PT, R19, UR14, RZ ;  /* 0x0000000e13137c10 */ /* 0x000fe4000ff7e0ff */
[----:B------:R-:W-:Y:S01]  /*b8300*/  IADD3.X R18, PT, PT, R18, UR6, RZ, P2, !PT ;  /* 0x0000000612127c10 */ /* 0x000fe200097fe4ff */
[----:B-1----:R-:W-:Y:S01]  /*b8310*/  IMAD.MOV.U32 R4, RZ, RZ, R14 ;  /* 0x000000ffff047224 */ /* 0x002fe200078e000e */
[----:B------:R-:W-:-:S03]  /*b8320*/  ISETP.NE.U32.AND P1, PT, RZ, UR13, PT ;  /* 0x0000000dff007c0c */ /* 0x000fc6000bf25070 */
[----:B------:R-:W-:Y:S01]  /*b8330*/  IMAD.MOV.U32 R5, RZ, RZ, R18 ;  /* 0x000000ffff057224 */ /* 0x000fe200078e0012 */
[----:B------:R-:W-:Y:S01]  /*b8340*/  STL [R1+0x65a0], R14 ;  /* 0x0065a00e01007387 */ /* 0x000fe20000100800 */
[----:B------:R-:W-:-:S03]  /*b8350*/  IADD3.X R20, PT, PT, R20, UR6, RZ, P3, !PT ;  /* 0x0000000614147c10 */ /* 0x000fc60009ffe4ff */
[----:B------:R1:W-:Y:S04]  /*b8360*/  STL [R1+0x6594], R18 ;  /* 0x0065941201007387 */ /* 0x0003e80000100800 */
[----:B------:R-:W-:Y:S04]  /*b8370*/  STL [R1+0x6840], R19 ;  /* 0x0068401301007387 */ /* 0x000fe80000100800 */
[----:B------:R1:W-:Y:S01]  /*b8380*/  LDGSTS.E [R2+0x2f00], desc[UR40][R4.64], P0 ;  /* 0x02f0000004027fae */ /* 0x0003e200081a1028 */
[----:B------:R-:W-:-:S03]  /*b8390*/  IADD3 R11, P0, PT, R11, UR14, RZ ;  /* 0x0000000e0b0b7c10 */ /* 0x000fc6000ff1e0ff */
[----:B-1----:R-:W2:Y:S01]  /*b83a0*/  LDL.LU R18, [R1+0x656c] ;  /* 0x00656c0001127983 */ /* 0x002ea20000300800 */
[----:B------:R-:W-:-:S03]  /*b83b0*/  IADD3 R8, P2, PT, R8, UR14, RZ ;  /* 0x0000000e08087c10 */ /* 0x000fc6000ff5e0ff */
[----:B------:R-:W-:Y:S01]  /*b83c0*/  STL [R1+0x6834], R20 ;  /* 0x0068341401007387 */ /* 0x000fe20000100800 */
[----:B------:R-:W-:-:S03]  /*b83d0*/  IMAD.MOV.U32 R4, RZ, RZ, R19 ;  /* 0x000000ffff047224 */ /* 0x000fc600078e0013 */
[----:B------:R-:W2:Y:S01]  /*b83e0*/  LDL.LU R14, [R1+0x6564] ;  /* 0x00656400010e7983 */ /* 0x000ea20000300800 */
[----:B------:R-:W-:-:S03]  /*b83f0*/  IMAD.MOV.U32 R5, RZ, RZ, R20 ;  /* 0x000000ffff057224 */ /* 0x000fc600078e0014 */
[----:B------:R1:W-:Y:S04]  /*b8400*/  STL [R1+0x6598], R11 ;  /* 0x0065980b01007387 */ /* 0x0003e80000100800 */
[----:B------:R1:W-:Y:S02]  /*b8410*/  LDGSTS.E [R2+0x4800], desc[UR40][R4.64], P1 ;  /* 0x0480000004027fae */ /* 0x0003e400089a1028 */
[----:B-1----:R-:W-:Y:S01]  /*b8420*/  IMAD.MOV.U32 R4, RZ, RZ, R11 ;  /* 0x000000ffff047224 */ /* 0x002fe200078e000b */
[----:B----4-:R-:W-:-:S05]  /*b8430*/  IADD3.X R15, PT, PT, R15, UR6, RZ, P0, !PT ;  /* 0x000000060f0f7c10 */ /* 0x010fca00087fe4ff */
[----:B------:R1:W-:Y:S01]  /*b8440*/  STL [R1+0x658c], R15 ;  /* 0x00658c0f01007387 */ /* 0x0003e20000100800 */
[----:B---3--:R-:W-:-:S03]  /*b8450*/  IADD3.X R9, PT, PT, R9, UR6, RZ, P2, !PT ;  /* 0x0000000609097c10 */ /* 0x008fc600097fe4ff */
[----:B------:R-:W-:Y:S01]  /*b8460*/  STL [R1+0x6590], R8 ;  /* 0x0065900801007387 */ /* 0x000fe20000100800 */
[----:B------:R-:W-:-:S03]  /*b8470*/  IMAD.MOV.U32 R5, RZ, RZ, R15 ;  /* 0x000000ffff057224 */ /* 0x000fc600078e000f */
[----:B------:R-:W3:Y:S04]  /*b8480*/  LDL.LU R11, [R1+0x6568] ;  /* 0x00656800010b7983 */ /* 0x000ee80000300800 */
[----:B------:R4:W-:Y:S04]  /*b8490*/  STL [R1+0x6584], R9 ;  /* 0x0065840901007387 */ /* 0x0009e80000100800 */
[----:B-1----:R-:W3:Y:S04]  /*b84a0*/  LDL.LU R15, [R1+0x655c] ;  /* 0x00655c00010f7983 */ /* 0x002ee80000300800 */
[----:B------:R1:W-:Y:S01]  /*b84b0*/  LDGSTS.E [R2+0x4900], desc[UR40][R4.64], P1 ;  /* 0x0490000004027fae */ /* 0x0003e200089a1028 */
[----:B------:R-:W-:-:S02]  /*b84c0*/  IADD3 R10, P0, PT, R10, UR14, RZ ;  /* 0x0000000e0a0a7c10 */ /* 0x000fc4000ff1e0ff */
[----:B------:R-:W-:Y:S01]  /*b84d0*/  IADD3 R3, P2, PT, R3, UR14, RZ ;  /* 0x0000000e03037c10 */ /* 0x000fe2000ff5e0ff */
[----:B-1----:R-:W-:Y:S02]  /*b84e0*/  IMAD.MOV.U32 R4, RZ, RZ, R8 ;  /* 0x000000ffff047224 */ /* 0x002fe400078e0008 */
[----:B------:R-:W-:Y:S02]  /*b84f0*/  IMAD.MOV.U32 R5, RZ, RZ, R9 ;  /* 0x000000ffff057224 */ /* 0x000fe400078e0009 */
[----:B----4-:R-:W4:Y:S04]  /*b8500*/  LDL.LU R9, [R1+0x6838] ;  /* 0x0068380001097983 */ /* 0x010f280000300800 */
[----:B------:R-:W4:Y:S04]  /*b8510*/  LDL.LU R8, [R1+0x6560] ;  /* 0x0065600001087983 */ /* 0x000f280000300800 */
[----:B------:R-:W-:Y:S04]  /*b8520*/  STL [R1+0x6588], R10 ;  /* 0x0065880a01007387 */ /* 0x000fe80000100800 */
[----:B------:R1:W-:Y:S02]  /*b8530*/  LDGSTS.E [R2+0x4a00], desc[UR40][R4.64], P1 ;  /* 0x04a0000004027fae */ /* 0x0003e400089a1028 */
[----:B-1----:R-:W-:Y:S01]  /*b8540*/  IMAD.MOV.U32 R4, RZ, RZ, R10 ;  /* 0x000000ffff047224 */ /* 0x002fe200078e000a */
[----:B------:R-:W-:-:S02]  /*b8550*/  IADD3.X R12, PT, PT, R12, UR6, RZ, P0, !PT ;  /* 0x000000060c0c7c10 */ /* 0x000fc400087fe4ff */
[----:B------:R-:W-:-:S03]  /*b8560*/  IADD3.X R16, PT, PT, R16, UR6, RZ, P2, !PT ;  /* 0x0000000610107c10 */ /* 0x000fc600097fe4ff */
[----:B------:R1:W-:Y:S01]  /*b8570*/  STL [R1+0x657c], R12 ;  /* 0x00657c0c01007387 */ /* 0x0003e20000100800 */
[----:B------:R-:W-:-:S03]  /*b8580*/  IMAD.MOV.U32 R5, RZ, RZ, R12 ;  /* 0x000000ffff057224 */ /* 0x000fc600078e000c */
[----:B------:R-:W-:Y:S01]  /*b8590*/  STL [R1+0x6580], R3 ;  /* 0x0065800301007387 */ /* 0x000fe20000100800 */
[----:B------:R-:W-:-:S03]  /*b85a0*/  IADD3 R13, P0, PT, R13, UR14, RZ ;  /* 0x0000000e0d0d7c10 */ /* 0x000fc6000ff1e0ff */
[----:B------:R2:W-:Y:S04]  /*b85b0*/  LDGSTS.E [R2+0x4b00], desc[UR40][R4.64], P1 ;  /* 0x04b0000004027fae */ /* 0x0005e800089a1028 */
[----:B-1----:R-:W4:Y:S04]  /*b85c0*/  LDL.LU R12, [R1+0x682c] ;  /* 0x00682c00010c7983 */ /* 0x002f280000300800 */
[----:B------:R1:W-:Y:S04]  /*b85d0*/  STL [R1+0x6574], R16 ;  /* 0x0065741001007387 */ /* 0x0003e80000100800 */
[----:B------:R-:W4:Y:S01]  /*b85e0*/  LDL.LU R10, [R1+0x6554] ;  /* 0x00655400010a7983 */ /* 0x000f220000300800 */
[----:B--2---:R-:W-:Y:S01]  /*b85f0*/  IMAD.MOV.U32 R4, RZ, RZ, R3 ;  /* 0x000000ffff047224 */ /* 0x004fe200078e0003 */
[----:B------:R-:W-:Y:S01]  /*b8600*/  IADD3 R6, P2, PT, R6, UR14, RZ ;  /* 0x0000000e06067c10 */ /* 0x000fe2000ff5e0ff */
[----:B------:R-:W-:-:S02]  /*b8610*/  IMAD.MOV.U32 R5, RZ, RZ, R16 ;  /* 0x000000ffff057224 */ /* 0x000fc400078e0010 */
[----:B-1----:R-:W2:Y:S04]  /*b8620*/  LDL.LU R16, [R1+0x6558] ;  /* 0x0065580001107983 */ /* 0x002ea80000300800 */
[----:B------:R-:W2:Y:S04]  /*b8630*/  LDL.LU R3, [R1+0x6550] ;  /* 0x0065500001037983 */ /* 0x000ea80000300800 */
[----:B------:R-:W-:Y:S04]  /*b8640*/  STL [R1+0x6578], R13 ;  /* 0x0065780d01007387 */ /* 0x000fe80000100800 */
[----:B------:R1:W-:Y:S01]  /*b8650*/  LDGSTS.E [R2+0x4c00], desc[UR40][R4.64], P1 ;  /* 0x04c0000004027fae */ /* 0x0003e200089a1028 */
[----:B------:R-:W-:-:S05]  /*b8660*/  IADD3.X R18, PT, PT, R18, UR6, RZ, P0, !PT ;  /* 0x0000000612127c10 */ /* 0x000fca00087fe4ff */
[----:B------:R1:W-:Y:S02]  /*b8670*/  STL [R1+0x656c], R18 ;  /* 0x00656c1201007387 */ /* 0x0003e40000100800 */
[----:B-1----:R-:W-:Y:S02]  /*b8680*/  IMAD.MOV.U32 R5, RZ, RZ, R18 ;  /* 0x000000ffff057224 */ /* 0x002fe400078e0012 */
[----:B------:R-:W-:Y:S01]  /*b8690*/  STL [R1+0x6570], R6 ;  /* 0x0065700601007387 */ /* 0x000fe20000100800 */
[----:B------:R-:W-:Y:S01]  /*b86a0*/  IMAD.MOV.U32 R4, RZ, RZ, R13 ;  /* 0x000000ffff047224 */ /* 0x000fe200078e000d */
[----:B------:R-:W-:Y:S02]  /*b86b0*/  IADD3.X R14, PT, PT, R14, UR6, RZ, P2, !PT ;  /* 0x000000060e0e7c10 */ /* 0x000fe400097fe4ff */
[----:B------:R-:W2:Y:S04]  /*b86c0*/  LDL.LU R18, [R1+0x654c] ;  /* 0x00654c0001127983 */ /* 0x000ea80000300800 */
[----:B------:R1:W-:Y:S04]  /*b86d0*/  LDGSTS.E [R2+0x4d00], desc[UR40][R4.64], P1 ;  /* 0x04d0000004027fae */ /* 0x0003e800089a1028 */
[----:B------:R1:W-:Y:S04]  /*b86e0*/  STL [R1+0x6564], R14 ;  /* 0x0065640e01007387 */ /* 0x0003e80000100800 */
[----:B------:R-:W2:Y:S01]  /*b86f0*/  LDL.LU R13, [R1+0x6544] ;  /* 0x00654400010d7983 */ /* 0x000ea20000300800 */
[----:B-1----:R-:W-:-:S02]  /*b8700*/  IMAD.MOV.U32 R4, RZ, RZ, R6 ;  /* 0x000000ffff047224 */ /* 0x002fc400078e0006 */
[----:B------:R-:W-:Y:S02]  /*b8710*/  IMAD.MOV.U32 R5, RZ, RZ, R14 ;  /* 0x000000ffff057224 */ /* 0x000fe400078e000e */
[----:B------:R-:W2:Y:S04]  /*b8720*/  LDL.LU R14, [R1+0x6548] ;  /* 0x00654800010e7983 */ /* 0x000ea80000300800 */
[----:B------:R-:W2:Y:S04]  /*b8730*/  LDL.LU R6, [R1+0x6540] ;  /* 0x0065400001067983 */ /* 0x000ea80000300800 */
[----:B------:R1:W-:Y:S01]  /*b8740*/  LDGSTS.E [R2+0x4e00], desc[UR40][R4.64], P1 ;  /* 0x04e0000004027fae */ /* 0x0003e200089a1028 */
[----:B---3--:R-:W-:-:S04]  /*b8750*/  IADD3 R11, P0, PT, R11, UR14, RZ ;  /* 0x0000000e0b0b7c10 */ /* 0x008fc8000ff1e0ff */
[----:B------:R-:W-:Y:S01]  /*b8760*/  IADD3.X R15, PT, PT, R15, UR6, RZ, P0, !PT ;  /* 0x000000060f0f7c10 */ /* 0x000fe200087fe4ff */
[----:B------:R-:W-:Y:S04]  /*b8770*/  STL [R1+0x6568], R11 ;  /* 0x0065680b01007387 */ /* 0x000fe80000100800 */
[----:B------:R3:W-:Y:S01]  /*b8780*/  STL [R1+0x655c], R15 ;  /* 0x00655c0f01007387 */ /* 0x0007e20000100800 */
[----:B-1----:R-:W-:Y:S02]  /*b8790*/  IMAD.MOV.U32 R5, RZ, RZ, R15 ;  /* 0x000000ffff057224 */ /* 0x002fe400078e000f */
[----:B------:R-:W-:-:S05]  /*b87a0*/  IMAD.MOV.U32 R4, RZ, RZ, R11 ;  /* 0x000000ffff047224 */ /* 0x000fca00078e000b */
[----:B------:R1:W-:Y:S04]  /*b87b0*/  LDGSTS.E [R2+0x4f00], desc[UR40][R4.64], P1 ;  /* 0x04f0000004027fae */ /* 0x0003e800089a1028 */
[----:B---3--:R-:W3:Y:S04]  /*b87c0*/  LDL.LU R15, [R1+0x653c] ;  /* 0x00653c00010f7983 */ /* 0x008ee80000300800 */
[----:B------:R-:W3:Y:S01]  /*b87d0*/  LDL.LU R11, [R1+0x6534] ;  /* 0x00653400010b7983 */ /* 0x000ee20000300800 */
[----:B----4-:R-:W-:Y:S02]  /*b87e0*/  IADD3 R9, P1, PT, R9, UR14, RZ ;  /* 0x0000000e09097c10 */ /* 0x010fe4000ff3e0ff */
[----:B------:R-:W-:-:S03]  /*b87f0*/  IADD3 R8, P2, PT, R8, UR14, RZ ;  /* 0x0000000e08087c10 */ /* 0x000fc6000ff5e0ff */
[----:B------:R4:W-:Y:S01]  /*b8800*/  STL [R1+0x6838], R9 ;  /* 0x0068380901007387 */ /* 0x0009e20000100800 */
[----:B-1----:R-:W-:Y:S01]  /*b8810*/  IMAD.MOV.U32 R4, RZ, RZ, R9 ;  /* 0x000000ffff047224 */ /* 0x002fe200078e0009 */
[----:B------:R-:W-:-:S05]  /*b8820*/  IADD3.X R12, PT, PT, R12, UR6, RZ, P1, !PT ;  /* 0x000000060c0c7c10 */ /* 0x000fca0008ffe4ff */
[----:B------:R1:W-:Y:S01]  /*b8830*/  STL [R1+0x682c], R12 ;  /* 0x00682c0c01007387 */ /* 0x0003e20000100800 */
[----:B------:R-:W-:-:S03]  /*b8840*/  IADD3.X R10, PT, PT, R10, UR6, RZ, P2, !PT ;  /* 0x000000060a0a7c10 */ /* 0x000fc600097fe4ff */
[----:B------:R1:W-:Y:S01]  /*b8850*/  STL [R1+0x6560], R8 ;  /* 0x0065600801007387 */ /* 0x0003e20000100800 */
[----:B------:R-:W-:-:S03]  /*b8860*/  IMAD.MOV.U32 R5, RZ, RZ, R12 ;  /* 0x000000ffff057224 */ /* 0x000fc600078e000c */
[----:B----4-:R-:W4:Y:S04]  /*b8870*/  LDL.LU R9, [R1+0x6538] ;  /* 0x0065380001097983 */ /* 0x010f280000300800 */
[----:B------:R2:W-:Y:S04]  /*b8880*/  STL [R1+0x6554], R10 ;  /* 0x0065540a01007387 */ /* 0x0005e80000100800 */
[----:B-1----:R-:W4:Y:S01]  /*b8890*/  LDL.LU R12, [R1+0x652c] ;  /* 0x00652c00010c7983 */ /* 0x002f220000300800 */
[----:B------:R-:W-:-:S04]  /*b88a0*/  UISETP.GT.AND UP1, UPT, UR17, 0xd, UPT ;  /* 0x0000000d1100788c */ /* 0x000fc8000bf24270 */
[----:B------:R-:W-:-:S04]  /*b88b0*/  USEL UR13, URZ, 0x4, !UP1 ;  /* 0x00000004ff0d7887 */ /* 0x000fc8000c800000 */
[----:B------:R-:W-:-:S06]  /*b88c0*/  USEL UR13, UR13, URZ, !UP0 ;  /* 0x000000ff0d0d7287 */ /* 0x000fcc000c000000 */
[----:B------:R-:W-:Y:S02]  /*b88d0*/  ISETP.NE.U32.AND P0, PT, RZ, UR13, PT ;  /* 0x0000000dff007c0c */ /* 0x000fe4000bf05070 */
[----:B--2---:R-:W-:Y:S02]  /*b88e0*/  IADD3 R16, P1, PT, R16, UR14, RZ ;  /* 0x0000000e10107c10 */ /* 0x004fe4000ff3e0ff */
[----:B------:R-:W-:Y:S02]  /*b88f0*/  IADD3 R3, P2, PT, R3, UR14, RZ ;  /* 0x0000000e03037c10 */ /* 0x000fe4000ff5e0ff */
[----:B------:R-:W-:-:S07]  /*b8900*/  IADD3.X R18, PT, PT, R18, UR6, RZ, P1, !PT ;  /* 0x0000000612127c10 */ /* 0x000fce0008ffe4ff */
[----:B------:R1:W-:Y:S02]  /*b8910*/  LDGSTS.E [R2+0x6800], desc[UR40][R4.64], P0 ;  /* 0x0680000004027fae */ /* 0x0003e400081a1028 */
[----:B-1----:R-:W-:Y:S02]  /*b8920*/  IMAD.MOV.U32 R4, RZ, RZ, R8 ;  /* 0x000000ffff047224 */ /* 0x002fe400078e0008 */
[----:B------:R-:W-:Y:S01]  /*b8930*/  IMAD.MOV.U32 R5, RZ, RZ, R10 ;  /* 0x000000ffff057224 */ /* 0x000fe200078e000a */
[----:B------:R-:W2:Y:S04]  /*b8940*/  LDL.LU R8, [R1+0x6530] ;  /* 0x0065300001087983 */ /* 0x000ea80000300800 */
[----:B------:R-:W2:Y:S04]  /*b8950*/  LDL.LU R10, [R1+0x6830] ;  /* 0x00683000010a7983 */ /* 0x000ea80000300800 */
[----:B------:R-:W-:Y:S04]  /*b8960*/  STL [R1+0x6558], R16 ;  /* 0x0065581001007387 */ /* 0x000fe80000100800 */
[----:B------:R1:W-:Y:S04]  /*b8970*/  LDGSTS.E [R2+0x6900], desc[UR40][R4.64], P0 ;  /* 0x0690000004027fae */ /* 0x0003e800081a1028 */
[----:B------:R1:W-:Y:S01]  /*b8980*/  STL [R1+0x654c], R18 ;  /* 0x00654c1201007387 */ /* 0x0003e20000100800 */
[----:B------:R-:W-:-:S03]  /*b8990*/  IADD3.X R13, PT, PT, R13, UR6, RZ, P2, !PT ;  /* 0x000000060d0d7c10 */ /* 0x000fc600097fe4ff */
[----:B------:R-:W-:Y:S01]  /*b89a0*/  STL [R1+0x6550], R3 ;  /* 0x0065500301007387 */ /* 0x000fe20000100800 */
[----:B-1----:R-:W-:-:S03]  /*b89b0*/  IMAD.MOV.U32 R5, RZ, RZ, R18 ;  /* 0x000000ffff057224 */ /* 0x002fc600078e0012 */
[----:B------:R-:W2:Y:S01]  /*b89c0*/  LDL.LU R18, [R1+0x6524] ;  /* 0x0065240001127983 */ /* 0x000ea20000300800 */
[----:B------:R-:W-:Y:S01]  /*b89d0*/  IMAD.MOV.U32 R4, RZ, RZ, R16 ;  /* 0x000000ffff047224 */ /* 0x000fe200078e0010 */
[----:B------:R-:W-:Y:S02]  /*b89e0*/  IADD3 R14, P1, PT, R14, UR14, RZ ;  /* 0x0000000e0e0e7c10 */ /* 0x000fe4000ff3e0ff */
[----:B------:R1:W-:Y:S01]  /*b89f0*/  STL [R1+0x6544], R13 ;  /* 0x0065440d01007387 */ /* 0x0003e20000100800 */
[----:B------:R-:W-:-:S03]  /*b8a00*/  IADD3 R6, P2, PT, R6, UR14, RZ ;  /* 0x0000000e06067c10 */ /* 0x000fc6000ff5e0ff */
[----:B------:R1:W-:Y:S04]  /*b8a10*/  LDGSTS.E [R2+0x6a00], desc[UR40][R4.64], P0 ;  /* 0x06a0000004027fae */ /* 0x0003e800081a1028 */
[----:B------:R-:W2:Y:S01]  /*b8a20*/  LDL.LU R16, [R1+0x6824] ;  /* 0x0068240001107983 */ /* 0x000ea20000300800 */
[----:B-1----:R-:W-:Y:S02]  /*b8a30*/  IMAD.MOV.U32 R4, RZ, RZ, R3 ;  /* 0x000000ffff047224 */ /* 0x002fe400078e0003 */
[----:B------:R-:W-:Y:S02]  /*b8a40*/  IMAD.MOV.U32 R5, RZ, RZ, R13 ;  /* 0x000000ffff057224 */ /* 0x000fe400078e000d */
[----:B------:R-:W2:Y:S04]  /*b8a50*/  LDL.LU R13, [R1+0x6528] ;  /* 0x00652800010d7983 */ /* 0x000ea80000300800 */
[----:B------:R-:W2:Y:S01]  /*b8a60*/  LDL.LU R3, [R1+0x6520] ;  /* 0x0065200001037983 */ /* 0x000ea20000300800 */
[----:B---3--:R-:W-:-:S03]  /*b8a70*/  IADD3.X R15, PT, PT, R15, UR6, RZ, P1, !PT ;  /* 0x000000060f0f7c10 */ /* 0x008fc60008ffe4ff */
[----:B------:R-:W-:Y:S04]  /*b8a80*/  STL [R1+0x6548], R14 ;  /* 0x0065480e01007387 */ /* 0x000fe80000100800 */
[----:B------:R1:W-:Y:S01]  /*b8a90*/  LDGSTS.E [R2+0x6b00], desc[UR40][R4.64], P0 ;  /* 0x06b0000004027fae */ /* 0x0003e200081a1028 */
[----:B------:R-:W-:-:S03]  /*b8aa0*/  IADD3.X R11, PT, PT, R11, UR6, RZ, P2, !PT ;  /* 0x000000060b0b7c10 */ /* 0x000fc600097fe4ff */
[----:B------:R3:W-:Y:S04]  /*b8ab0*/  STL [R1+0x653c], R15 ;  /* 0x00653c0f01007387 */ /* 0x0007e80000100800 */
[----:B------:R-:W-:Y:S01]  /*b8ac0*/  STL [R1+0x6540], R6 ;  /* 0x0065400601007387 */ /* 0x000fe20000100800 */
[----:B-1----:R-:W-:-:S03]  /*b8ad0*/  IMAD.MOV.U32 R5, RZ, RZ, R15 ;  /* 0x000000ffff057224 */ /* 0x002fc600078e000f */
[----:B---3--:R-:W3:Y:S01]  /*b8ae0*/  LDL.LU R15, [R1+0x651c] ;  /* 0x00651c00010f7983 */ /* 0x008ee20000300800 */
[----:B------:R-:W-:-:S03]  /*b8af0*/  IMAD.MOV.U32 R4, RZ, RZ, R14 ;  /* 0x000000ffff047224 */ /* 0x000fc600078e000e */
[----:B------:R1:W-:Y:S04]  /*b8b00*/  STL [R1+0x6534], R11 ;  /* 0x0065340b01007387 */ /* 0x0003e80000100800 */
[----:B------:R-:W3:Y:S04]  /*b8b10*/  LDL.LU R14, [R1+0x6514] ;  /* 0x00651400010e7983 */ /* 0x000ee80000300800 */
[----:B------:R1:W-:Y:S02]  /*b8b20*/  LDGSTS.E [R2+0x6c00], desc[UR40][R4.64], P0 ;  /* 0x06c0000004027fae */ /* 0x0003e400081a1028 */
[----:B-1----:R-:W-:-:S02]  /*b8b30*/  IMAD.MOV.U32 R4, RZ, RZ, R6 ;  /* 0x000000ffff047224 */ /* 0x002fc400078e0006 */
[----:B------:R-:W-:Y:S02]  /*b8b40*/  IMAD.MOV.U32 R5, RZ, RZ, R11 ;  /* 0x000000ffff057224 */ /* 0x000fe400078e000b */
[----:B------:R-:W3:Y:S04]  /*b8b50*/  LDL.LU R11, [R1+0x6518] ;  /* 0x00651800010b7983 */ /* 0x000ee80000300800 */
[----:B------:R-:W3:Y:S04]  /*b8b60*/  LDL.LU R6, [R1+0x6510] ;  /* 0x0065100001067983 */ /* 0x000ee80000300800 */
[----:B------:R1:W-:Y:S01]  /*b8b70*/  LDGSTS.E [R2+0x6d00], desc[UR40][R4.64], P0 ;  /* 0x06d0000004027fae */ /* 0x0003e200081a1028 */
[----:B----4-:R-:W-:-:S04]  /*b8b80*/  IADD3 R9, P1, PT, R9, UR14, RZ ;  /* 0x0000000e09097c10 */ /* 0x010fc8000ff3e0ff */
[----:B------:R-:W-:Y:S01]  /*b8b90*/  IADD3.X R12, PT, PT, R12, UR6, RZ, P1, !PT ;  /* 0x000000060c0c7c10 */ /* 0x000fe20008ffe4ff */
[----:B------:R-:W-:Y:S04]  /*b8ba0*/  STL [R1+0x6538], R9 ;  /* 0x0065380901007387 */ /* 0x000fe80000100800 */
[----:B------:R4:W-:Y:S01]  /*b8bb0*/  STL [R1+0x652c], R12 ;  /* 0x00652c0c01007387 */ /* 0x0009e20000100800 */
[----:B-1----:R-:W-:Y:S02]  /*b8bc0*/  IMAD.MOV.U32 R5, RZ, RZ, R12 ;  /* 0x000000ffff057224 */ /* 0x002fe400078e000c */
[----:B------:R-:W-:Y:S01]  /*b8bd0*/  IMAD.MOV.U32 R4, RZ, RZ, R9 ;  /* 0x000000ffff047224 */ /* 0x000fe200078e0009 */
[----:B------:R-:W-:Y:S01]  /*b8be0*/  UISETP.GT.AND UP1, UPT, UR17, 0x11, UPT ;  /* 0x000000111100788c */ /* 0x000fe2000bf24270 */
[----:B----4-:R-:W4:Y:S04]  /*b8bf0*/  LDL.LU R12, [R1+0x650c] ;  /* 0x00650c00010c7983 */ /* 0x010f280000300800 */
[----:B------:R-:W4:Y:S01]  /*b8c00*/  LDL.LU R9, [R1+0x6504] ;  /* 0x0065040001097983 */ /* 0x000f220000300800 */
[----:B------:R-:W-:-:S03]  /*b8c10*/  USEL UR13, URZ, 0x4, !UP1 ;  /* 0x00000004ff0d7887 */ /* 0x000fc6000c800000 */
[----:B------:R1:W-:Y:S01]  /*b8c20*/  LDGSTS.E [R2+0x6e00], desc[UR40][R4.64], P0 ;  /* 0x06e0000004027fae */ /* 0x0003e200081a1028 */
[----:B------:R-:W-:-:S06]  /*b8c30*/  USEL UR13, UR13, URZ, !UP0 ;  /* 0x000000ff0d0d7287 */ /* 0x000fcc000c000000 */
[----:B------:R-:W-:Y:S02]  /*b8c40*/  ISETP.NE.U32.AND P1, PT, RZ, UR13, PT ;  /* 0x0000000dff007c0c */ /* 0x000fe4000bf25070 */
[----:B--2---:R-:W-:Y:S02]  /*b8c50*/  IADD3 R8, P2, PT, R8, UR14, RZ ;  /* 0x0000000e08087c10 */ /* 0x004fe4000ff5e0ff */
[----:B------:R-:W-:-:S03]  /*b8c60*/  IADD3 R10, P3, PT, R10, UR14, RZ ;  /* 0x0000000e0a0a7c10 */ /* 0x000fc6000ff7e0ff */
        /* <DEDUP_REMOVED lines=8> */
[----:B------:R-:W4:Y:S04]  /*b8cf0*/  LDL.LU R19, [R1+0x6508] ;  /* 0x0065080001137983 */ /* 0x000f280000300800 */
[----:B------:R-:W-:Y:S01]  /*b8d00*/  STL [R1+0x6824], R16 ;  /* 0x0068241001007387 */ /* 0x000fe20000100800 */
[----:B------:R-:W-:-:S03]  /*b8d10*/  IADD3 R13, P0, PT, R13, UR14, RZ ;  /* 0x0000000e0d0d7c10 */ /* 0x000fc6000ff1e0ff */
[----:B-1----:R-:W4:Y:S01]  /*b8d20*/  LDL.LU R8, [R1+0x6500] ;  /* 0x0065000001087983 */ /* 0x002f220000300800 */
[----:B------:R-:W-:Y:S02]  /*b8d30*/  IMAD.MOV.U32 R4, RZ, RZ, R10 ;  /* 0x000000ffff047224 */ /* 0x000fe400078e000a */
[----:B------:R-:W-:Y:S01]  /*b8d40*/  IMAD.MOV.U32 R5, RZ, RZ, R16 ;  /* 0x000000ffff057224 */ /* 0x000fe200078e0010 */
[----:B------:R-:W4:Y:S01]  /*b8d50*/  LDL.LU R20, [R1+0x64fc] ;  /* 0x0064fc0001147983 */ /* 0x000f220000300800 */
[----:B------:R-:W-:-:S03]  /*b8d60*/  IADD3 R3, P2, PT, R3, UR14, RZ ;  /* 0x0000000e03037c10 */ /* 0x000fc6000ff5e0ff */
[----:B--2---:R-:W2:Y:S04]  /*b8d70*/  LDL.LU R10, [R1+0x64f4] ;  /* 0x0064f400010a7983 */ /* 0x004ea80000300800 */
[----:B------:R1:W-:Y:S04]  /*b8d80*/  LDGSTS.E [R2+0x8800], desc[UR40][R4.64], P1 ;  /* 0x0880000004027fae */ /* 0x0003e800089a1028 */
[----:B------:R1:W-:Y:S01]  /*b8d90*/  STL [R1+0x6528], R13 ;  /* 0x0065280d01007387 */ /* 0x0003e20000100800 */
[----:B---3--:R-:W-:Y:S01]  /*b8da0*/  IADD3.X R15, PT, PT, R15, UR6, RZ, P0, !PT ;  /* 0x000000060f0f7c10 */ /* 0x008fe200087fe4ff */
[----:B-1----:R-:W-:-:S04]  /*b8db0*/  IMAD.MOV.U32 R4, RZ, RZ, R13 ;  /* 0x000000ffff047224 */ /* 0x002fc800078e000d */
[----:B------:R-:W-:Y:S01]  /*b8dc0*/  IMAD.MOV.U32 R5, RZ, RZ, R15 ;  /* 0x000000ffff057224 */ /* 0x000fe200078e000f */
[----:B------:R-:W-:Y:S01]  /*b8dd0*/  STL [R1+0x651c], R15 ;  /* 0x00651c0f01007387 */ /* 0x000fe20000100800 */
[----:B------:R-:W-:-:S03]  /*b8de0*/  IADD3.X R14, PT, PT, R14, UR6, RZ, P2, !PT ;  /* 0x000000060e0e7c10 */ /* 0x000fc600097fe4ff */
[----:B------:R-:W-:Y:S04]  /*b8df0*/  STL [R1+0x6520], R3 ;  /* 0x0065200301007387 */ /* 0x000fe80000100800 */
[----:B------:R-:W3:Y:S04]  /*b8e00*/  LDL.LU R13, [R1+0x64f8] ;  /* 0x0064f800010d7983 */ /* 0x000ee80000300800 */
[----:B------:R1:W-:Y:S04]  /*b8e10*/  LDGSTS.E [R2+0x8900], desc[UR40][R4.64], P1 ;  /* 0x0890000004027fae */ /* 0x0003e800089a1028 */
[----:B------:R1:W-:Y:S02]  /*b8e20*/  STL [R1+0x6514], R14 ;  /* 0x0065140e01007387 */ /* 0x0003e40000100800 */
[----:B-1----:R-:W-:-:S02]  /*b8e30*/  IMAD.MOV.U32 R5, RZ, RZ, R14 ;  /* 0x000000ffff057224 */ /* 0x002fc400078e000e */
[----:B------:R-:W3:Y:S01]  /*b8e40*/  LDL.LU R14, [R1+0x64ec] ;  /* 0x0064ec00010e7983 */ /* 0x000ee20000300800 */
[----:B------:R-:W-:Y:S01]  /*b8e50*/  IADD3 R11, P0, PT, R11, UR14, RZ ;  /* 0x0000000e0b0b7c10 */ /* 0x000fe2000ff1e0ff */
[----:B------:R-:W-:Y:S01]  /*b8e60*/  IMAD.MOV.U32 R4, RZ, RZ, R3 ;  /* 0x000000ffff047224 */ /* 0x000fe200078e0003 */
[----:B------:R-:W-:Y:S01]  /*b8e70*/  IADD3 R6, P2, PT, R6, UR14, RZ ;  /* 0x0000000e06067c10 */ /* 0x000fe2000ff5e0ff */
[----:B------:R-:W3:Y:S04]  /*b8e80*/  LDL.LU R16, [R1+0x6828] ;  /* 0x0068280001107983 */ /* 0x000ee80000300800 */
[----:B------:R-:W3:Y:S04]  /*b8e90*/  LDL.LU R3, [R1+0x64f0] ;  /* 0x0064f00001037983 */ /* 0x000ee80000300800 */
[----:B------:R1:W-:Y:S04]  /*b8ea0*/  STL [R1+0x6518], R11 ;  /* 0x0065180b01007387 */ /* 0x0003e80000100800 */
[----:B------:R1:W-:Y:S02]  /*b8eb0*/  LDGSTS.E [R2+0x8a00], desc[UR40][R4.64], P1 ;  /* 0x08a0000004027fae */ /* 0x0003e400089a1028 */
[----:B-1----:R-:W-:Y:S01]  /*b8ec0*/  IMAD.MOV.U32 R4, RZ, RZ, R11 ;  /* 0x000000ffff047224 */ /* 0x002fe200078e000b */
[----:B----4-:R-:W-:-:S05]  /*b8ed0*/  IADD3.X R12, PT, PT, R12, UR6, RZ, P0, !PT ;  /* 0x000000060c0c7c10 */ /* 0x010fca00087fe4ff */
[----:B------:R-:W-:Y:S01]  /*b8ee0*/  STL [R1+0x650c], R12 ;  /* 0x00650c0c01007387 */ /* 0x000fe20000100800 */
[----:B------:R-:W-:Y:S01]  /*b8ef0*/  IADD3.X R9, PT, PT, R9, UR6, RZ, P2, !PT ;  /* 0x0000000609097c10 */ /* 0x000fe200097fe4ff */
[----:B------:R-:W-:Y:S02]  /*b8f00*/  IMAD.MOV.U32 R5, RZ, RZ, R12 ;  /* 0x000000ffff057224 */ /* 0x000fe400078e000c */
[----:B------:R-:W-:Y:S04]  /*b8f10*/  STL [R1+0x6510], R6 ;  /* 0x0065100601007387 */ /* 0x000fe80000100800 */
[----:B------:R-:W4:Y:S04]  /*b8f20*/  LDL.LU R18, [R1+0x681c] ;  /* 0x00681c0001127983 */ /* 0x000f280000300800 */
[----:B------:R1:W-:Y:S04]  /*b8f30*/  STL [R1+0x6504], R9 ;  /* 0x0065040901007387 */ /* 0x0003e80000100800 */
[----:B------:R-:W4:Y:S04]  /*b8f40*/  LDL.LU R11, [R1+0x64e4] ;  /* 0x0064e400010b7983 */ /* 0x000f280000300800 */
[----:B------:R1:W-:Y:S04]  /*b8f50*/  LDGSTS.E [R2+0x8b00], desc[UR40][R4.64], P1 ;  /* 0x08b0000004027fae */ /* 0x0003e800089a1028 */
[----:B------:R-:W4:Y:S01]  /*b8f60*/  LDL.LU R15, [R1+0x64dc] ;  /* 0x0064dc00010f7983 */ /* 0x000f220000300800 */
[----:B-1----:R-:W-:-:S03]  /*b8f70*/  IMAD.MOV.U32 R5, RZ, RZ, R9 ;  /* 0x000000ffff057224 */ /* 0x002fc600078e0009 */
[----:B------:R-:W4:Y:S01]  /*b8f80*/  LDL.LU R9, [R1+0x64e8] ;  /* 0x0064e80001097983 */ /* 0x000f220000300800 */
[----:B------:R-:W-:-:S03]  /*b8f90*/  IMAD.MOV.U32 R4, RZ, RZ, R6 ;  /* 0x000000ffff047224 */ /* 0x000fc600078e0006 */
[----:B------:R-:W4:Y:S04]  /*b8fa0*/  LDL.LU R12, [R1+0x64d4] ;  /* 0x0064d400010c7983 */ /* 0x000f280000300800 */
[----:B------:R-:W4:Y:S04]  /*b8fb0*/  LDL.LU R6, [R1+0x64e0] ;  /* 0x0064e00001067983 */ /* 0x000f280000300800 */
[----:B------:R1:W-:Y:S01]  /*b8fc0*/  LDGSTS.E [R2+0x8c00], desc[UR40][R4.64], P1 ;  /* 0x08c0000004027fae */ /* 0x0003e200089a1028 */
[----:B------:R-:W-:-:S05]  /*b8fd0*/  IADD3 R19, P0, PT, R19, UR14, RZ ;  /* 0x0000000e13137c10 */ /* 0x000fca000ff1e0ff */
[----:B-1----:R-:W-:Y:S01]  /*b8fe0*/  IMAD.MOV.U32 R4, RZ, RZ, R19 ;  /* 0x000000ffff047224 */ /* 0x002fe200078e0013 */
[----:B------:R-:W-:Y:S02]  /*b8ff0*/  IADD3 R8, P2, PT, R8, UR14, RZ ;  /* 0x0000000e08087c10 */ /* 0x000fe4000ff5e0ff */
[----:B------:R-:W-:Y:S02]  /*b9000*/  IADD3.X R20, PT, PT, R20, UR6, RZ, P0, !PT ;  /* 0x0000000614147c10 */ /* 0x000fe400087fe4ff */
[----:B--2---:R-:W-:-:S03]  /*b9010*/  IADD3.X R10, PT, PT, R10, UR6, RZ, P2, !PT ;  /* 0x000000060a0a7c10 */ /* 0x004fc600097fe4ff */
[----:B------:R-:W-:Y:S01]  /*b9020*/  IMAD.MOV.U32 R5, RZ, RZ, R20 ;  /* 0x000000ffff057224 */ /* 0x000fe200078e0014 */
[----:B------:R-:W-:Y:S04]  /*b9030*/  STL [R1+0x6508], R19 ;  /* 0x0065081301007387 */ /* 0x000fe80000100800 */
[----:B------:R1:W-:Y:S04]  /*b9040*/  LDGSTS.E [R2+0x8d00], desc[UR40][R4.64], P1 ;  /* 0x08d0000004027fae */ /* 0x0003e800089a1028 */
[----:B------:R-:W-:Y:S04]  /*b9050*/  STL [R1+0x64fc], R20 ;  /* 0x0064fc1401007387 */ /* 0x000fe80000100800 */
[----:B------:R2:W-:Y:S01]  /*b9060*/  STL [R1+0x6500], R8 ;  /* 0x0065000801007387 */ /* 0x0005e20000100800 */
[----:B-1----:R-:W-:-:S02]  /*b9070*/  IMAD.MOV.U32 R4, RZ, RZ, R8 ;  /* 0x000000ffff047224 */ /* 0x002fc400078e0008 */
[----:B------:R-:W-:Y:S01]  /*b9080*/  IMAD.MOV.U32 R5, RZ, RZ, R10 ;  /* 0x000000ffff057224 */ /* 0x000fe200078e000a */
[----:B------:R1:W-:Y:S04]  /*b9090*/  STL [R1+0x64f4], R10 ;  /* 0x0064f40a01007387 */ /* 0x0003e80000100800 */
[----:B--2---:R-:W2:Y:S04]  /*b90a0*/  LDL.LU R8, [R1+0x64d8] ;  /* 0x0064d80001087983 */ /* 0x004ea80000300800 */
[----:B------:R1:W-:Y:S01]  /*b90b0*/  LDGSTS.E [R2+0x8e00], desc[UR40][R4.64], P1 ;  /* 0x08e0000004027fae */ /* 0x0003e200089a1028 */
[----:B---3--:R-:W-:-:S03]  /*b90c0*/  IADD3 R13, P0, PT, R13, UR14, RZ ;  /* 0x0000000e0d0d7c10 */ /* 0x008fc6000ff1e0ff */
[----:B-1----:R-:W3:Y:S04]  /*b90d0*/  LDL.LU R10, [R1+0x64d0] ;  /* 0x0064d000010a7983 */ /* 0x002ee80000300800 */
[----:B------:R-:W-:Y:S01]  /*b90e0*/  STL [R1+0x64f8], R13 ;  /* 0x0064f80d01007387 */ /* 0x000fe20000100800 */
[----:B------:R-:W-:-:S05]  /*b90f0*/  IADD3.X R14, PT, PT, R14, UR6, RZ, P0, !PT ;  /* 0x000000060e0e7c10 */ /* 0x000fca00087fe4ff */
[----:B------:R1:W-:Y:S01]  /*b9100*/  STL [R1+0x64ec], R14 ;  /* 0x0064ec0e01007387 */ /* 0x0003e20000100800 */
[----:B------:R-:W-:Y:S02]  /*b9110*/  IMAD.MOV.U32 R5, RZ, RZ, R14 ;  /* 0x000000ffff057224 */ /* 0x000fe400078e000e */
[----:B------:R-:W-:Y:S01]  /*b9120*/  IMAD.MOV.U32 R4, RZ, RZ, R13 ;  /* 0x000000ffff047224 */ /* 0x000fe200078e000d */
[----:B------:R-:W-:Y:S01]  /*b9130*/  UISETP.GT.AND UP1, UPT, UR17, 0x15, UPT ;  /* 0x000000151100788c */ /* 0x000fe2000bf24270 */
[----:B-1----:R-:W3:Y:S04]  /*b9140*/  LDL.LU R14, [R1+0x64cc] ;  /* 0x0064cc00010e7983 */ /* 0x002ee80000300800 */
[----:B------:R-:W3:Y:S01]  /*b9150*/  LDL.LU R13, [R1+0x64c4] ;  /* 0x0064c400010d7983 */ /* 0x000ee20000300800 */
[----:B------:R-:W-:-:S03]  /*b9160*/  USEL UR13, URZ, 0x4, !UP1 ;  /* 0x00000004ff0d7887 */ /* 0x000fc6000c800000 */
[----:B------:R1:W-:Y:S01]  /*b9170*/  LDGSTS.E [R2+0x8f00], desc[UR40][R4.64], P1 ;  /* 0x08f0000004027fae */ /* 0x0003e200089a1028 */
[----:B------:R-:W-:Y:S01]  /*b9180*/  USEL UR13, UR13, URZ, !UP0 ;  /* 0x000000ff0d0d7287 */ /* 0x000fe2000c000000 */
[----:B------:R-:W-:-:S05]  /*b9190*/  IADD3 R16, P1, PT, R16, UR14, RZ ;  /* 0x0000000e10107c10 */ /* 0x000fca000ff3e0ff */
[----:B------:R-:W-:Y:S02]  /*b91a0*/  ISETP.NE.U32.AND P0, PT, RZ, UR13, PT ;  /* 0x0000000dff007c0c */ /* 0x000fe4000bf05070 */
[----:B------:R-:W-:Y:S01]  /*b91b0*/  IADD3 R3, P2, PT, R3, UR14, RZ ;  /* 0x0000000e03037c10 */ /* 0x000fe2000ff5e0ff */
[----:B-1----:R-:W-:Y:S01]  /*b91c0*/  IMAD.MOV.U32 R4, RZ, RZ, R16 ;  /* 0x000000ffff047224 */ /* 0x002fe200078e0010 */
[----:B------:R-:W-:Y:S01]  /*b91d0*/  STL [R1+0x6828], R16 ;  /* 0x0068281001007387 */ /* 0x000fe20000100800 */
[----:B----4-:R-:W-:-:S05]  /*b91e0*/  IADD3.X R18, PT, PT, R18, UR6, RZ, P1, !PT ;  /* 0x0000000612127c10 */ /* 0x010fca0008ffe4ff */
[----:B------:R-:W-:Y:S01]  /*b91f0*/  IMAD.MOV.U32 R5, RZ, RZ, R18 ;  /* 0x000000ffff057224 */ /* 0x000fe200078e0012 */
[----:B------:R-:W-:Y:S01]  /*b9200*/  IADD3.X R11, PT, PT, R11, UR6, RZ, P2, !PT ;  /* 0x000000060b0b7c10 */ /* 0x000fe200097fe4ff */
[----:B------:R-:W-:Y:S04]  /*b9210*/  STL [R1+0x681c], R18 ;  /* 0x00681c1201007387 */ /* 0x000fe80000100800 */
[----:B------:R1:W-:Y:S04]  /*b9220*/  LDGSTS.E [R2+0xa800], desc[UR40][R4.64], P0 ;  /* 0x0a80000004027fae */ /* 0x0003e800081a1028 */
[----:B------:R-:W-:Y:S04]  /*b9230*/  STL [R1+0x64f0], R3 ;  /* 0x0064f00301007387 */ /* 0x000fe80000100800 */
[----:B------:R4:W-:Y:S01]  /*b9240*/  STL [R1+0x64e4], R11 ;  /* 0x0064e40b01007387 */ /* 0x0009e20000100800 */
[----:B------:R-:W-:Y:S01]  /*b9250*/  IADD3 R9, P1, PT, R9, UR14, RZ ;  /* 0x0000000e09097c10 */ /* 0x000fe2000ff3e0ff */
[----:B-1----:R-:W-:-:S02]  /*b9260*/  IMAD.MOV.U32 R4, RZ, RZ, R3 ;  /* 0x000000ffff047224 */ /* 0x002fc400078e0003 */
[----:B------:R-:W-:Y:S01]  /*b9270*/  IMAD.MOV.U32 R5, RZ, RZ, R11 ;  /* 0x000000ffff057224 */ /* 0x000fe200078e000b */
[----:B------:R-:W-:Y:S01]  /*b9280*/  IADD3.X R15, PT, PT, R15, UR6, RZ, P1, !PT ;  /* 0x000000060f0f7c10 */ /* 0x000fe20008ffe4ff */
[----:B----4-:R-:W4:Y:S01]  /*b9290*/  LDL.LU R11, [R1+0x64bc] ;  /* 0x0064bc00010b7983 */ /* 0x010f220000300800 */
[----:B------:R-:W-:-:S03]  /*b92a0*/  IADD3 R6, P2, PT, R6, UR14, RZ ;  /* 0x0000000e06067c10 */ /* 0x000fc6000ff5e0ff */
[----:B------:R-:W4:Y:S01]  /*b92b0*/  LDL.LU R3, [R1+0x64c8] ;  /* 0x0064c80001037983 */ /* 0x000f220000300800 */
[----:B------:R-:W-:-:S03]  /*b92c0*/  IADD3.X R12, PT, PT, R12, UR6, RZ, P2, !PT ;  /* 0x000000060c0c7c10 */ /* 0x000fc600097fe4ff */
[----:B------:R1:W-:Y:S04]  /*b92d0*/  LDGSTS.E [R2+0xa900], desc[UR40][R4.64], P0 ;  /* 0x0a90000004027fae */ /* 0x0003e800081a1028 */
[----:B------:R1:W-:Y:S04]  /*b92e0*/  STL [R1+0x64e8], R9 ;  /* 0x0064e80901007387 */ /* 0x0003e80000100800 */
[----:B------:R-:W-:Y:S01]  /*b92f0*/  STL [R1+0x64dc], R15 ;  /* 0x0064dc0f01007387 */ /* 0x000fe20000100800 */
[----:B-1----:R-:W-:Y:S02]  /*b9300*/  IMAD.MOV.U32 R4, RZ, RZ, R9 ;  /* 0x000000ffff047224 */ /* 0x002fe400078e0009 */
[----:B------:R-:W-:Y:S01]  /*b9310*/  IMAD.MOV.U32 R5, RZ, RZ, R15 ;  /* 0x000000ffff057224 */ /* 0x000fe200078e000f */
[----:B------:R-:W-:Y:S04]  /*b9320*/  STL [R1+0x64e0], R6 ;  /* 0x0064e00601007387 */ /* 0x000fe80000100800 */
[----:B------:R-:W4:Y:S04]  /*b9330*/  LDL.LU R9, [R1+0x64c0] ;  /* 0x0064c00001097983 */ /* 0x000f280000300800 */
[----:B------:R1:W-:Y:S04]  /*b9340*/  STL [R1+0x64d4], R12 ;  /* 0x0064d40c01007387 */ /* 0x0003e80000100800 */
[----:B------:R1:W-:Y:S04]  /*b9350*/  LDGSTS.E [R2+0xaa00], desc[UR40][R4.64], P0 ;  /* 0x0aa0000004027fae */ /* 0x0003e800081a1028 */
[----:B------:R-:W4:Y:S01]  /*b9360*/  LDL.LU R19, [R1+0x6820] ;  /* 0x0068200001137983 */ /* 0x000f220000300800 */
[----:B-1----:R-:W-:-:S03]  /*b9370*/  IMAD.MOV.U32 R5, RZ, RZ, R12 ;  /* 0x000000ffff057224 */ /* 0x002fc600078e000c */
[----:B------:R-:W4:Y:S04]  /*b9380*/  LDL.LU R12, [R1+0x64b4] ;  /* 0x0064b400010c7983 */ /* 0x000f280000300800 */
[----:B------:R-:W4:Y:S01]  /*b9390*/  LDL.LU R20, [R1+0x6814] ;  /* 0x0068140001147983 */ /* 0x000f220000300800 */
[----:B------:R-:W-:-:S03]  /*b93a0*/  IMAD.MOV.U32 R4, RZ, RZ, R6 ;  /* 0x000000ffff047224 */ /* 0x000fc600078e0006 */
[----:B------:R-:W4:Y:S04]  /*b93b0*/  LDL.LU R16, [R1+0x64b8] ;  /* 0x0064b80001107983 */ /* 0x000f280000300800 */
[----:B------:R-:W4:Y:S04]  /*b93c0*/  LDL.LU R6, [R1+0x64b0] ;  /* 0x0064b00001067983 */ /* 0x000f280000300800 */
[----:B------:R1:W-:Y:S01]  /*b93d0*/  LDGSTS.E [R2+0xab00], desc[UR40][R4.64], P0 ;  /* 0x0ab0000004027fae */ /* 0x0003e200081a1028 */
[----:B--2---:R-:W-:-:S05]  /*b93e0*/  IADD3 R8, P1, PT, R8, UR14, RZ ;  /* 0x0000000e08087c10 */ /* 0x004fca000ff3e0ff */
[----:B------:R2:W-:Y:S01]  /*b93f0*/  STL [R1+0x64d8], R8 ;  /* 0x0064d80801007387 */ /* 0x0005e20000100800 */
[----:B---3--:R-:W-:Y:S01]  /*b9400*/  IADD3 R10, P2, PT, R10, UR14, RZ ;  /* 0x0000000e0a0a7c10 */ /* 0x008fe2000ff5e0ff */
[----:B-1----:R-:W-:Y:S01]  /*b9410*/  IMAD.MOV.U32 R4, RZ, RZ, R8 ;  /* 0x000000ffff047224 */ /* 0x002fe200078e0008 */
[----:B------:R-:W-:-:S05]  /*b9420*/  IADD3.X R14, PT, PT, R14, UR6, RZ, P1, !PT ;  /* 0x000000060e0e7c10 */ /* 0x000fca0008ffe4ff */
[----:B------:R1:W-:Y:S01]  /*b9430*/  STL [R1+0x64cc], R14 ;  /* 0x0064cc0e01007387 */ /* 0x0003e20000100800 */
[----:B------:R-:W-:-:S03]  /*b9440*/  IADD3.X R13, PT, PT, R13, UR6, RZ, P2, !PT ;  /* 0x000000060d0d7c10 */ /* 0x000fc600097fe4ff */
[----:B------:R-:W-:Y:S04]  /*b9450*/  STL [R1+0x64d0], R10 ;  /* 0x0064d00a01007387 */ /* 0x000fe80000100800 */
[----:B------:R-:W3:Y:S04]  /*b9460*/  LDL.LU R18, [R1+0x64ac] ;  /* 0x0064ac0001127983 */ /* 0x000ee80000300800 */
[----:B------:R1:W-:Y:S04]  /*b9470*/  STL [R1+0x64c4], R13 ;  /* 0x0064c40d01007387 */ /* 0x0003e80000100800 */
[----:B--2---:R-:W2:Y:S01]  /*b9480*/  LDL.LU R8, [R1+0x64a4] ;  /* 0x0064a40001087983 */ /* 0x004ea20000300800 */
[----:B------:R-:W-:-:S03]  /*b9490*/  IMAD.MOV.U32 R5, RZ, RZ, R14 ;  /* 0x000000ffff057224 */ /* 0x000fc600078e000e */
[----:B------:R-:W2:Y:S04]  /*b94a0*/  LDL.LU R15, [R1+0x649c] ;  /* 0x00649c00010f7983 */ /* 0x000ea80000300800 */
[----:B------:R1:W-:Y:S04]  /*b94b0*/  LDGSTS.E [R2+0xac00], desc[UR40][R4.64], P0 ;  /* 0x0ac0000004027fae */ /* 0x0003e800081a1028 */
[----:B-1----:R-:W2:Y:S01]  /*b94c0*/  LDL.LU R14, [R1+0x64a8] ;  /* 0x0064a800010e7983 */ /* 0x002ea20000300800 */
[----:B------:R-:W-:Y:S02]  /*b94d0*/  IMAD.MOV.U32 R5, RZ, RZ, R13 ;  /* 0x000000ffff057224 */ /* 0x000fe400078e000d */
[----:B------:R-:W-:Y:S01]  /*b94e0*/  IMAD.MOV.U32 R4, RZ, RZ, R10 ;  /* 0x000000ffff047224 */ /* 0x000fe200078e000a */
[----:B------:R-:W2:Y:S04]  /*b94f0*/  LDL.LU R13, [R1+0x6494] ;  /* 0x00649400010d7983 */ /* 0x000ea80000300800 */
[----:B------:R-:W2:Y:S04]  /*b9500*/  LDL.LU R10, [R1+0x64a0] ;  /* 0x0064a000010a7983 */ /* 0x000ea80000300800 */
[----:B------:R1:W-:Y:S01]  /*b9510*/  LDGSTS.E [R2+0xad00], desc[UR40][R4.64], P0 ;  /* 0x0ad0000004027fae */ /* 0x0003e200081a1028 */
[----:B----4-:R-:W-:-:S04]  /*b9520*/  IADD3 R3, P1, PT, R3, UR14, RZ ;  /* 0x0000000e03037c10 */ /* 0x010fc8000ff3e0ff */
[----:B------:R-:W-:Y:S01]  /*b9530*/  IADD3.X R11, PT, PT, R11, UR6, RZ, P1, !PT ;  /* 0x000000060b0b7c10 */ /* 0x000fe20008ffe4ff */
[----:B------:R-:W-:Y:S01]  /*b9540*/  STL [R1+0x64c8], R3 ;  /* 0x0064c80301007387 */ /* 0x000fe20000100800 */
[----:B-1----:R-:W-:-:S03]  /*b9550*/  IMAD.MOV.U32 R4, RZ, RZ, R3 ;  /* 0x000000ffff047224 */ /* 0x002fc600078e0003 */
[----:B------:R-:W-:Y:S01]  /*b9560*/  IMAD.MOV.U32 R5, RZ, RZ, R11 ;  /* 0x000000ffff057224 */ /* 0x000fe200078e000b */
[----:B------:R1:W-:Y:S04]  /*b9570*/  STL [R1+0x64bc], R11 ;  /* 0x0064bc0b01007387 */ /* 0x0003e80000100800 */
[----:B------:R4:W-:Y:S04]  /*b9580*/  LDGSTS.E [R2+0xae00], desc[UR40][R4.64], P0 ;  /* 0x0ae0000004027fae */ /* 0x0009e800081a1028 */
[----:B-1----:R-:W2:Y:S01]  /*b9590*/  LDL.LU R11, [R1+0x6498] ;  /* 0x00649800010b7983 */ /* 0x002ea20000300800 */
[----:B------:R-:W-:-:S03]  /*b95a0*/  IADD3 R9, P2, PT, R9, UR14, RZ ;  /* 0x0000000e09097c10 */ /* 0x000fc6000ff5e0ff */
[----:B------:R-:W2:Y:S04]  /*b95b0*/  LDL.LU R3, [R1+0x6490] ;  /* 0x0064900001037983 */ /* 0x000ea80000300800 */
[----:B------:R-:W-:Y:S01]  /*b95c0*/  STL [R1+0x64c0], R9 ;  /* 0x0064c00901007387 */ /* 0x000fe20000100800 */
[----:B------:R-:W-:Y:S02]  /*b95d0*/  IADD3 R19, P3, PT, R19, UR14, RZ ;  /* 0x0000000e13137c10 */ /* 0x000fe4000ff7e0ff */
[----:B------:R-:W-:-:S05]  /*b95e0*/  IADD3.X R12, PT, PT, R12, UR6, RZ, P2, !PT ;  /* 0x000000060c0c7c10 */ /* 0x000fca00097fe4ff */
[----:B------:R1:W-:Y:S01]  /*b95f0*/  STL [R1+0x64b4], R12 ;  /* 0x0064b40c01007387 */ /* 0x0003e20000100800 */
[----:B----4-:R-:W-:Y:S01]  /*b9600*/  IMAD.MOV.U32 R5, RZ, RZ, R12 ;  /* 0x000000ffff057224 */ /* 0x010fe200078e000c */
[----:B------:R-:W-:Y:S02]  /*b9610*/  IADD3.X R20, PT, PT, R20, UR6, RZ, P3, !PT ;  /* 0x0000000614147c10 */ /* 0x000fe40009ffe4ff */
[----:B------:R-:W-:Y:S01]  /*b9620*/  STL [R1+0x6820], R19 ;  /* 0x0068201301007387 */ /* 0x000fe20000100800 */
[----:B------:R-:W-:-:S03]  /*b9630*/  IMAD.MOV.U32 R4, RZ, RZ, R9 ;  /* 0x000000ffff047224 */ /* 0x000fc600078e0009 */
[----:B-1----:R-:W4:Y:S04]  /*b9640*/  LDL.LU R12, [R1+0x648c] ;  /* 0x00648c00010c7983 */ /* 0x002f280000300800 */
[----:B------:R-:W-:Y:S04]  /*b9650*/  STL [R1+0x6814], R20 ;  /* 0x0068141401007387 */ /* 0x000fe80000100800 */
[----:B------:R-:W4:Y:S01]  /*b9660*/  LDL.LU R9, [R1+0x6484] ;  /* 0x0064840001097983 */ /* 0x000f220000300800 */
[----:B------:R-:W-:-:S03]  /*b9670*/  UISETP.GT.AND UP1, UPT, UR17, 0x19, UPT ;  /* 0x000000191100788c */ /* 0x000fc6000bf24270 */
[----:B------:R1:W-:Y:S01]  /*b9680*/  LDGSTS.E [R2+0xaf00], desc[UR40][R4.64], P0 ;  /* 0x0af0000004027fae */ /* 0x0003e200081a1028 */
[----:B------:R-:W-:-:S04]  /*b9690*/  USEL UR13, URZ, 0x4, !UP1 ;  /* 0x00000004ff0d7887 */ /* 0x000fc8000c800000 */
[----:B------:R-:W-:Y:S01]  /*b96a0*/  USEL UR13, UR13, URZ, !UP0 ;  /* 0x000000ff0d0d7287 */ /* 0x000fe2000c000000 */
[----:B------:R-:W-:-:S05]  /*b96b0*/  IADD3 R16, P0, PT, R16, UR14, RZ ;  /* 0x0000000e10107c10 */ /* 0x000fca000ff1e0ff */
[----:B------:R-:W-:Y:S01]  /*b96c0*/  ISETP.NE.U32.AND P1, PT, RZ, UR13, PT ;  /* 0x0000000dff007c0c */ /* 0x000fe2000bf25070 */
[----:B-1----:R-:W-:Y:S02]  /*b96d0*/  IMAD.MOV.U32 R4, RZ, RZ, R19 ;  /* 0x000000ffff047224 */ /* 0x002fe400078e0013 */
[----:B------:R-:W-:Y:S01]  /*b96e0*/  IMAD.MOV.U32 R5, RZ, RZ, R20 ;  /* 0x000000ffff057224 */ /* 0x000fe200078e0014 */
[----:B------:R-:W-:Y:S01]  /*b96f0*/  IADD3 R6, P2, PT, R6, UR14, RZ ;  /* 0x0000000e06067c10 */ /* 0x000fe2000ff5e0ff */
[----:B------:R-:W-:Y:S08]  /*b9700*/  STL [R1+0x64b8], R16 ;  /* 0x0064b81001007387 */ /* 0x000ff00000100800 */
[----:B------:R1:W-:Y:S02]  /*b9710*/  LDGSTS.E [R2+0xc800], desc[UR40][R4.64], P1 ;  /* 0x0c80000004027fae */ /* 0x0003e400089a1028 */
[----:B-1----:R-:W-:Y:S01]  /*b9720*/  IMAD.MOV.U32 R4, RZ, RZ, R16 ;  /* 0x000000ffff047224 */ /* 0x002fe200078e0010 */
[----:B---3--:R-:W-:-:S05]  /*b9730*/  IADD3.X R18, PT, PT, R18, UR6, RZ, P0, !PT ;  /* 0x0000000612127c10 */ /* 0x008fca00087fe4ff */
[----:B------:R-:W-:Y:S01]  /*b9740*/  IMAD.MOV.U32 R5, RZ, RZ, R18 ;  /* 0x000000ffff057224 */ /* 0x000fe200078e0012 */
[----:B--2---:R-:W-:Y:S01]  /*b9750*/  IADD3.X R8, PT, PT, R8, UR6, RZ, P2, !PT ;  /* 0x0000000608087c10 */ /* 0x004fe200097fe4ff */
[----:B------:R-:W-:Y:S04]  /*b9760*/  STL [R1+0x64ac], R18 ;  /* 0x0064ac1201007387 */ /* 0x000fe80000100800 */
[----:B------:R-:W-:Y:S04]  /*b9770*/  STL [R1+0x64b0], R6 ;  /* 0x0064b00601007387 */ /* 0x000fe80000100800 */
[----:B------:R1:W-:Y:S04]  /*b9780*/  LDGSTS.E [R2+0xc900], desc[UR40][R4.64], P1 ;  /* 0x0c90000004027fae */ /* 0x0003e800089a1028 */
[----:B------:R2:W-:Y:S01]  /*b9790*/  STL [R1+0x64a4], R8 ;  /* 0x0064a40801007387 */ /* 0x0005e20000100800 */
[----:B-1----:R-:W-:-:S02]  /*b97a0*/  IMAD.MOV.U32 R5, RZ, RZ, R8 ;  /* 0x000000ffff057224 */ /* 0x002fc400078e0008 */
[----:B------:R-:W-:Y:S01]  /*b97b0*/  IMAD.MOV.U32 R4, RZ, RZ, R6 ;  /* 0x000000ffff047224 */ /* 0x000fe200078e0006 */
[----:B--2---:R-:W2:Y:S04]  /*b97c0*/  LDL.LU R8, [R1+0x647c] ;  /* 0x00647c0001087983 */ /* 0x004ea80000300800 */
[----:B------:R-:W3:Y:S01]  /*b97d0*/  LDL.LU R6, [R1+0x6488] ;  /* 0x0064880001067983 */ /* 0x000ee20000300800 */
[----:B------:R-:W-:Y:S02]  /*b97e0*/  IADD3 R14, P0, PT, R14, UR14, RZ ;  /* 0x0000000e0e0e7c10 */ /* 0x000fe4000ff1e0ff */
[----:B------:R-:W-:Y:S01]  /*b97f0*/  IADD3 R10, P2, PT, R10, UR14, RZ ;  /* 0x0000000e0a0a7c10 */ /* 0x000fe2000ff5e0ff */
        /* <DEDUP_REMOVED lines=13> */
[----:B------:R1:W-:Y:S04]  /*b98d0*/  LDGSTS.E [R2+0xcb00], desc[UR40][R4.64], P1 ;  /* 0x0cb0000004027fae */ /* 0x0003e800089a1028 */
[----:B------:R-:W2:Y:S01]  /*b98e0*/  LDL.LU R16, [R1+0x6478] ;  /* 0x0064780001107983 */ /* 0x000ea20000300800 */
[----:B-1----:R-:W-:-:S02]  /*b98f0*/  IMAD.MOV.U32 R4, RZ, RZ, R10 ;  /* 0x000000ffff047224 */ /* 0x002fc400078e000a */
[----:B------:R-:W-:Y:S01]  /*b9900*/  IMAD.MOV.U32 R5, RZ, RZ, R13 ;  /* 0x000000ffff057224 */ /* 0x000fe200078e000d */
[----:B------:R-:W2:Y:S04]  /*b9910*/  LDL.LU R10, [R1+0x6470] ;  /* 0x00647000010a7983 */ /* 0x000ea80000300800 */
[----:B------:R1:W-:Y:S01]  /*b9920*/  LDGSTS.E [R2+0xcc00], desc[UR40][R4.64], P1 ;  /* 0x0cc0000004027fae */ /* 0x0003e200089a1028 */
[----:B------:R-:W-:Y:S02]  /*b9930*/  IADD3 R11, P0, PT, R11, UR14, RZ ;  /* 0x0000000e0b0b7c10 */ /* 0x000fe4000ff1e0ff */
[----:B------:R-:W-:-:S03]  /*b9940*/  IADD3 R3, P2, PT, R3, UR14, RZ ;  /* 0x0000000e03037c10 */ /* 0x000fc6000ff5e0ff */
[----:B------:R4:W-:Y:S01]  /*b9950*/  STL [R1+0x6498], R11 ;  /* 0x0064980b01007387 */ /* 0x0009e20000100800 */
[----:B-1----:R-:W-:Y:S01]  /*b9960*/  IMAD.MOV.U32 R4, RZ, RZ, R11 ;  /* 0x000000ffff047224 */ /* 0x002fe200078e000b */
[----:B----4-:R-:W-:-:S05]  /*b9970*/  IADD3.X R12, PT, PT, R12, UR6, RZ, P0, !PT ;  /* 0x000000060c0c7c10 */ /* 0x010fca00087fe4ff */
[----:B------:R-:W-:Y:S01]  /*b9980*/  STL [R1+0x648c], R12 ;  /* 0x00648c0c01007387 */ /* 0x000fe20000100800 */
[----:B------:R-:W-:Y:S01]  /*b9990*/  IMAD.MOV.U32 R5, RZ, RZ, R12 ;  /* 0x000000ffff057224 */ /* 0x000fe200078e000c */
[----:B------:R-:W-:Y:S02]  /*b99a0*/  IADD3.X R9, PT, PT, R9, UR6, RZ, P2, !PT ;  /* 0x0000000609097c10 */ /* 0x000fe400097fe4ff */
[----:B------:R1:W-:Y:S04]  /*b99b0*/  STL [R1+0x6490], R3 ;  /* 0x0064900301007387 */ /* 0x0003e80000100800 */
[----:B------:R-:W4:Y:S04]  /*b99c0*/  LDL.LU R18, [R1+0x646c] ;  /* 0x00646c0001127983 */ /* 0x000f280000300800 */
[----:B------:R-:W-:Y:S04]  /*b99d0*/  STL [R1+0x6484], R9 ;  /* 0x0064840901007387 */ /* 0x000fe80000100800 */
[----:B------:R-:W4:Y:S04]  /*b99e0*/  LDL.LU R15, [R1+0x6464] ;  /* 0x00646400010f7983 */ /* 0x000f280000300800 */
[----:B------:R1:W-:Y:S04]  /*b99f0*/  LDGSTS.E [R2+0xcd00], desc[UR40][R4.64], P1 ;  /* 0x0cd0000004027fae */ /* 0x0003e800089a1028 */
[----:B------:R-:W4:Y:S01]  /*b9a00*/  LDL.LU R11, [R1+0x645c] ;  /* 0x00645c00010b7983 */ /* 0x000f220000300800 */
[----:B-1----:R-:W-:-:S03]  /*b9a10*/  IMAD.MOV.U32 R4, RZ, RZ, R3 ;  /* 0x000000ffff047224 */ /* 0x002fc600078e0003 */
[----:B------:R-:W4:Y:S04]  /*b9a20*/  LDL.LU R3, [R1+0x6468] ;  /* 0x0064680001037983 */ /* 0x000f280000300800 */
[----:B------:R-:W4:Y:S04]  /*b9a30*/  LDL.LU R13, [R1+0x6454] ;  /* 0x00645400010d7983 */ /* 0x000f280000300800 */
[----:B------:R-:W4:Y:S01]  /*b9a40*/  LDL.LU R12, [R1+0x6460] ;  /* 0x00646000010c7983 */ /* 0x000f220000300800 */
[----:B------:R-:W-:-:S05]  /*b9a50*/  IMAD.MOV.U32 R5, RZ, RZ, R9 ;  /* 0x000000ffff057224 */ /* 0x000fca00078e0009 */
[----:B------:R1:W-:Y:S01]  /*b9a60*/  LDGSTS.E [R2+0xce00], desc[UR40][R4.64], P1 ;  /* 0x0ce0000004027fae */ /* 0x0003e200089a1028 */
[----:B------:R-:W-:-:S04]  /*b9a70*/  UISETP.GT.AND UP1, UPT, UR17, 0x1d, UPT ;  /* 0x0000001d1100788c */ /* 0x000fc8000bf24270 */
[----:B------:R-:W-:-:S04]  /*b9a80*/  USEL UR13, URZ, 0x4, !UP1 ;  /* 0x00000004ff0d7887 */ /* 0x000fc8000c800000 */
[----:B------:R-:W-:Y:S01]  /*b9a90*/  USEL UR13, UR13, URZ, !UP0 ;  /* 0x000000ff0d0d7287 */ /* 0x000fe2000c000000 */
[----:B---3--:R-:W-:-:S04]  /*b9aa0*/  IADD3 R6, P0, PT, R6, UR14, RZ ;  /* 0x0000000e06067c10 */ /* 0x008fc8000ff1e0ff */
[----:B--2---:R-:W-:Y:S01]  /*b9ab0*/  IADD3.X R8, PT, PT, R8, UR6, RZ, P0, !PT ;  /* 0x0000000608087c10 */ /* 0x004fe200087fe4ff */
[----:B------:R-:W-:Y:S04]  /*b9ac0*/  STL [R1+0x6488], R6 ;  /* 0x0064880601007387 */ /* 0x000fe80000100800 */
[----:B------:R2:W-:Y:S01]  /*b9ad0*/  STL [R1+0x647c], R8 ;  /* 0x00647c0801007387 */ /* 0x0005e20000100800 */
[----:B-1----:R-:W-:-:S03]  /*b9ae0*/  IMAD.MOV.U32 R5, RZ, RZ, R8 ;  /* 0x000000ffff057224 */ /* 0x002fc600078e0008 */
[----:B------:R-:W3:Y:S01]  /*b9af0*/  LDL.LU R14, [R1+0x644c] ;  /* 0x00644c00010e7983 */ /* 0x000ee20000300800 */
[----:B------:R-:W-:-:S03]  /*b9b00*/  IMAD.MOV.U32 R4, RZ, RZ, R6 ;  /* 0x000000ffff047224 */ /* 0x000fc600078e0006 */
[----:B--2---:R-:W2:Y:S04]  /*b9b10*/  LDL.LU R8, [R1+0x6458] ;  /* 0x0064580001087983 */ /* 0x004ea80000300800 */
[----:B------:R-:W3:Y:S04]  /*b9b20*/  LDL.LU R9, [R1+0x6448] ;  /* 0x0064480001097983 */ /* 0x000ee80000300800 */
[----:B------:R-:W3:Y:S01]  /*b9b30*/  LDL.LU R6, [R1+0x6450] ;  /* 0x0064500001067983 */ /* 0x000ee20000300800 */
[----:B------:R-:W-:-:S03]  /*b9b40*/  ISETP.NE.U32.AND P0, PT, RZ, UR13, PT ;  /* 0x0000000dff007c0c */ /* 0x000fc6000bf05070 */
[----:B------:R1:W-:Y:S01]  /*b9b50*/  LDGSTS.E [R2+0xcf00], desc[UR40][R4.64], P1 ;  /* 0x0cf0000004027fae */ /* 0x0003e200089a1028 */
[----:B------:R-:W-:-:S04]  /*b9b60*/  IADD3 R21, P1, PT, R21, UR14, RZ ;  /* 0x0000000e15157c10 */ /* 0x000fc8000ff3e0ff */
[----:B------:R-:W-:Y:S02]  /*b9b70*/  IADD3.X R22, PT, PT, R22, UR6, RZ, P1, !PT ;  /* 0x0000000616167c10 */ /* 0x000fe40008ffe4ff */
[----:B------:R-:W-:-:S04]  /*b9b80*/  IADD3 R19, P2, PT, R19, UR14, RZ ;  /* 0x0000000e13137c10 */ /* 0x000fc8000ff5e0ff */
[----:B------:R-:W-:Y:S01]  /*b9b90*/  IADD3.X R20, PT, PT, R20, UR6, RZ, P2, !PT ;  /* 0x0000000614147c10 */ /* 0x000fe200097fe4ff */
[----:B-1----:R-:W-:Y:S02]  /*b9ba0*/  IMAD.MOV.U32 R4, RZ, RZ, R21 ;  /* 0x000000ffff047224 */ /* 0x002fe400078e0015 */
[----:B------:R-:W-:Y:S01]  /*b9bb0*/  IMAD.MOV.U32 R5, RZ, RZ, R22 ;  /* 0x000000ffff057224 */ /* 0x000fe200078e0016 */
[----:B------:R-:W-:-:S04]  /*b9bc0*/  IADD3 R16, P1, PT, R16, UR14, RZ ;  /* 0x0000000e10107c10 */ /* 0x000fc8000ff3e0ff */
[----:B------:R1:W-:Y:S01]  /*b9bd0*/  LDGSTS.E [R2+0xe800], desc[UR40][R4.64], P0 ;  /* 0x0e80000004027fae */ /* 0x0003e200081a1028 */
[----:B------:R-:W-:-:S03]  /*b9be0*/  IADD3 R10, P2, PT, R10, UR14, RZ ;  /* 0x0000000e0a0a7c10 */ /* 0x000fc6000ff5e0ff */
[----:B------:R-:W-:Y:S01]  /*b9bf0*/  STL [R1+0x6818], R21 ;  /* 0x0068181501007387 */ /* 0x000fe20000100800 */
[----:B-1----:R-:W-:Y:S02]  /*b9c00*/  IMAD.MOV.U32 R4, RZ, RZ, R19 ;  /* 0x000000ffff047224 */ /* 0x002fe400078e0013 */
[----:B------:R-:W-:Y:S01]  /*b9c10*/  IMAD.MOV.U32 R5, RZ, RZ, R20 ;  /* 0x000000ffff057224 */ /* 0x000fe200078e0014 */
[----:B------:R-:W-:Y:S04]  /*b9c20*/  STL [R1+0x6810], R22 ;  /* 0x0068101601007387 */ /* 0x000fe80000100800 */
[----:B------:R1:W-:Y:S04]  /*b9c30*/  LDGSTS.E [R2+0xe900], desc[UR40][R4.64], P0 ;  /* 0x0e90000004027fae */ /* 0x0003e800081a1028 */
[----:B------:R-:W-:Y:S04]  /*b9c40*/  STL [R1+0x6480], R19 ;  /* 0x0064801301007387 */ /* 0x000fe80000100800 */
[----:B------:R-:W-:Y:S01]  /*b9c50*/  STL [R1+0x6474], R20 ;  /* 0x0064741401007387 */ /* 0x000fe20000100800 */
[----:B-1----:R-:W-:-:S03]  /*b9c60*/  IMAD.MOV.U32 R4, RZ, RZ, R16 ;  /* 0x000000ffff047224 */ /* 0x002fc600078e0010 */
[----:B------:R1:W-:Y:S01]  /*b9c70*/  STL [R1+0x6478], R16 ;  /* 0x0064781001007387 */ /* 0x0003e20000100800 */
[----:B----4-:R-:W-:-:S05]  /*b9c80*/  IADD3.X R18, PT, PT, R18, UR6, RZ, P1, !PT ;  /* 0x0000000612127c10 */ /* 0x010fca0008ffe4ff */
[----:B------:R-:W-:Y:S01]  /*b9c90*/  IMAD.MOV.U32 R5, RZ, RZ, R18 ;  /* 0x000000ffff057224 */ /* 0x000fe200078e0012 */
[----:B------:R-:W-:Y:S01]  /*b9ca0*/  IADD3.X R15, PT, PT, R15, UR6, RZ, P2, !PT ;  /* 0x000000060f0f7c10 */ /* 0x000fe200097fe4ff */
[----:B------:R-:W-:Y:S04]  /*b9cb0*/  STL [R1+0x646c], R18 ;  /* 0x00646c1201007387 */ /* 0x000fe80000100800 */
[----:B------:R4:W-:Y:S04]  /*b9cc0*/  STL [R1+0x6470], R10 ;  /* 0x0064700a01007387 */ /* 0x0009e80000100800 */
[----:B------:R1:W-:Y:S04]  /*b9cd0*/  LDGSTS.E [R2+0xea00], desc[UR40][R4.64], P0 ;  /* 0x0ea0000004027fae */ /* 0x0003e800081a1028 */
[----:B------:R-:W-:Y:S04]  /*b9ce0*/  STL [R1+0x6464], R15 ;  /* 0x0064640f01007387 */ /* 0x000fe80000100800 */
[----:B-1----:R-:W3:Y:S01]  /*b9cf0*/  LDL.LU R16, [R1+0x6804] ;  /* 0x0068040001107983 */ /* 0x002ee20000300800 */
[----:B------:R-:W-:Y:S01]  /*b9d00*/  IADD3 R3, P1, PT, R3, UR14, RZ ;  /* 0x0000000e03037c10 */ /* 0x000fe2000ff3e0ff */
[----:B------:R-:W-:-:S03]  /*b9d10*/  IMAD.MOV.U32 R4, RZ, RZ, R10 ;  /* 0x000000ffff047224 */ /* 0x000fc600078e000a */
[----:B------:R-:W-:Y:S01]  /*b9d20*/  IADD3.X R11, PT, PT, R11, UR6, RZ, P1, !PT ;  /* 0x000000060b0b7c10 */ /* 0x000fe20008ffe4ff */
[----:B------:R-:W-:Y:S01]  /*b9d30*/  IMAD.MOV.U32 R5, RZ, RZ, R15 ;  /* 0x000000ffff057224 */ /* 0x000fe200078e000f */
[----:B----4-:R-:W4:Y:S01]  /*b9d40*/  LDL.LU R10, [R1+0x680c] ;  /* 0x00680c00010a7983 */ /* 0x010f220000300800 */
        /* <DEDUP_REMOVED lines=13> */
[----:B------:R-:W4:Y:S01]  /*b9e20*/  LDL.LU R13, [R1+0x643c] ;  /* 0x00643c00010d7983 */ /* 0x000f220000300800 */
[----:B------:R-:W-:-:S03]  /*b9e30*/  IMAD.MOV.U32 R4, RZ, RZ, R12 ;  /* 0x000000ffff047224 */ /* 0x000fc600078e000c */
[----:B------:R-:W4:Y:S04]  /*b9e40*/  LDL.LU R12, [R1+0x6434] ;  /* 0x00643400010c7983 */ /* 0x000f280000300800 */
[----:B------:R1:W-:Y:S01]  /*b9e50*/  LDGSTS.E [R2+0xed00], desc[UR40][R4.64], P0 ;  /* 0x0ed0000004027fae */ /* 0x0003e200081a1028 */
[----:B--2---:R-:W-:-:S04]  /*b9e60*/  IADD3 R8, P1, PT, R8, UR14, RZ ;  /* 0x0000000e08087c10 */ /* 0x004fc8000ff3e0ff */
[----:B---3--:R-:W-:Y:S02]  /*b9e70*/  IADD3.X R14, PT, PT, R14, UR6, RZ, P1, !PT ;  /* 0x000000060e0e7c10 */ /* 0x008fe40008ffe4ff */
[----:B------:R-:W-:Y:S01]  /*b9e80*/  IADD3 R6, P2, PT, R6, UR14, RZ ;  /* 0x0000000e06067c10 */ /* 0x000fe2000ff5e0ff */
[----:B------:R-:W-:Y:S02]  /*b9e90*/  STL [R1+0x6458], R8 ;  /* 0x0064580801007387 */ /* 0x000fe40000100800 */
[----:B-1----:R-:W-:Y:S01]  /*b9ea0*/  IMAD.MOV.U32 R5, RZ, RZ, R14 ;  /* 0x000000ffff057224 */ /* 0x002fe200078e000e */
[----:B------:R-:W-:Y:S01]  /*b9eb0*/  IADD3.X R9, PT, PT, R9, UR6, RZ, P2, !PT ;  /* 0x0000000609097c10 */ /* 0x000fe200097fe4ff */
[----:B------:R1:W-:Y:S01]  /*b9ec0*/  STL [R1+0x644c], R14 ;  /* 0x00644c0e01007387 */ /* 0x0003e20000100800 */
[----:B------:R-:W-:-:S03]  /*b9ed0*/  IMAD.MOV.U32 R4, RZ, RZ, R8 ;  /* 0x000000ffff047224 */ /* 0x000fc600078e0008 */
[----:B------:R-:W-:Y:S04]  /*b9ee0*/  STL [R1+0x6450], R6 ;  /* 0x0064500601007387 */ /* 0x000fe80000100800 */
[----:B------:R2:W-:Y:S04]  /*b9ef0*/  LDGSTS.E [R2+0xee00], desc[UR40][R4.64], P0 ;  /* 0x0ee0000004027fae */ /* 0x0005e800081a1028 */
[----:B-1----:R-:W3:Y:S04]  /*b9f00*/  LDL.LU R14, [R1+0x6438] ;  /* 0x00643800010e7983 */ /* 0x002ee80000300800 */
[----:B------:R1:W-:Y:S04]  /*b9f10*/  STL [R1+0x6448], R9 ;  /* 0x0064480901007387 */ /* 0x0003e80000100800 */
[----:B------:R-:W3:Y:S04]  /*b9f20*/  LDL.LU R8, [R1+0x6430] ;  /* 0x0064300001087983 */ /* 0x000ee80000300800 */
[----:B------:R-:W3:Y:S01]  /*b9f30*/  LDL.LU R15, [R1+0x642c] ;  /* 0x00642c00010f7983 */ /* 0x000ee20000300800 */
[----:B--2---:R-:W-:-:S03]  /*b9f40*/  IMAD.MOV.U32 R5, RZ, RZ, R9 ;  /* 0x000000ffff057224 */ /* 0x004fc600078e0009 */
[----:B-1----:R-:W2:Y:S01]  /*b9f50*/  LDL.LU R9, [R1+0x6424] ;  /* 0x0064240001097983 */ /* 0x002ea20000300800 */
[----:B------:R-:W-:Y:S01]  /*b9f60*/  UISETP.GT.AND UP1, UPT, UR17, 0x2, UPT ;  /* 0x000000021100788c */ /* 0x000fe2000bf24270 */
[----:B------:R-:W-:Y:S02]  /*b9f70*/  IMAD.MOV.U32 R4, RZ, RZ, R6 ;  /* 0x000000ffff047224 */ /* 0x000fe400078e0006 */
[----:B------:R-:W-:Y:S01]  /*b9f80*/  IMAD.SHL.U32 R17, R17, 0x4, RZ ;  /* 0x0000000411117824 */ /* 0x000fe200078e00ff */
[----:B------:R-:W-:Y:S01]  /*b9f90*/  USEL UR13, URZ, 0x4, !UP1 ;  /* 0x00000004ff0d7887 */ /* 0x000fe2000c800000 */
[----:B------:R-:W2:Y:S03]  /*b9fa0*/  LDL.LU R18, [R1+0x6428] ;  /* 0x0064280001127983 */ /* 0x000ea60000300800 */
[----:B------:R-:W-:Y:S01]  /*b9fb0*/  USEL UR13, UR13, URZ, !UP0 ;  /* 0x000000ff0d0d7287 */ /* 0x000fe2000c000000 */
[----:B------:R1:W-:Y:S01]  /*b9fc0*/  LDGSTS.E [R2+0xef00], desc[UR40][R4.64], P0 ;  /* 0x0ef0000004027fae */ /* 0x0003e200081a1028 */
[----:B------:R-:W-:-:S04]  /*b9fd0*/  LOP3.LUT R6, R17, 0x40, RZ, 0x3c, !PT ;  /* 0x0000004011067812 */ /* 0x000fc800078e3cff */
[----:B------:R-:W-:Y:S01]  /*b9fe0*/  ISETP.NE.U32.AND P0, PT, RZ, UR13, PT ;  /* 0x0000000dff007c0c */ /* 0x000fe2000bf05070 */
[----:B-1----:R-:W-:Y:S01]  /*b9ff0*/  VIADD R2, R6, UR18 ;  /* 0x0000001206027c36 */ /* 0x002fe20008000000 */
[----:B----4-:R-:W-:-:S04]  /*ba000*/  IADD3 R10, P1, PT, R10, UR14, RZ ;  /* 0x0000000e0a0a7c10 */ /* 0x010fc8000ff3e0ff */
[----:B------:R-:W-:Y:S01]  /*ba010*/  IADD3.X R16, PT, PT, R16, UR6, RZ, P1, !PT ;  /* 0x0000000610107c10 */ /* 0x000fe20008ffe4ff */
[----:B------:R1:W-:Y:S01]  /*ba020*/  STL [R1+0x680c], R10 ;  /* 0x00680c0a01007387 */ /* 0x0003e20000100800 */
[----:B------:R-:W-:-:S03]  /*ba030*/  IMAD.MOV.U32 R4, RZ, RZ, R10 ;  /* 0x000000ffff047224 */ /* 0x000fc600078e000a */
[----:B------:R-:W-:Y:S01]  /*ba040*/  STL [R1+0x6804], R16 ;  /* 0x0068041001007387 */ /* 0x000fe20000100800 */
[----:B------:R-:W-:-:S03]  /*ba050*/  IMAD.MOV.U32 R5, RZ, RZ, R16 ;  /* 0x000000ffff057224 */ /* 0x000fc600078e0010 */
[----:B------:R-:W4:Y:S04]  /*ba060*/  LDL.LU R6, [R1+0x6420] ;  /* 0x0064200001067983 */ /* 0x000f280000300800 */
        /* <DEDUP_REMOVED lines=19> */
[----:B------:R-:W4:Y:S01]  /*ba1a0*/  LDL.LU R12, [R1+0x6410] ;  /* 0x00641000010c7983 */ /* 0x000f220000300800 */
[----:B---3--:R-:W-:-:S03]  /*ba1b0*/  IADD3 R14, P1, PT, R14, UR14, RZ ;  /* 0x0000000e0e0e7c10 */ /* 0x008fc6000ff3e0ff */
[----:B------:R1:W-:Y:S04]  /*ba1c0*/  LDGSTS.E [R2+0x1200], desc[UR40][R4.64], P0 ;  /* 0x0120000004027fae */ /* 0x0003e800081a1028 */
[----:B------:R-:W-:Y:S01]  /*ba1d0*/  STL [R1+0x6438], R14 ;  /* 0x0064380e01007387 */ /* 0x000fe20000100800 */
[----:B------:R-:W-:Y:S02]  /*ba1e0*/  IADD3 R8, P2, PT, R8, UR14, RZ ;  /* 0x0000000e08087c10 */ /* 0x000fe4000ff5e0ff */
[----:B------:R-:W-:-:S05]  /*ba1f0*/  IADD3.X R15, PT, PT, R15, UR6, RZ, P1, !PT ;  /* 0x000000060f0f7c10 */ /* 0x000fca0008ffe4ff */
[----:B------:R3:W-:Y:S01]  /*ba200*/  STL [R1+0x642c], R15 ;  /* 0x00642c0f01007387 */ /* 0x0007e20000100800 */
[----:B--2---:R-:W-:-:S03]  /*ba210*/  IADD3.X R9, PT, PT, R9, UR6, RZ, P2, !PT ;  /* 0x0000000609097c10 */ /* 0x004fc600097fe4ff */
[----:B------:R-:W-:Y:S04]  /*ba220*/  STL [R1+0x6430], R8 ;  /* 0x0064300801007387 */ /* 0x000fe80000100800 */
[----:B------:R-:W2:Y:S04]  /*ba230*/  LDL.LU R17, [R1+0x67fc] ;  /* 0x0067fc0001117983 */ /* 0x000ea80000300800 */
[----:B------:R3:W-:Y:S04]  /*ba240*/  STL [R1+0x6424], R9 ;  /* 0x0064240901007387 */ /* 0x0007e80000100800 */
[----:B------:R-:W2:Y:S01]  /*ba250*/  LDL.LU R16, [R1+0x6404] ;  /* 0x0064040001107983 */ /* 0x000ea20000300800 */
[----:B-1----:R-:W-:-:S02]  /*ba260*/  IMAD.MOV.U32 R4, RZ, RZ, R14 ;  /* 0x000000ffff047224 */ /* 0x002fc400078e000e */
[----:B------:R-:W-:Y:S02]  /*ba270*/  IMAD.MOV.U32 R5, RZ, RZ, R15 ;  /* 0x000000ffff057224 */ /* 0x000fe400078e000f */
[----:B---3--:R-:W3:Y:S01]  /*ba280*/  LDL.LU R15, [R1+0x63fc] ;  /* 0x0063fc00010f7983 */ /* 0x008ee20000300800 */
[----:B------:R-:W-:-:S03]  /*ba290*/  IADD3 R18, P1, PT, R18, UR14, RZ ;  /* 0x0000000e12127c10 */ /* 0x000fc6000ff3e0ff */
[----:B------:R-:W3:Y:S04]  /*ba2a0*/  LDL.LU R14, [R1+0x6408] ;  /* 0x00640800010e7983 */ /* 0x000ee80000300800 */
[----:B------:R1:W-:Y:S02]  /*ba2b0*/  LDGSTS.E [R2+0x1300], desc[UR40][R4.64], P0 ;  /* 0x0130000004027fae */ /* 0x0003e400081a1028 */
[----:B-1----:R-:W-:Y:S02]  /*ba2c0*/  IMAD.MOV.U32 R5, RZ, RZ, R9 ;  /* 0x000000ffff057224 */ /* 0x002fe400078e0009 */
[----:B------:R-:W-:Y:S01]  /*ba2d0*/  IMAD.MOV.U32 R4, RZ, RZ, R8 ;  /* 0x000000ffff047224 */ /* 0x000fe200078e0008 */
[----:B------:R-:W3:Y:S04]  /*ba2e0*/  LDL.LU R9, [R1+0x63f4] ;  /* 0x0063f40001097983 */ /* 0x000ee80000300800 */
[----:B------:R-:W3:Y:S04]  /*ba2f0*/  LDL.LU R8, [R1+0x6400] ;  /* 0x0064000001087983 */ /* 0x000ee80000300800 */
[----:B------:R1:W-:Y:S04]  /*ba300*/  LDGSTS.E [R2+0x1400], desc[UR40][R4.64], P0 ;  /* 0x0140000004027fae */ /* 0x0003e800081a1028 */
[----:B------:R-:W-:Y:S01]  /*ba310*/  STL [R1+0x6428], R18 ;  /* 0x0064281201007387 */ /* 0x000fe20000100800 */
[----:B-1----:R-:W-:Y:S01]  /*ba320*/  IMAD.MOV.U32 R4, RZ, RZ, R18 ;  /* 0x000000ffff047224 */ /* 0x002fe200078e0012 */
[----:B----4-:R-:W-:-:S02]  /*ba330*/  IADD3 R6, P2, PT, R6, UR14, RZ ;  /* 0x0000000e06067c10 */ /* 0x010fc4000ff5e0ff */
[----:B------:R-:W-:Y:S02]  /*ba340*/  IADD3.X R19, PT, PT, R19, UR6, RZ, P1, !PT ;  /* 0x0000000613137c10 */ /* 0x000fe40008ffe4ff */
        /* <DEDUP_REMOVED lines=8> */
[----:B----4-:R-:W4:Y:S04]  /*ba3d0*/  LDL.LU R10, [R1+0x63f8] ;  /* 0x0063f800010a7983 */ /* 0x010f280000300800 */
        /* <DEDUP_REMOVED lines=17> */
[----:B------:R2:W-:Y:S01]  /*ba4f0*/  STL [R1+0x6808], R3 ;  /* 0x0068080301007387 */ /* 0x0005e20000100800 */
[----:B-1----:R-:W-:Y:S01]  /*ba500*/  IMAD.MOV.U32 R4, RZ, RZ, R3 ;  /* 0x000000ffff047224 */ /* 0x002fe200078e0003 */
[----:B--2---:R-:W-:-:S05]  /*ba510*/  IADD3.X R17, PT, PT, R17, UR6, RZ, P1, !PT ;  /* 0x0000000611117c10 */ /* 0x004fca0008ffe4ff */
[----:B------:R-:W-:Y:S01]  /*ba520*/  IMAD.MOV.U32 R5, RZ, RZ, R17 ;  /* 0x000000ffff057224 */ /* 0x000fe200078e0011 */
[----:B------:R-:W-:Y:S01]  /*ba530*/  STL [R1+0x67fc], R17 ;  /* 0x0067fc1101007387 */ /* 0x000fe20000100800 */
[----:B------:R-:W-:-:S03]  /*ba540*/  IADD3.X R16, PT, PT, R16, UR6, RZ, P2, !PT ;  /* 0x0000000610107c10 */ /* 0x000fc600097fe4ff */
[----:B------:R1:W-:Y:S04]  /*ba550*/  STL [R1+0x6410], R12 ;  /* 0x0064100c01007387 */ /* 0x0003e80000100800 */
[----:B------:R-:W2:Y:S04]  /*ba560*/  LDL.LU R3, [R1+0x63e8] ;  /* 0x0063e80001037983 */ /* 0x000ea80000300800 */
[----:B------:R1:W-:Y:S04]  /*ba570*/  LDGSTS.E [R2+0x3000], desc[UR40][R4.64], P0 ;  /* 0x0300000004027fae */ /* 0x0003e800081a1028 */
[----:B------:R-:W-:Y:S01]  /*ba580*/  STL [R1+0x6404], R16 ;  /* 0x0064041001007387 */ /* 0x000fe20000100800 */
[----:B-1----:R-:W-:-:S03]  /*ba590*/  IMAD.MOV.U32 R4, RZ, RZ, R12 ;  /* 0x000000ffff047224 */ /* 0x002fc600078e000c */
[----:B------:R-:W2:Y:S01]  /*ba5a0*/  LDL.LU R12, [R1+0x63dc] ;  /* 0x0063dc00010c7983 */ /* 0x000ea20000300800 */
[----:B---3--:R-:W-:Y:S01]  /*ba5b0*/  IADD3 R14, P1, PT, R14, UR14, RZ ;  /* 0x0000000e0e0e7c10 */ /* 0x008fe2000ff3e0ff */
        /* <DEDUP_REMOVED lines=8> */
[----:B---3--:R-:W-:-:S03]  /*ba640*/  IMAD.MOV.U32 R4, RZ, RZ, R14 ;  /* 0x000000ffff047224 */ /* 0x008fc600078e000e */
[----:B-1----:R-:W3:Y:S04]  /*ba650*/  LDL.LU R14, [R1+0x63e0] ;  /* 0x0063e000010e7983 */ /* 0x002ee80000300800 */
[----:B------:R1:W-:Y:S04]  /*ba660*/  STL [R1+0x63f4], R9 ;  /* 0x0063f40901007387 */ /* 0x0003e80000100800 */
[----:B------:R-:W3:Y:S01]  /*ba670*/  LDL.LU R18, [R1+0x6800] ;  /* 0x0068000001127983 */ /* 0x000ee20000300800 */
[----:B------:R-:W-:-:S03]  /*ba680*/  IMAD.MOV.U32 R5, RZ, RZ, R15 ;  /* 0x000000ffff057224 */ /* 0x000fc600078e000f */
[----:B------:R-:W3:Y:S04]  /*ba690*/  LDL.LU R17, [R1+0x63d4] ;  /* 0x0063d40001117983 */ /* 0x000ee80000300800 */
[----:B------:R1:W-:Y:S04]  /*ba6a0*/  LDGSTS.E [R2+0x3200], desc[UR40][R4.64], P0 ;  /* 0x0320000004027fae */ /* 0x0003e800081a1028 */
[----:B------:R-:W3:Y:S01]  /*ba6b0*/  LDL.LU R19, [R1+0x67f4] ;  /* 0x0067f40001137983 */ /* 0x000ee20000300800 */
[----:B-1----:R-:W-:Y:S02]  /*ba6c0*/  IMAD.MOV.U32 R5, RZ, RZ, R9 ;  /* 0x000000ffff057224 */ /* 0x002fe400078e0009 */
[----:B------:R-:W-:Y:S01]  /*ba6d0*/  IMAD.MOV.U32 R4, RZ, RZ, R8 ;  /* 0x000000ffff047224 */ /* 0x000fe200078e0008 */
[----:B------:R-:W3:Y:S04]  /*ba6e0*/  LDL.LU R9, [R1+0x63d8] ;  /* 0x0063d80001097983 */ /* 0x000ee80000300800 */
[----:B------:R-:W3:Y:S04]  /*ba6f0*/  LDL.LU R8, [R1+0x63d0] ;  /* 0x0063d00001087983 */ /* 0x000ee80000300800 */
[----:B------:R1:W-:Y:S01]  /*ba700*/  LDGSTS.E [R2+0x3300], desc[UR40][R4.64], P0 ;  /* 0x0330000004027fae */ /* 0x0003e200081a1028 */
[----:B----4-:R-:W-:-:S02]  /*ba710*/  IADD3 R10, P1, PT, R10, UR14, RZ ;  /* 0x0000000e0a0a7c10 */ /* 0x010fc4000ff3e0ff */
[----:B------:R-:W-:-:S03]  /*ba720*/  IADD3 R6, P2, PT, R6, UR14, RZ ;  /* 0x0000000e06067c10 */ /* 0x000fc6000ff5e0ff */
[----:B------:R4:W-:Y:S01]  /*ba730*/  STL [R1+0x63f8], R10 ;  /* 0x0063f80a01007387 */ /* 0x0009e20000100800 */
[----:B-1----:R-:W-:Y:S01]  /*ba740*/  IMAD.MOV.U32 R4, RZ, RZ, R10 ;  /* 0x000000ffff047224 */ /* 0x002fe200078e000a */
[----:B------:R-:W-:Y:S02]  /*ba750*/  IADD3.X R13, PT, PT, R13, UR6, RZ, P1, !PT ;  /* 0x000000060d0d7c10 */ /* 0x000fe40008ffe4ff */
[----:B------:R-:W-:-:S03]  /*ba760*/  IADD3.X R11, PT, PT, R11, UR6, RZ, P2, !PT ;  /* 0x000000060b0b7c10 */ /* 0x000fc600097fe4ff */
[----:B------:R-:W-:Y:S04]  /*ba770*/  STL [R1+0x63ec], R13 ;  /* 0x0063ec0d01007387 */ /* 0x000fe80000100800 */
[----:B------:R-:W-:Y:S04]  /*ba780*/  STL [R1+0x63f0], R6 ;  /* 0x0063f00601007387 */ /* 0x000fe80000100800 */
[----:B------:R-:W3:Y:S04]  /*ba790*/  LDL.LU R15, [R1+0x63cc] ;  /* 0x0063cc00010f7983 */ /* 0x000ee80000300800 */
[----:B------:R1:W-:Y:S04]  /*ba7a0*/  STL [R1+0x63e4], R11 ;  /* 0x0063e40b01007387 */ /* 0x0003e80000100800 */
[----:B----4-:R-:W4:Y:S01]  /*ba7b0*/  LDL.LU R10, [R1+0x63c4] ;  /* 0x0063c400010a7983 */ /* 0x010f220000300800 */
[----:B------:R-:W-:-:S05]  /*ba7c0*/  IMAD.MOV.U32 R5, RZ, RZ, R13 ;  /* 0x000000ffff057224 */ /* 0x000fca00078e000d */
[----:B------:R1:W-:Y:S02]  /*ba7d0*/  LDGSTS.E [R2+0x3400], desc[UR40][R4.64], P0 ;  /* 0x0340000004027fae */ /* 0x0003e400081a1028 */
[----:B-1----:R-:W-:Y:S02]  /*ba7e0*/  IMAD.MOV.U32 R4, RZ, RZ, R6 ;  /* 0x000000ffff047224 */ /* 0x002fe400078e0006 */
[----:B------:R-:W-:Y:S02]  /*ba7f0*/  IMAD.MOV.U32 R5, RZ, RZ, R11 ;  /* 0x000000ffff057224 */ /* 0x000fe400078e000b */
[----:B------:R-:W4:Y:S04]  /*ba800*/  LDL.LU R11, [R1+0x63c8] ;  /* 0x0063c800010b7983 */ /* 0x000f280000300800 */
[----:B------:R-:W4:Y:S01]  /*ba810*/  LDL.LU R6, [R1+0x63c0] ;  /* 0x0063c00001067983 */ /* 0x000f220000300800 */
[----:B--2---:R-:W-:-:S03]  /*ba820*/  IADD3 R3, P1, PT, R3, UR14, RZ ;  /* 0x0000000e03037c10 */ /* 0x004fc6000ff3e0ff */
[----:B------:R1:W-:Y:S04]  /*ba830*/  LDGSTS.E [R2+0x3500], desc[UR40][R4.64], P0 ;  /* 0x0350000004027fae */ /* 0x0003e800081a1028 */
[----:B------:R-:W-:Y:S01]  /*ba840*/  STL [R1+0x63e8], R3 ;  /* 0x0063e80301007387 */ /* 0x000fe20000100800 */
[----:B------:R-:W-:-:S05]  /*ba850*/  IADD3.X R12, PT, PT, R12, UR6, RZ, P1, !PT ;  /* 0x000000060c0c7c10 */ /* 0x000fca0008ffe4ff */
[----:B------:R2:W-:Y:S01]  /*ba860*/  STL [R1+0x63dc], R12 ;  /* 0x0063dc0c01007387 */ /* 0x0005e20000100800 */
[----:B-1----:R-:W-:-:S03]  /*ba870*/  IMAD.MOV.U32 R5, RZ, RZ, R12 ;  /* 0x000000ffff057224 */ /* 0x002fc600078e000c */
[----:B--2---:R-:W2:Y:S04]  /*ba880*/  LDL.LU R12, [R1+0x63bc] ;  /* 0x0063bc00010c7983 */ /* 0x004ea80000300800 */
[----:B------:R-:W2:Y:S01]  /*ba890*/  LDL.LU R16, [R1+0x63b4] ;  /* 0x0063b40001107983 */ /* 0x000ea20000300800 */
[----:B------:R-:W-:Y:S01]  /*ba8a0*/  UISETP.GT.AND UP1, UPT, UR17, 0xa, UPT ;  /* 0x0000000a1100788c */ /* 0x000fe2000bf24270 */
[----:B------:R-:W-:Y:S02]  /*ba8b0*/  IMAD.MOV.U32 R4, RZ, RZ, R3 ;  /* 0x000000ffff047224 */ /* 0x000fe400078e0003 */
[----:B------:R-:W2:Y:S01]  /*ba8c0*/  LDL.LU R13, [R1+0x63b8] ;  /* 0x0063b800010d7983 */ /* 0x000ea20000300800 */
[----:B------:R-:W-:Y:S01]  /*ba8d0*/  USEL UR13, URZ, 0x4, !UP1 ;  /* 0x00000004ff0d7887 */ /* 0x000fe2000c800000 */
[----:B---3--:R-:W-:-:S03]  /*ba8e0*/  IADD3 R14, P2, PT, R14, UR14, RZ ;  /* 0x0000000e0e0e7c10 */ /* 0x008fc6000ff5e0ff */
[----:B------:R-:W-:Y:S01]  /*ba8f0*/  USEL UR13, UR13, URZ, !UP0 ;  /* 0x000000ff0d0d7287 */ /* 0x000fe2000c000000 */
[----:B------:R1:W-:Y:S04]  /*ba900*/  LDGSTS.E [R2+0x3600], desc[UR40][R4.64], P0 ;  /* 0x0360000004027fae */ /* 0x0003e800081a1028 */
[----:B------:R-:W3:Y:S01]  /*ba910*/  LDL.LU R3, [R1+0x63b0] ;  /* 0x0063b00001037983 */ /* 0x000ee20000300800 */
        /* <DEDUP_REMOVED lines=11> */
[----:B-1----:R-:W3:Y:S01]  /*ba9d0*/  LDL.LU R17, [R1+0x63ac] ;  /* 0x0063ac0001117983 */ /* 0x002ee20000300800 */
[----:B------:R-:W-:-:S03]  /*ba9e0*/  IADD3 R8, P2, PT, R8, UR14, RZ ;  /* 0x0000000e08087c10 */ /* 0x000fc6000ff5e0ff */
[----:B------:R-:W-:Y:S01]  /*ba9f0*/  STL [R1+0x67f4], R19 ;  /* 0x0067f41301007387 */ /* 0x000fe20000100800 */
[----:B------:R-:W-:-:S03]  /*baa00*/  IMAD.MOV.U32 R4, RZ, RZ, R18 ;  /* 0x000000ffff047224 */ /* 0x000fc600078e0012 */
[----:B------:R-:W3:Y:S01]  /*baa10*/  LDL.LU R14, [R1+0x63a4] ;  /* 0x0063a400010e7983 */ /* 0x000ee20000300800 */
[----:B------:R-:W-:-:S03]  /*baa20*/  IMAD.MOV.U32 R5, RZ, RZ, R19 ;  /* 0x000000ffff057224 */ /* 0x000fc600078e0013 */
[----:B------:R1:W-:Y:S04]  /*baa30*/  STL [R1+0x63d8], R9 ;  /* 0x0063d80901007387 */ /* 0x0003e80000100800 */
[----:B------:R1:W-:Y:S02]  /*baa40*/  LDGSTS.E [R2+0x5000], desc[UR40][R4.64], P1 ;  /* 0x0500000004027fae */ /* 0x0003e400089a1028 */
[----:B-1----:R-:W-:Y:S01]  /*baa50*/  IMAD.MOV.U32 R4, RZ, RZ, R9 ;  /* 0x000000ffff047224 */ /* 0x002fe200078e0009 */
[----:B------:R-:W-:-:S05]  /*baa60*/  IADD3.X R15, PT, PT, R15, UR6, RZ, P0, !PT ;  /* 0x000000060f0f7c10 */ /* 0x000fca00087fe4ff */
[----:B------:R1:W-:Y:S01]  /*baa70*/  STL [R1+0x63cc], R15 ;  /* 0x0063cc0f01007387 */ /* 0x0003e20000100800 */
[----:B----4-:R-:W-:-:S03]  /*baa80*/  IADD3.X R10, PT, PT, R10, UR6, RZ, P2, !PT ;  /* 0x000000060a0a7c10 */ /* 0x010fc600097fe4ff */
[----:B------:R4:W-:Y:S01]  /*baa90*/  STL [R1+0x63d0], R8 ;  /* 0x0063d00801007387 */ /* 0x0009e20000100800 */
        /* <DEDUP_REMOVED lines=8> */
[----:B------:R-:W-:Y:S01]  /*bab20*/  IMAD.MOV.U32 R5, RZ, RZ, R10 ;  /* 0x000000ffff057224 */ /* 0x000fe200078e000a */
[----:B----4-:R-:W4:Y:S04]  /*bab30*/  LDL.LU R8, [R1+0x67f8] ;  /* 0x0067f80001087983 */ /* 0x010f280000300800 */
[----:B------:R-:W4:Y:S04]  /*bab40*/  LDL.LU R10, [R1+0x63a0] ;  /* 0x0063a000010a7983 */ /* 0x000f280000300800 */
[----:B------:R-:W-:Y:S04]  /*bab50*/  STL [R1+0x63c8], R11 ;  /* 0x0063c80b01007387 */ /* 0x000fe80000100800 */
[----:B------:R1:W-:Y:S01]  /*bab60*/  LDGSTS.E [R2+0x5200], desc[UR40][R4.64], P1 ;  /* 0x0520000004027fae */ /* 0x0003e200089a1028 */
[----:B--2---:R-:W-:-:S02]  /*bab70*/  IADD3.X R12, PT, PT, R12, UR6, RZ, P0, !PT ;  /* 0x000000060c0c7c10 */ /* 0x004fc400087fe4ff */
[----:B------:R-:W-:-:S03]  /*bab80*/  IADD3.X R16, PT, PT, R16, UR6, RZ, P2, !PT ;  /* 0x0000000610107c10 */ /* 0x000fc600097fe4ff */
[----:B------:R2:W-:Y:S01]  /*bab90*/  STL [R1+0x63bc], R12 ;  /* 0x0063bc0c01007387 */ /* 0x0005e20000100800 */
[----:B-1----:R-:W-:-:S03]  /*baba0*/  IMAD.MOV.U32 R5, RZ, RZ, R12 ;  /* 0x000000ffff057224 */ /* 0x002fc600078e000c */
[----:B------:R-:W-:Y:S01]  /*babb0*/  STL [R1+0x63c0], R6 ;  /* 0x0063c00601007387 */ /* 0x000fe20000100800 */
[----:B------:R-:W-:-:S03]  /*babc0*/  IMAD.MOV.U32 R4, RZ, RZ, R11 ;  /* 0x000000ffff047224 */ /* 0x000fc600078e000b */
[----:B--2---:R-:W2:Y:S04]  /*babd0*/  LDL.LU R12, [R1+0x67ec] ;  /* 0x0067ec00010c7983 */ /* 0x004ea80000300800 */
[----:B------:R1:W-:Y:S04]  /*babe0*/  STL [R1+0x63b4], R16 ;  /* 0x0063b41001007387 */ /* 0x0003e80000100800 */
[----:B------:R-:W2:Y:S01]  /*babf0*/  LDL.LU R11, [R1+0x6394] ;  /* 0x00639400010b7983 */ /* 0x000ea20000300800 */
[----:B------:R-:W-:-:S03]  /*bac00*/  IADD3 R13, P0, PT, R13, UR14, RZ ;  /* 0x0000000e0d0d7c10 */ /* 0x000fc6000ff1e0ff */
[----:B------:R1:W-:Y:S01]  /*bac10*/  LDGSTS.E [R2+0x5300], desc[UR40][R4.64], P1 ;  /* 0x0530000004027fae */ /* 0x0003e200089a1028 */
[----:B---3--:R-:W-:Y:S01]  /*bac20*/  IADD3 R3, P2, PT, R3, UR14, RZ ;  /* 0x0000000e03037c10 */ /* 0x008fe2000ff5e0ff */
[----:B-1----:R-:W-:Y:S02]  /*bac30*/  IMAD.MOV.U32 R4, RZ, RZ, R6 ;  /* 0x000000ffff047224 */ /* 0x002fe400078e0006 */
[----:B------:R-:W-:Y:S02]  /*bac40*/  IMAD.MOV.U32 R5, RZ, RZ, R16 ;  /* 0x000000ffff057224 */ /* 0x000fe400078e0010 */
[----:B------:R-:W3:Y:S01]  /*bac50*/  LDL.LU R16, [R1+0x6398] ;  /* 0x0063980001107983 */ /* 0x000ee20000300800 */
[----:B------:R-:W-:-:S03]  /*bac60*/  IADD3.X R17, PT, PT, R17, UR6, RZ, P0, !PT ;  /* 0x0000000611117c10 */ /* 0x000fc600087fe4ff */
[----:B------:R-:W3:Y:S04]  /*bac70*/  LDL.LU R6, [R1+0x6390] ;  /* 0x0063900001067983 */ /* 0x000ee80000300800 */
[----:B------:R-:W-:Y:S04]  /*bac80*/  STL [R1+0x63b8], R13 ;  /* 0x0063b80d01007387 */ /* 0x000fe80000100800 */
[----:B------:R1:W-:Y:S04]  /*bac90*/  LDGSTS.E [R2+0x5400], desc[UR40][R4.64], P1 ;  /* 0x0540000004027fae */ /* 0x0003e800089a1028 */
[----:B------:R1:W-:Y:S04]  /*baca0*/  STL [R1+0x63ac], R17 ;  /* 0x0063ac1101007387 */ /* 0x0003e80000100800 */
[----:B------:R-:W-:Y:S01]  /*bacb0*/  STL [R1+0x63b0], R3 ;  /* 0x0063b00301007387 */ /* 0x000fe20000100800 */
[----:B-1----:R-:W-:-:S03]  /*bacc0*/  IMAD.MOV.U32 R5, RZ, RZ, R17 ;  /* 0x000000ffff057224 */ /* 0x002fc600078e0011 */
[----:B------:R-:W3:Y:S01]  /*bacd0*/  LDL.LU R17, [R1+0x638c] ;  /* 0x00638c0001117983 */ /* 0x000ee20000300800 */
[----:B------:R-:W-:Y:S01]  /*bace0*/  IMAD.MOV.U32 R4, RZ, RZ, R13 ;  /* 0x000000ffff047224 */ /* 0x000fe200078e000d */
[----:B------:R-:W-:-:S04]  /*bacf0*/  IADD3.X R14, PT, PT, R14, UR6, RZ, P2, !PT ;  /* 0x000000060e0e7c10 */ /* 0x000fc800097fe4ff */
[----:B------:R1:W-:Y:S04]  /*bad00*/  LDGSTS.E [R2+0x5500], desc[UR40][R4.64], P1 ;  /* 0x0550000004027fae */ /* 0x0003e800089a1028 */
[----:B------:R1:W-:Y:S04]  /*bad10*/  STL [R1+0x63a4], R14 ;  /* 0x0063a40e01007387 */ /* 0x0003e80000100800 */
[----:B------:R-:W3:Y:S01]  /*bad20*/  LDL.LU R13, [R1+0x6384] ;  /* 0x00638400010d7983 */ /* 0x000ee20000300800 */
[----:B-1----:R-:W-:Y:S02]  /*bad30*/  IMAD.MOV.U32 R4, RZ, RZ, R3 ;  /* 0x000000ffff047224 */ /* 0x002fe400078e0003 */
[----:B------:R-:W-:-:S02]  /*bad40*/  IMAD.MOV.U32 R5, RZ, RZ, R14 ;  /* 0x000000ffff057224 */ /* 0x000fc400078e000e */
[----:B------:R-:W3:Y:S04]  /*bad50*/  LDL.LU R14, [R1+0x6388] ;  /* 0x00638800010e7983 */ /* 0x000ee80000300800 */
[----:B------:R-:W3:Y:S04]  /*bad60*/  LDL.LU R3, [R1+0x6380] ;  /* 0x0063800001037983 */ /* 0x000ee80000300800 */
[----:B------:R1:W-:Y:S01]  /*bad70*/  LDGSTS.E [R2+0x5600], desc[UR40][R4.64], P1 ;  /* 0x0560000004027fae */ /* 0x0003e200089a1028 */
[----:B------:R-:W-:-:S04]  /*bad80*/  IADD3 R9, P0, PT, R9, UR14, RZ ;  /* 0x0000000e09097c10 */ /* 0x000fc8000ff1e0ff */
[----:B------:R-:W-:Y:S01]  /*bad90*/  IADD3.X R15, PT, PT, R15, UR6, RZ, P0, !PT ;  /* 0x000000060f0f7c10 */ /* 0x000fe200087fe4ff */
[----:B------:R-:W-:Y:S04]  /*bada0*/  STL [R1+0x63a8], R9 ;  /* 0x0063a80901007387 */ /* 0x000fe80000100800 */
[----:B------:R4:W-:Y:S01]  /*badb0*/  STL [R1+0x639c], R15 ;  /* 0x00639c0f01007387 */ /* 0x0009e20000100800 */
[----:B-1----:R-:W-:Y:S02]  /*badc0*/  IMAD.MOV.U32 R5, RZ, RZ, R15 ;  /* 0x000000ffff057224 */ /* 0x002fe400078e000f */
[----:B------:R-:W-:-:S05]  /*badd0*/  IMAD.MOV.U32 R4, RZ, RZ, R9 ;  /* 0x000000ffff047224 */ /* 0x000fca00078e0009 */
[----:B------:R1:W-:Y:S04]  /*bade0*/  LDGSTS.E [R2+0x5700], desc[UR40][R4.64], P1 ;  /* 0x0570000004027fae */ /* 0x0003e800089a1028 */
[----:B----4-:R-:W4:Y:S04]  /*badf0*/  LDL.LU R15, [R1+0x637c] ;  /* 0x00637c00010f7983 */ /* 0x010f280000300800 */
[----:B------:R-:W4:Y:S01]  /*bae00*/  LDL.LU R9, [R1+0x6374] ;  /* 0x0063740001097983 */ /* 0x000f220000300800 */
[----:B------:R-:W-:Y:S02]  /*bae10*/  IADD3 R8, P1, PT, R8, UR14, RZ ;  /* 0x0000000e08087c10 */ /* 0x000fe4000ff3e0ff */
[----:B------:R-:W-:-:S03]  /*bae20*/  IADD3 R10, P2, PT, R10, UR14, RZ ;  /* 0x0000000e0a0a7c10 */ /* 0x000fc6000ff5e0ff */
[----:B------:R2:W-:Y:S01]  /*bae30*/  STL [R1+0x67f8], R8 ;  /* 0x0067f80801007387 */ /* 0x0005e20000100800 */
[----:B-1----:R-:W-:Y:S01]  /*bae40*/  IMAD.MOV.U32 R4, RZ, RZ, R8 ;  /* 0x000000ffff047224 */ /* 0x002fe200078e0008 */
[----:B------:R-:W-:-:S04]  /*bae50*/  UISETP.GT.AND UP1, UPT, UR17, 0xe, UPT ;  /* 0x0000000e1100788c */ /* 0x000fc8000bf24270 */
[----:B------:R-:W-:-:S04]  /*bae60*/  USEL UR13, URZ, 0x4, !UP1 ;  /* 0x00000004ff0d7887 */ /* 0x000fc8000c800000 */
[----:B------:R-:W-:Y:S01]  /*bae70*/  USEL UR13, UR13, URZ, !UP0 ;  /* 0x000000ff0d0d7287 */ /* 0x000fe2000c000000 */
[----:B--2---:R-:W-:-:S05]  /*bae80*/  IADD3.X R12, PT, PT, R12, UR6, RZ, P1, !PT ;  /* 0x000000060c0c7c10 */ /* 0x004fca0008ffe4ff */
[----:B------:R1:W-:Y:S01]  /*bae90*/  STL [R1+0x67ec], R12 ;  /* 0x0067ec0c01007387 */ /* 0x0003e20000100800 */
[----:B------:R-:W-:-:S03]  /*baea0*/  IADD3.X R11, PT, PT, R11, UR6, RZ, P2, !PT ;  /* 0x000000060b0b7c10 */ /* 0x000fc600097fe4ff */
[----:B------:R2:W-:Y:S01]  /*baeb0*/  STL [R1+0x63a0], R10 ;  /* 0x0063a00a01007387 */ /* 0x0005e20000100800 */
[----:B------:R-:W-:-:S03]  /*baec0*/  IMAD.MOV.U32 R5, RZ, RZ, R12 ;  /* 0x000000ffff057224 */ /* 0x000fc600078e000c */
[----:B------:R-:W4:Y:S04]  /*baed0*/  LDL.LU R8, [R1+0x6378] ;  /* 0x0063780001087983 */ /* 0x000f280000300800 */
[----:B------:R2:W-:Y:S04]  /*baee0*/  STL [R1+0x6394], R11 ;  /* 0x0063940b01007387 */ /* 0x0005e80000100800 */
[----:B-1----:R-:W4:Y:S01]  /*baef0*/  LDL.LU R12, [R1+0x636c] ;  /* 0x00636c00010c7983 */ /* 0x002f220000300800 */
[----:B------:R-:W-:Y:S02]  /*baf00*/  ISETP.NE.U32.AND P0, PT, RZ, UR13, PT ;  /* 0x0000000dff007c0c */ /* 0x000fe4000bf05070 */
[----:B---3--:R-:W-:-:S02]  /*baf10*/  IADD3 R16, P1, PT, R16, UR14, RZ ;  /* 0x0000000e10107c10 */ /* 0x008fc4000ff3e0ff */
[----:B------:R-:W-:-:S09]  /*baf20*/  IADD3 R6, P2, PT, R6, UR14, RZ ;  /* 0x0000000e06067c10 */ /* 0x000fd2000ff5e0ff */
[----:B------:R1:W-:Y:S02]  /*baf30*/  LDGSTS.E [R2+0x7000], desc[UR40][R4.64], P0 ;  /* 0x0700000004027fae */ /* 0x0003e400081a1028 */
[----:B-1----:R-:W-:Y:S02]  /*baf40*/  IMAD.MOV.U32 R4, RZ, RZ, R10 ;  /* 0x000000ffff047224 */ /* 0x002fe400078e000a */
[----:B------:R-:W-:Y:S01]  /*baf50*/  IMAD.MOV.U32 R5, RZ, RZ, R11 ;  /* 0x000000ffff057224 */ /* 0x000fe200078e000b */
[----:B--2---:R-:W2:Y:S01]  /*baf60*/  LDL.LU R10, [R1+0x6370] ;  /* 0x00637000010a7983 */ /* 0x004ea20000300800 */
[----:B------:R-:W-:-:S03]  /*baf70*/  IADD3.X R17, PT, PT, R17, UR6, RZ, P1, !PT ;  /* 0x0000000611117c10 */ /* 0x000fc60008ffe4ff */
[----:B------:R-:W3:Y:S04]  /*baf80*/  LDL.LU R11, [R1+0x67f0] ;  /* 0x0067f000010b7983 */ /* 0x000ee80000300800 */
[----:B------:R-:W-:Y:S04]  /*baf90*/  STL [R1+0x6398], R16 ;  /* 0x0063981001007387 */ /* 0x000fe80000100800 */
[----:B------:R1:W-:Y:S04]  /*bafa0*/  LDGSTS.E [R2+0x7100], desc[UR40][R4.64], P0 ;  /* 0x0710000004027fae */ /* 0x0003e800081a1028 */
[----:B------:R1:W-:Y:S01]  /*bafb0*/  STL [R1+0x638c], R17 ;  /* 0x00638c1101007387 */ /* 0x0003e20000100800 */
[----:B------:R-:W-:-:S03]  /*bafc0*/  IADD3.X R13, PT, PT, R13, UR6, RZ, P2, !PT ;  /* 0x000000060d0d7c10 */ /* 0x000fc600097fe4ff */
[----:B------:R-:W-:Y:S01]  /*bafd0*/  STL [R1+0x6390], R6 ;  /* 0x0063900601007387 */ /* 0x000fe20000100800 */
[----:B-1----:R-:W-:-:S03]  /*bafe0*/  IMAD.MOV.U32 R5, RZ, RZ, R17 ;  /* 0x000000ffff057224 */ /* 0x002fc600078e0011 */
[----:B------:R-:W3:Y:S01]  /*baff0*/  LDL.LU R17, [R1+0x6364] ;  /* 0x0063640001117983 */ /* 0x000ee20000300800 */
[----:B------:R-:W-:Y:S01]  /*bb000*/  IMAD.MOV.U32 R4, RZ, RZ, R16 ;  /* 0x000000ffff047224 */ /* 0x000fe200078e0010 */
[----:B------:R-:W-:Y:S02]  /*bb010*/  IADD3 R14, P1, PT, R14, UR14, RZ ;  /* 0x0000000e0e0e7c10 */ /* 0x000fe4000ff3e0ff */
[----:B------:R1:W-:Y:S01]  /*bb020*/  STL [R1+0x6384], R13 ;  /* 0x0063840d01007387 */ /* 0x0003e20000100800 */
[----:B------:R-:W-:-:S03]  /*bb030*/  IADD3 R3, P2, PT, R3, UR14, RZ ;  /* 0x0000000e03037c10 */ /* 0x000fc6000ff5e0ff */
[----:B------:R1:W-:Y:S04]  /*bb040*/  LDGSTS.E [R2+0x7200], desc[UR40][R4.64], P0 ;  /* 0x0720000004027fae */ /* 0x0003e800081a1028 */
[----:B------:R-:W3:Y:S01]  /*bb050*/  LDL.LU R16, [R1+0x67e4] ;  /* 0x0067e40001107983 */ /* 0x000ee20000300800 */
[----:B-1----:R-:W-:Y:S02]  /*bb060*/  IMAD.MOV.U32 R4, RZ, RZ, R6 ;  /* 0x000000ffff047224 */ /* 0x002fe400078e0006 */
[----:B------:R-:W-:Y:S02]  /*bb070*/  IMAD.MOV.U32 R5, RZ, RZ, R13 ;  /* 0x000000ffff057224 */ /* 0x000fe400078e000d */
[----:B------:R-:W3:Y:S04]  /*bb080*/  LDL.LU R13, [R1+0x6368] ;  /* 0x00636800010d7983 */ /* 0x000ee80000300800 */
[----:B------:R-:W3:Y:S04]  /*bb090*/  LDL.LU R6, [R1+0x6360] ;  /* 0x0063600001067983 */ /* 0x000ee80000300800 */
[----:B------:R-:W-:Y:S04]  /*bb0a0*/  STL [R1+0x6388], R14 ;  /* 0x0063880e01007387 */ /* 0x000fe80000100800 */
[----:B------:R1:W-:Y:S02]  /*bb0b0*/  LDGSTS.E [R2+0x7300], desc[UR40][R4.64], P0 ;  /* 0x0730000004027fae */ /* 0x0003e400081a1028 */
[----:B-1----:R-:W-:Y:S01]  /*bb0c0*/  IMAD.MOV.U32 R4, RZ, RZ, R14 ;  /* 0x000000ffff047224 */ /* 0x002fe200078e000e */
[----:B----4-:R-:W-:-:S05]  /*bb0d0*/  IADD3.X R15, PT, PT, R15, UR6, RZ, P1, !PT ;  /* 0x000000060f0f7c10 */ /* 0x010fca0008ffe4ff */
[----:B------:R1:W-:Y:S01]  /*bb0e0*/  STL [R1+0x637c], R15 ;  /* 0x00637c0f01007387 */ /* 0x0003e20000100800 */
[----:B------:R-:W-:Y:S01]  /*bb0f0*/  IMAD.MOV.U32 R5, RZ, RZ, R15 ;  /* 0x000000ffff057224 */ /* 0x000fe200078e000f */
[----:B------:R-:W-:Y:S02]  /*bb100*/  IADD3.X R9, PT, PT, R9, UR6, RZ, P2, !PT ;  /* 0x0000000609097c10 */ /* 0x000fe400097fe4ff */
[----:B------:R-:W-:Y:S04]  /*bb110*/  STL [R1+0x6380], R3 ;  /* 0x0063800301007387 */ /* 0x000fe80000100800 */
[----:B------:R4:W-:Y:S04]  /*bb120*/  LDGSTS.E [R2+0x7400], desc[UR40][R4.64], P0 ;  /* 0x0740000004027fae */ /* 0x0009e800081a1028 */
[----:B-1----:R-:W3:Y:S04]  /*bb130*/  LDL.LU R15, [R1+0x635c] ;  /* 0x00635c00010f7983 */ /* 0x002ee80000300800 */
[----:B------:R1:W-:Y:S04]  /*bb140*/  STL [R1+0x6374], R9 ;  /* 0x0063740901007387 */ /* 0x0003e80000100800 */
[----:B------:R-:W3:Y:S01]  /*bb150*/  LDL.LU R14, [R1+0x6354] ;  /* 0x00635400010e7983 */ /* 0x000ee20000300800 */
[----:B----4-:R-:W-:-:S02]  /*bb160*/  IMAD.MOV.U32 R4, RZ, RZ, R3 ;  /* 0x000000ffff047224 */ /* 0x010fc400078e0003 */
[----:B------:R-:W-:Y:S02]  /*bb170*/  IMAD.MOV.U32 R5, RZ, RZ, R9 ;  /* 0x000000ffff057224 */ /* 0x000fe400078e0009 */
[----:B-1----:R-:W4:Y:S04]  /*bb180*/  LDL.LU R9, [R1+0x6358] ;  /* 0x0063580001097983 */ /* 0x002f280000300800 */
        /* <DEDUP_REMOVED lines=11> */
[----:B------:R-:W-:-:S03]  /*bb240*/  USEL UR13, URZ, 0x4, !UP1 ;  /* 0x00000004ff0d7887 */ /* 0x000fc6000c800000 */
[----:B------:R1:W-:Y:S01]  /*bb250*/  LDGSTS.E [R2+0x7600], desc[UR40][R4.64], P0 ;  /* 0x0760000004027fae */ /* 0x0003e200081a1028 */
[----:B------:R-:W-:Y:S01]  /*bb260*/  USEL UR13, UR13, URZ, !UP0 ;  /* 0x000000ff0d0d7287 */ /* 0x000fe2000c000000 */
[----:B--2---:R-:W-:-:S05]  /*bb270*/  IADD3 R10, P2, PT, R10, UR14, RZ ;  /* 0x0000000e0a0a7c10 */ /* 0x004fca000ff5e0ff */
[----:B------:R-:W-:Y:S02]  /*bb280*/  ISETP.NE.U32.AND P1, PT, RZ, UR13, PT ;  /* 0x0000000dff007c0c */ /* 0x000fe4000bf25070 */
[----:B---3--:R-:W-:Y:S01]  /*bb290*/  IADD3 R11, P3, PT, R11, UR14, RZ ;  /* 0x0000000e0b0b7c10 */ /* 0x008fe2000ff7e0ff */
        /* <DEDUP_REMOVED lines=12> */
[----:B---3--:R-:W-:Y:S02]  /*bb360*/  IMAD.MOV.U32 R4, RZ, RZ, R11 ;  /* 0x000000ffff047224 */ /* 0x008fe400078e000b */
[----:B------:R-:W-:Y:S01]  /*bb370*/  IMAD.MOV.U32 R5, RZ, RZ, R16 ;  /* 0x000000ffff057224 */ /* 0x000fe200078e0010 */
[----:B------:R-:W3:Y:S01]  /*bb380*/  LDL.LU R19, [R1+0x633c] ;  /* 0x00633c0001137983 */ /* 0x000ee20000300800 */
[----:B------:R-:W-:-:S03]  /*bb390*/  IADD3 R6, P2, PT, R6, UR14, RZ ;  /* 0x0000000e06067c10 */ /* 0x000fc6000ff5e0ff */
[----:B--2---:R-:W2:Y:S04]  /*bb3a0*/  LDL.LU R11, [R1+0x6334] ;  /* 0x00633400010b7983 */ /* 0x004ea80000300800 */
        /* <DEDUP_REMOVED lines=8> */
[----:B------:R-:W2:Y:S04]  /*bb430*/  LDL.LU R13, [R1+0x6338] ;  /* 0x00633800010d7983 */ /* 0x000ea80000300800 */
[----:B------:R1:W-:Y:S04]  /*bb440*/  LDGSTS.E [R2+0x9100], desc[UR40][R4.64], P1 ;  /* 0x0910000004027fae */ /* 0x0003e800089a1028 */
[----:B------:R4:W-:Y:S01]  /*bb450*/  STL [R1+0x6354], R14 ;  /* 0x0063540e01007387 */ /* 0x0009e20000100800 */
[----:B-1----:R-:W-:-:S03]  /*bb460*/  IMAD.MOV.U32 R5, RZ, RZ, R14 ;  /* 0x000000ffff057224 */ /* 0x002fc600078e000e */
[----:B----4-:R-:W4:Y:S01]  /*bb470*/  LDL.LU R14, [R1+0x632c] ;  /* 0x00632c00010e7983 */ /* 0x010f220000300800 */
[----:B------:R-:W-:Y:S01]  /*bb480*/  IADD3 R9, P0, PT, R9, UR14, RZ ;  /* 0x0000000e09097c10 */ /* 0x000fe2000ff1e0ff */
[----:B------:R-:W-:Y:S01]  /*bb490*/  IMAD.MOV.U32 R4, RZ, RZ, R6 ;  /* 0x000000ffff047224 */ /* 0x000fe200078e0006 */
[----:B------:R-:W-:Y:S01]  /*bb4a0*/  IADD3 R3, P2, PT, R3, UR14, RZ ;  /* 0x0000000e03037c10 */ /* 0x000fe2000ff5e0ff */
[----:B------:R-:W4:Y:S04]  /*bb4b0*/  LDL.LU R16, [R1+0x67e8] ;  /* 0x0067e80001107983 */ /* 0x000f280000300800 */
[----:B------:R-:W4:Y:S04]  /*bb4c0*/  LDL.LU R6, [R1+0x6330] ;  /* 0x0063300001067983 */ /* 0x000f280000300800 */
[----:B------:R1:W-:Y:S04]  /*bb4d0*/  STL [R1+0x6358], R9 ;  /* 0x0063580901007387 */ /* 0x0003e80000100800 */
[----:B------:R1:W-:Y:S01]  /*bb4e0*/  LDGSTS.E [R2+0x9200], desc[UR40][R4.64], P1 ;  /* 0x0920000004027fae */ /* 0x0003e200089a1028 */
[----:B------:R-:W-:Y:S01]  /*bb4f0*/  IADD3.X R12, PT, PT, R12, UR6, RZ, P0, !PT ;  /* 0x000000060c0c7c10 */ /* 0x000fe200087fe4ff */
[----:B-1----:R-:W-:-:S04]  /*bb500*/  IMAD.MOV.U32 R4, RZ, RZ, R9 ;  /* 0x000000ffff047224 */ /* 0x002fc800078e0009 */
        /* <DEDUP_REMOVED lines=18> */
[----:B---3--:R-:W-:Y:S02]  /*bb630*/  IADD3.X R19, PT, PT, R19, UR6, RZ, P0, !PT ;  /* 0x0000000613137c10 */ /* 0x008fe400087fe4ff */
        /* <DEDUP_REMOVED lines=10> */
[----:B------:R3:W-:Y:S04]  /*bb6e0*/  LDGSTS.E [R2+0x9600], desc[UR40][R4.64], P1 ;  /* 0x0960000004027fae */ /* 0x0007e800089a1028 */
[----:B-1----:R-:W2:Y:S01]  /*bb6f0*/  LDL.LU R11, [R1+0x6310] ;  /* 0x00631000010b7983 */ /* 0x002ea20000300800 */
[----:B------:R-:W-:-:S05]  /*bb700*/  IADD3 R13, P0, PT, R13, UR14, RZ ;  /* 0x0000000e0d0d7c10 */ /* 0x000fca000ff1e0ff */
[----:B------:R-:W-:Y:S01]  /*bb710*/  STL [R1+0x6338], R13 ;  /* 0x0063380d01007387 */ /* 0x000fe20000100800 */
[----:B---3--:R-:W-:Y:S01]  /*bb720*/  IMAD.MOV.U32 R4, RZ, RZ, R13 ;  /* 0x000000ffff047224 */ /* 0x008fe200078e000d */
[----:B----4-:R-:W-:-:S05]  /*bb730*/  IADD3.X R14, PT, PT, R14, UR6, RZ, P0, !PT ;  /* 0x000000060e0e7c10 */ /* 0x010fca00087fe4ff */
[----:B------:R1:W-:Y:S01]  /*bb740*/  STL [R1+0x632c], R14 ;  /* 0x00632c0e01007387 */ /* 0x0003e20000100800 */
[----:B------:R-:W-:Y:S01]  /*bb750*/  IMAD.MOV.U32 R5, RZ, RZ, R14 ;  /* 0x000000ffff057224 */ /* 0x000fe200078e000e */
[----:B------:R-:W-:Y:S02]  /*bb760*/  UISETP.GT.AND UP1, UPT, UR17, 0x16, UPT ;  /* 0x000000161100788c */ /* 0x000fe4000bf24270 */
[----:B-1----:R-:W3:Y:S04]  /*bb770*/  LDL.LU R14, [R1+0x630c] ;  /* 0x00630c00010e7983 */ /* 0x002ee80000300800 */
        /* <DEDUP_REMOVED lines=9> */
[----:B------:R-:W-:-:S05]  /*bb810*/  IADD3.X R17, PT, PT, R17, UR6, RZ, P1, !PT ;  /* 0x0000000611117c10 */ /* 0x000fca0008ffe4ff */
        /* <DEDUP_REMOVED lines=10> */
[----:B------:R-:W4:Y:S01]  /*bb8c0*/  LDL.LU R9, [R1+0x62fc] ;  /* 0x0062fc0001097983 */ /* 0x000f220000300800 */
        /* <DEDUP_REMOVED lines=16> */
[----:B--2---:R-:W-:Y:S01]  /*bb9d0*/  IADD3 R10, P1, PT, R10, UR14, RZ ;  /* 0x0000000e0a0a7c10 */ /* 0x004fe2000ff3e0ff */
[----:B------:R-:W-:Y:S02]  /*bb9e0*/  IMAD.MOV.U32 R4, RZ, RZ, R3 ;  /* 0x000000ffff047224 */ /* 0x000fe400078e0003 */
[----:B------:R-:W2:Y:S04]  /*bb9f0*/  LDL.LU R16, [R1+0x62f8] ;  /* 0x0062f80001107983 */ /* 0x000ea80000300800 */
[----:B------:R-:W2:Y:S01]  /*bba00*/  LDL.LU R3, [R1+0x62f0] ;  /* 0x0062f00001037983 */ /* 0x000ea20000300800 */
[----:B------:R-:W-:-:S03]  /*bba10*/  IADD3 R11, P2, PT, R11, UR14, RZ ;  /* 0x0000000e0b0b7c10 */ /* 0x000fc6000ff5e0ff */
[----:B------:R1:W-:Y:S04]  /*bba20*/  STL [R1+0x6318], R10 ;  /* 0x0063180a01007387 */ /* 0x0003e80000100800 */
[----:B------:R1:W-:Y:S02]  /*bba30*/  LDGSTS.E [R2+0xb300], desc[UR40][R4.64], P0 ;  /* 0x0b30000004027fae */ /* 0x0003e400081a1028 */
[----:B-1----:R-:W-:Y:S01]  /*bba40*/  IMAD.MOV.U32 R4, RZ, RZ, R10 ;  /* 0x000000ffff047224 */ /* 0x002fe200078e000a */
[----:B---3--:R-:W-:-:S05]  /*bba50*/  IADD3.X R14, PT, PT, R14, UR6, RZ, P1, !PT ;  /* 0x000000060e0e7c10 */ /* 0x008fca0008ffe4ff */
[----:B------:R1:W-:Y:S01]  /*bba60*/  STL [R1+0x630c], R14 ;  /* 0x00630c0e01007387 */ /* 0x0003e20000100800 */
[----:B----4-:R-:W-:-:S03]  /*bba70*/  IADD3.X R13, PT, PT, R13, UR6, RZ, P2, !PT ;  /* 0x000000060d0d7c10 */ /* 0x010fc600097fe4ff */
[----:B------:R-:W-:Y:S04]  /*bba80*/  STL [R1+0x6310], R11 ;  /* 0x0063100b01007387 */ /* 0x000fe80000100800 */
[----:B------:R-:W3:Y:S04]  /*bba90*/  LDL.LU R17, [R1+0x62ec] ;  /* 0x0062ec0001117983 */ /* 0x000ee80000300800 */
[----:B------:R4:W-:Y:S04]  /*bbaa0*/  STL [R1+0x6304], R13 ;  /* 0x0063040d01007387 */ /* 0x0009e80000100800 */
[----:B------:R-:W3:Y:S01]  /*bbab0*/  LDL.LU R10, [R1+0x62e4] ;  /* 0x0062e400010a7983 */ /* 0x000ee20000300800 */
[----:B------:R-:W-:-:S03]  /*bbac0*/  IMAD.MOV.U32 R5, RZ, RZ, R14 ;  /* 0x000000ffff057224 */ /* 0x000fc600078e000e */
[----:B------:R-:W3:Y:S04]  /*bbad0*/  LDL.LU R15, [R1+0x62dc] ;  /* 0x0062dc00010f7983 */ /* 0x000ee80000300800 */
[----:B------:R4:W-:Y:S04]  /*bbae0*/  LDGSTS.E [R2+0xb400], desc[UR40][R4.64], P0 ;  /* 0x0b40000004027fae */ /* 0x0009e800081a1028 */
[----:B-1----:R-:W3:Y:S01]  /*bbaf0*/  LDL.LU R14, [R1+0x62e8] ;  /* 0x0062e800010e7983 */ /* 0x002ee20000300800 */
        /* <DEDUP_REMOVED lines=11> */
[----:B------:R1:W-:Y:S04]  /*bbbb0*/  LDGSTS.E [R2+0xb600], desc[UR40][R4.64], P0 ;  /* 0x0b60000004027fae */ /* 0x0003e800081a1028 */
[----:B-1----:R-:W4:Y:S01]  /*bbbc0*/  LDL.LU R9, [R1+0x62d8] ;  /* 0x0062d80001097983 */ /* 0x002f220000300800 */
[----:B------:R-:W-:-:S03]  /*bbbd0*/  IADD3 R8, P2, PT, R8, UR14, RZ ;  /* 0x0000000e08087c10 */ /* 0x000fc6000ff5e0ff */
[----:B------:R-:W4:Y:S04]  /*bbbe0*/  LDL.LU R6, [R1+0x62d0] ;  /* 0x0062d00001067983 */ /* 0x000f280000300800 */
[----:B------:R-:W-:Y:S01]  /*bbbf0*/  STL [R1+0x6300], R8 ;  /* 0x0063000801007387 */ /* 0x000fe20000100800 */
[----:B------:R-:W-:Y:S02]  /*bbc00*/  IADD3 R18, P3, PT, R18, UR14, RZ ;  /* 0x0000000e12127c10 */ /* 0x000fe4000ff7e0ff */
[----:B------:R-:W-:-:S05]  /*bbc10*/  IADD3.X R12, PT, PT, R12, UR6, RZ, P2, !PT ;  /* 0x000000060c0c7c10 */ /* 0x000fca00097fe4ff */
[----:B------:R1:W-:Y:S01]  /*bbc20*/  STL [R1+0x62f4], R12 ;  /* 0x0062f40c01007387 */ /* 0x0003e20000100800 */
[----:B------:R-:W-:Y:S01]  /*bbc30*/  IMAD.MOV.U32 R5, RZ, RZ, R12 ;  /* 0x000000ffff057224 */ /* 0x000fe200078e000c */
[----:B------:R-:W-:Y:S02]  /*bbc40*/  IADD3.X R19, PT, PT, R19, UR6, RZ, P3, !PT ;  /* 0x0000000613137c10 */ /* 0x000fe40009ffe4ff */
[----:B------:R-:W-:Y:S04]  /*bbc50*/  STL [R1+0x67e0], R18 ;  /* 0x0067e01201007387 */ /* 0x000fe80000100800 */
[----:B-1----:R-:W4:Y:S01]  /*bbc60*/  LDL.LU R12, [R1+0x62cc] ;  /* 0x0062cc00010c7983 */ /* 0x002f220000300800 */
[----:B------:R-:W-:Y:S01]  /*bbc70*/  IMAD.MOV.U32 R4, RZ, RZ, R8 ;  /* 0x000000ffff047224 */ /* 0x000fe200078e0008 */
[----:B------:R-:W-:-:S02]  /*bbc80*/  UISETP.GT.AND UP1, UPT, UR17, 0x1a, UPT ;  /* 0x0000001a1100788c */ /* 0x000fc4000bf24270 */
[----:B------:R-:W-:Y:S04]  /*bbc90*/  STL [R1+0x67d4], R19 ;  /* 0x0067d41301007387 */ /* 0x000fe80000100800 */
[----:B------:R-:W4:Y:S01]  /*bbca0*/  LDL.LU R8, [R1+0x62c4] ;  /* 0x0062c40001087983 */ /* 0x000f220000300800 */
[----:B------:R-:W-:-:S03]  /*bbcb0*/  USEL UR13, URZ, 0x4, !UP1 ;  /* 0x00000004ff0d7887 */ /* 0x000fc6000c800000 */
[----:B------:R1:W-:Y:S01]  /*bbcc0*/  LDGSTS.E [R2+0xb700], desc[UR40][R4.64], P0 ;  /* 0x0b70000004027fae */ /* 0x0003e200081a1028 */
[----:B------:R-:W-:Y:S01]  /*bbcd0*/  USEL UR13, UR13, URZ, !UP0 ;  /* 0x000000ff0d0d7287 */ /* 0x000fe2000c000000 */
[----:B--2---:R-:W-:-:S05]  /*bbce0*/  IADD3 R16, P0, PT, R16, UR14, RZ ;  /* 0x0000000e10107c10 */ /* 0x004fca000ff1e0ff */
[----:B------:R-:W-:Y:S02]  /*bbcf0*/  ISETP.NE.U32.AND P1, PT, RZ, UR13, PT ;  /* 0x0000000dff007c0c */ /* 0x000fe4000bf25070 */
[----:B------:R-:W-:Y:S01]  /*bbd00*/  IADD3 R3, P2, PT, R3, UR14, RZ ;  /* 0x0000000e03037c10 */ /* 0x000fe2000ff5e0ff */
[----:B-1----:R-:W-:Y:S02]  /*bbd10*/  IMAD.MOV.U32 R4, RZ, RZ, R18 ;  /* 0x000000ffff047224 */ /* 0x002fe400078e0012 */
[----:B------:R-:W-:Y:S01]  /*bbd20*/  IMAD.MOV.U32 R5, RZ, RZ, R19 ;  /* 0x000000ffff057224 */ /* 0x000fe200078e0013 */
[----:B------:R-:W-:Y:S07]  /*bbd30*/  STL [R1+0x62f8], R16 ;  /* 0x0062f81001007387 */ /* 0x000fee0000100800 */
[----:B------:R1:W-:Y:S02]  /*bbd40*/  LDGSTS.E [R2+0xd000], desc[UR40][R4.64], P1 ;  /* 0x0d00000004027fae */ /* 0x0003e400089a1028 */
[----:B-1----:R-:W-:Y:S01]  /*bbd50*/  IMAD.MOV.U32 R4, RZ, RZ, R16 ;  /* 0x000000ffff047224 */ /* 0x002fe200078e0010 */
[----:B---3--:R-:W-:-:S05]  /*bbd60*/  IADD3.X R17, PT, PT, R17, UR6, RZ, P0, !PT ;  /* 0x0000000611117c10 */ /* 0x008fca00087fe4ff */
        /* <DEDUP_REMOVED lines=24> */
[----:B------:R-:W2:Y:S01]  /*bbef0*/  LDL.LU R18, [R1+0x62c0] ;  /* 0x0062c00001127983 */ /* 0x000ea20000300800 */
[----:B------:R-:W-:-:S03]  /*bbf00*/  IADD3 R9, P0, PT, R9, UR14, RZ ;  /* 0x0000000e09097c10 */ /* 0x000fc6000ff1e0ff */
[----:B------:R1:W-:Y:S01]  /*bbf10*/  LDGSTS.E [R2+0xd300], desc[UR40][R4.64], P1 ;  /* 0x0d30000004027fae */ /* 0x0003e200089a1028 */
[----:B------:R-:W-:-:S03]  /*bbf20*/  IADD3 R6, P2, PT, R6, UR14, RZ ;  /* 0x0000000e06067c10 */ /* 0x000fc6000ff5e0ff */
[----:B------:R-:W2:Y:S01]  /*bbf30*/  LDL.LU R16, [R1+0x62b8] ;  /* 0x0062b80001107983 */ /* 0x000ea20000300800 */
        /* <DEDUP_REMOVED lines=22> */
[----:B---3--:R-:W-:-:S04]  /*bc0a0*/  IADD3 R3, P0, PT, R3, UR14, RZ ;  /* 0x0000000e03037c10 */ /* 0x008fc8000ff1e0ff */
[----:B--2---:R-:W-:Y:S01]  /*bc0b0*/  IADD3.X R10, PT, PT, R10, UR6, RZ, P0, !PT ;  /* 0x000000060a0a7c10 */ /* 0x004fe200087fe4ff */
[----:B------:R2:W-:Y:S01]  /*bc0c0*/  STL [R1+0x62c8], R3 ;  /* 0x0062c80301007387 */ /* 0x0005e20000100800 */
[----:B-1----:R-:W-:-:S03]  /*bc0d0*/  IMAD.MOV.U32 R4, RZ, RZ, R3 ;  /* 0x000000ffff047224 */ /* 0x002fc600078e0003 */
[----:B------:R1:W-:Y:S04]  /*bc0e0*/  STL [R1+0x62bc], R10 ;  /* 0x0062bc0a01007387 */ /* 0x0003e80000100800 */
[----:B------:R-:W3:Y:S04]  /*bc0f0*/  LDL.LU R12, [R1+0x628c] ;  /* 0x00628c00010c7983 */ /* 0x000ee80000300800 */
[----:B--2---:R-:W2:Y:S01]  /*bc100*/  LDL.LU R3, [R1+0x6298] ;  /* 0x0062980001037983 */ /* 0x004ea20000300800 */
[----:B------:R-:W-:-:S03]  /*bc110*/  IMAD.MOV.U32 R5, RZ, RZ, R10 ;  /* 0x000000ffff057224 */ /* 0x000fc600078e000a */
[----:B------:R-:W3:Y:S04]  /*bc120*/  LDL.LU R14, [R1+0x6288] ;  /* 0x00628800010e7983 */ /* 0x000ee80000300800 */
[----:B-1----:R-:W3:Y:S01]  /*bc130*/  LDL.LU R10, [R1+0x6290] ;  /* 0x00629000010a7983 */ /* 0x002ee20000300800 */
        /* <DEDUP_REMOVED lines=11> */
[----:B------:R-:W-:-:S03]  /*bc1f0*/  IADD3 R16, P1, PT, R16, UR14, RZ ;  /* 0x0000000e10107c10 */ /* 0x000fc6000ff3e0ff */
        /* <DEDUP_REMOVED lines=9> */
[----:B-1----:R-:W-:Y:S01]  /*bc290*/  IMAD.MOV.U32 R4, RZ, RZ, R16 ;  /* 0x000000ffff047224 */ /* 0x002fe200078e0010 */
[----:B------:R-:W-:-:S02]  /*bc2a0*/  IADD3.X R17, PT, PT, R17, UR6, RZ, P1, !PT ;  /* 0x0000000611117c10 */ /* 0x000fc40008ffe4ff */
[----:B------:R-:W-:Y:S03]  /*bc2b0*/  STL [R1+0x62b8], R16 ;  /* 0x0062b81001007387 */ /* 0x000fe60000100800 */
        /* <DEDUP_REMOVED lines=9> */
[----:B----4-:R-:W4:Y:S02]  /*bc350*/  LDL.LU R15, [R1+0x67c4] ;  /* 0x0067c400010f7983 */ /* 0x010f240000300800 */
        /* <DEDUP_REMOVED lines=39> */
[----:B------:R-:W-:-:S03]  /*bc5d0*/  USEL UR13, URZ, 0x4, !UP1 ;  /* 0x00000004ff0d7887 */ /* 0x000fc6000c800000 */
[----:B------:R-:W2:Y:S01]  /*bc5e0*/  LDL.LU R17, [R1+0x6268] ;  /* 0x0062680001117983 */ /* 0x000ea20000300800 */
[----:B------:R-:W-:-:S06]  /*bc5f0*/  USEL UR13, UR13, URZ, !UP0 ;  /* 0x000000ff0d0d7287 */ /* 0x000fcc000c000000 */
        /* <DEDUP_REMOVED lines=30> */
[----:B---3--:R-:W-:-:S05]  /*bc7e0*/  IADD3 R12, P1, PT, R12, UR14, RZ ;  /* 0x0000000e0c0c7c10 */ /* 0x008fca000ff3e0ff */
[----:B------:R-:W-:Y:S01]  /*bc7f0*/  STL [R1+0x6278], R12 ;  /* 0x0062780c01007387 */ /* 0x000fe20000100800 */
[----:B------:R-:W-:Y:S02]  /*bc800*/  IADD3 R3, P2, PT, R3, UR14, RZ ;  /* 0x0000000e03037c10 */ /* 0x000fe4000ff5e0ff */
[----:B--2---:R-:W-:-:S05]  /*bc810*/  IADD3.X R14, PT, PT, R14, UR6, RZ, P1, !PT ;  /* 0x000000060e0e7c10 */ /* 0x004fca0008ffe4ff */
[----:B------:R2:W-:Y:S01]  /*bc820*/  STL [R1+0x626c], R14 ;  /* 0x00626c0e01007387 */ /* 0x0005e20000100800 */
[----:B------:R-:W-:-:S03]  /*bc830*/  IADD3.X R10, PT, PT, R10, UR6, RZ, P2, !PT ;  /* 0x000000060a0a7c10 */ /* 0x000fc600097fe4ff */
[----:B------:R-:W-:Y:S04]  /*bc840*/  STL [R1+0x6270], R3 ;  /* 0x0062700301007387 */ /* 0x000fe80000100800 */
[----:B------:R-:W3:Y:S04]  /*bc850*/  LDL.LU R16, [R1+0x67bc] ;  /* 0x0067bc0001107983 */ /* 0x000ee80000300800 */
[----:B------:R2:W-:Y:S04]  /*bc860*/  STL [R1+0x6264], R10 ;  /* 0x0062640a01007387 */ /* 0x0005e80000100800 */
[----:B------:R-:W3:Y:S01]  /*bc870*/  LDL.LU R15, [R1+0x6244] ;  /* 0x00624400010f7983 */ /* 0x000ee20000300800 */
[----:B-1----:R-:W-:-:S02]  /*bc880*/  IMAD.MOV.U32 R4, RZ, RZ, R12 ;  /* 0x000000ffff047224 */ /* 0x002fc400078e000c */
[----:B------:R-:W-:Y:S02]  /*bc890*/  IMAD.MOV.U32 R5, RZ, RZ, R14 ;  /* 0x000000ffff057224 */ /* 0x000fe400078e000e */
[----:B--2---:R-:W2:Y:S01]  /*bc8a0*/  LDL.LU R14, [R1+0x623c] ;  /* 0x00623c00010e7983 */ /* 0x004ea20000300800 */
[----:B------:R-:W-:-:S03]  /*bc8b0*/  IADD3 R17, P1, PT, R17, UR14, RZ ;  /* 0x0000000e11117c10 */ /* 0x000fc6000ff3e0ff */
[----:B------:R1:W-:Y:S02]  /*bc8c0*/  LDGSTS.E [R2+0x1b00], desc[UR40][R4.64], P0 ;  /* 0x01b0000004027fae */ /* 0x0003e400081a1028 */
[----:B-1----:R-:W-:Y:S02]  /*bc8d0*/  IMAD.MOV.U32 R5, RZ, RZ, R10 ;  /* 0x000000ffff057224 */ /* 0x002fe400078e000a */
[----:B------:R-:W2:Y:S01]  /*bc8e0*/  LDL.LU R10, [R1+0x6248] ;  /* 0x00624800010a7983 */ /* 0x000ea20000300800 */
[----:B------:R-:W-:-:S03]  /*bc8f0*/  IMAD.MOV.U32 R4, RZ, RZ, R3 ;  /* 0x000000ffff047224 */ /* 0x000fc600078e0003 */
[----:B------:R-:W2:Y:S04]  /*bc900*/  LDL.LU R12, [R1+0x6234] ;  /* 0x00623400010c7983 */ /* 0x000ea80000300800 */
[----:B------:R-:W2:Y:S04]  /*bc910*/  LDL.LU R3, [R1+0x6240] ;  /* 0x0062400001037983 */ /* 0x000ea80000300800 */
        /* <DEDUP_REMOVED lines=33> */
[----:B---3--:R-:W-:-:S05]  /*bcb30*/  IADD3.X R16, PT, PT, R16, UR6, RZ, P1, !PT ;  /* 0x0000000610107c10 */ /* 0x008fca0008ffe4ff */
[----:B------:R-:W-:Y:S01]  /*bcb40*/  IMAD.MOV.U32 R5, RZ, RZ, R16 ;  /* 0x000000ffff057224 */ /* 0x000fe200078e0010 */
[----:B------:R-:W-:Y:S01]  /*bcb50*/  STL [R1+0x67bc], R16 ;  /* 0x0067bc1001007387 */ /* 0x000fe20000100800 */
[----:B------:R-:W-:-:S03]  /*bcb60*/  IADD3.X R15, PT, PT, R15, UR6, RZ, P2, !PT ;  /* 0x000000060f0f7c10 */ /* 0x000fc600097fe4ff */
[----:B------:R1:W-:Y:S04]  /*bcb70*/  STL [R1+0x6250], R9 ;  /* 0x0062500901007387 */ /* 0x0003e80000100800 */
[----:B------:R-:W3:Y:S04]  /*bcb80*/  LDL.LU R6, [R1+0x6228] ;  /* 0x0062280001067983 */ /* 0x000ee80000300800 */
[----:B------:R1:W-:Y:S04]  /*bcb90*/  LDGSTS.E [R2+0x3800], desc[UR40][R4.64], P0 ;  /* 0x0380000004027fae */ /* 0x0003e800081a1028 */
[----:B------:R-:W-:Y:S01]  /*bcba0*/  STL [R1+0x6244], R15 ;  /* 0x0062440f01007387 */ /* 0x000fe20000100800 */
[----:B-1----:R-:W-:-:S03]  /*bcbb0*/  IMAD.MOV.U32 R4, RZ, RZ, R9 ;  /* 0x000000ffff047224 */ /* 0x002fc600078e0009 */
[----:B------:R-:W3:Y:S01]  /*bcbc0*/  LDL.LU R9, [R1+0x621c] ;  /* 0x00621c0001097983 */ /* 0x000ee20000300800 */
        /* <DEDUP_REMOVED lines=30> */
[----:B------:R-:W2:Y:S04]  /*bcdb0*/  LDL.LU R14, [R1+0x620c] ;  /* 0x00620c00010e7983 */ /* 0x000ea80000300800 */
[----:B------:R1:W-:Y:S04]  /*bcdc0*/  STL [R1+0x6224], R8 ;  /* 0x0062240801007387 */ /* 0x0003e80000100800 */
[----:B----4-:R-:W4:Y:S01]  /*bcdd0*/  LDL.LU R11, [R1+0x6204] ;  /* 0x00620400010b7983 */ /* 0x010f220000300800 */
[----:B------:R-:W-:-:S05]  /*bcde0*/  IMAD.MOV.U32 R5, RZ, RZ, R13 ;  /* 0x000000ffff057224 */ /* 0x000fca00078e000d */
[----:B------:R1:W-:Y:S02]  /*bcdf0*/  LDGSTS.E [R2+0x3c00], desc[UR40][R4.64], P0 ;  /* 0x03c0000004027fae */ /* 0x0003e400081a1028 */
[----:B-1----:R-:W-:Y:S02]  /*bce00*/  IMAD.MOV.U32 R5, RZ, RZ, R8 ;  /* 0x000000ffff057224 */ /* 0x002fe400078e0008 */
[----:B------:R-:W-:Y:S01]  /*bce10*/  IMAD.MOV.U32 R4, RZ, RZ, R7 ;  /* 0x000000ffff047224 */ /* 0x000fe200078e0007 */
[----:B------:R-:W4:Y:S04]  /*bce20*/  LDL.LU R8, [R1+0x6208] ;  /* 0x0062080001087983 */ /* 0x000f280000300800 */
[----:B------:R-:W4:Y:S01]  /*bce30*/  LDL.LU R7, [R1+0x6200] ;  /* 0x0062000001077983 */ /* 0x000f220000300800 */
[----:B------:R-:W-:-:S03]  /*bce40*/  UISETP.GT.AND UP1, UPT, UR17, 0xb, UPT ;  /* 0x0000000b1100788c */ /* 0x000fc6000bf24270 */
[----:B------:R1:W-:Y:S01]  /*bce50*/  LDGSTS.E [R2+0x3d00], desc[UR40][R4.64], P0 ;  /* 0x03d0000004027fae */ /* 0x0003e200081a1028 */
[----:B---3--:R-:W-:-:S05]  /*bce60*/  IADD3 R6, P1, PT, R6, UR14, RZ ;  /* 0x0000000e06067c10 */ /* 0x008fca000ff3e0ff */
[----:B------:R-:W-:Y:S01]  /*bce70*/  STL [R1+0x6228], R6 ;  /* 0x0062280601007387 */ /* 0x000fe20000100800 */
[----:B------:R-:W-:-:S05]  /*bce80*/  IADD3.X R9, PT, PT, R9, UR6, RZ, P1, !PT ;  /* 0x0000000609097c10 */ /* 0x000fca0008ffe4ff */
[----:B------:R3:W-:Y:S04]  /*bce90*/  STL [R1+0x621c], R9 ;  /* 0x00621c0901007387 */ /* 0x0007e80000100800 */
[----:B------:R-:W4:Y:S04]  /*bcea0*/  LDL.LU R13, [R1+0x61fc] ;  /* 0x0061fc00010d7983 */ /* 0x000f280000300800 */
[----:B------:R-:W4:Y:S01]  /*bceb0*/  LDL.LU R15, [R1+0x61f4] ;  /* 0x0061f400010f7983 */ /* 0x000f220000300800 */
[----:B------:R-:W-:Y:S01]  /*bcec0*/  USEL UR13, URZ, 0x4, !UP1 ;  /* 0x00000004ff0d7887 */ /* 0x000fe2000c800000 */
[----:B-1----:R-:W-:-:S02]  /*bced0*/  IMAD.MOV.U32 R4, RZ, RZ, R6 ;  /* 0x000000ffff047224 */ /* 0x002fc400078e0006 */
[----:B------:R-:W-:Y:S01]  /*bcee0*/  IMAD.MOV.U32 R5, RZ, RZ, R9 ;  /* 0x000000ffff057224 */ /* 0x000fe200078e0009 */
[----:B------:R-:W-:Y:S01]  /*bcef0*/  USEL UR13, UR13, URZ, !UP0 ;  /* 0x000000ff0d0d7287 */ /* 0x000fe2000c000000 */
[----:B---3--:R-:W3:Y:S04]  /*bcf00*/  LDL.LU R9, [R1+0x61f8] ;  /* 0x0061f80001097983 */ /* 0x008ee80000300800 */
[----:B------:R1:W-:Y:S01]  /*bcf10*/  LDGSTS.E [R2+0x3e00], desc[UR40][R4.64], P0 ;  /* 0x03e0000004027fae */ /* 0x0003e200081a1028 */
[----:B--2---:R-:W-:-:S03]  /*bcf20*/  IADD3 R10, P2, PT, R10, UR14, RZ ;  /* 0x0000000e0a0a7c10 */ /* 0x004fc6000ff5e0ff */
[----:B------:R-:W2:Y:S01]  /*bcf30*/  LDL.LU R6, [R1+0x61f0] ;  /* 0x0061f00001067983 */ /* 0x000ea20000300800 */
[----:B------:R-:W-:-:S03]  /*bcf40*/  ISETP.NE.U32.AND P1, PT, RZ, UR13, PT ;  /* 0x0000000dff007c0c */ /* 0x000fc6000bf25070 */
[----:B------:R-:W-:Y:S01]  /*bcf50*/  STL [R1+0x6220], R10 ;  /* 0x0062200a01007387 */ /* 0x000fe20000100800 */
[----:B------:R-:W-:Y:S02]  /*bcf60*/  IADD3 R17, P3, PT, R17, UR14, RZ ;  /* 0x0000000e11117c10 */ /* 0x000fe4000ff7e0ff */
[----:B------:R-:W-:Y:S01]  /*bcf70*/  IADD3.X R16, PT, PT, R16, UR6, RZ, P2, !PT ;  /* 0x0000000610107c10 */ /* 0x000fe200097fe4ff */
[----:B-1----:R-:W-:-:S04]  /*bcf80*/  IMAD.MOV.U32 R4, RZ, RZ, R10 ;  /* 0x000000ffff047224 */ /* 0x002fc800078e000a */
[----:B------:R-:W-:Y:S01]  /*bcf90*/  IMAD.MOV.U32 R5, RZ, RZ, R16 ;  /* 0x000000ffff057224 */ /* 0x000fe200078e0010 */
[----:B------:R1:W-:Y:S01]  /*bcfa0*/  STL [R1+0x6214], R16 ;  /* 0x0062141001007387 */ /* 0x0003e20000100800 */
[----:B------:R-:W-:-:S03]  /*bcfb0*/  IADD3.X R18, PT, PT, R18, UR6, RZ, P3, !PT ;  /* 0x0000000612127c10 */ /* 0x000fc60009ffe4ff */
[----:B------:R-:W-:Y:S04]  /*bcfc0*/  STL [R1+0x67c0], R17 ;  /* 0x0067c01101007387 */ /* 0x000fe80000100800 */
[----:B------:R1:W-:Y:S04]  /*bcfd0*/  LDGSTS.E [R2+0x3f00], desc[UR40][R4.64], P0 ;  /* 0x03f0000004027fae */ /* 0x0003e800081a1028 */
[----:B-1----:R-:W2:Y:S01]  /*bcfe0*/  LDL.LU R16, [R1+0x61ec] ;  /* 0x0061ec0001107983 */ /* 0x002ea20000300800 */
[----:B------:R-:W-:-:S03]  /*bcff0*/  IADD3 R12, P0, PT, R12, UR14, RZ ;  /* 0x0000000e0c0c7c10 */ /* 0x000fc6000ff1e0ff */
[----:B------:R-:W-:Y:S01]  /*bd000*/  STL [R1+0x67b4], R18 ;  /* 0x0067b41201007387 */ /* 0x000fe20000100800 */
[----:B------:R-:W-:Y:S01]  /*bd010*/  IADD3 R3, P2, PT, R3, UR14, RZ ;  /* 0x0000000e03037c10 */ /* 0x000fe2000ff5e0ff */
[----:B------:R-:W-:Y:S02]  /*bd020*/  IMAD.MOV.U32 R4, RZ, RZ, R17 ;  /* 0x000000ffff047224 */ /* 0x000fe400078e0011 */
[----:B------:R-:W2:Y:S01]  /*bd030*/  LDL.LU R10, [R1+0x61e4] ;  /* 0x0061e400010a7983 */ /* 0x000ea20000300800 */
[----:B------:R-:W-:-:S03]  /*bd040*/  IMAD.MOV.U32 R5, RZ, RZ, R18 ;  /* 0x000000ffff057224 */ /* 0x000fc600078e0012 */
[----:B------:R1:W-:Y:S04]  /*bd050*/  STL [R1+0x6218], R12 ;  /* 0x0062180c01007387 */ /* 0x0003e80000100800 */
[----:B------:R1:W-:Y:S02]  /*bd060*/  LDGSTS.E [R2+0x5800], desc[UR40][R4.64], P1 ;  /* 0x0580000004027fae */ /* 0x0003e400089a1028 */
[----:B-1----:R-:W-:Y:S01]  /*bd070*/  IMAD.MOV.U32 R4, RZ, RZ, R12 ;  /* 0x000000ffff047224 */ /* 0x002fe200078e000c */
[----:B------:R-:W-:-:S05]  /*bd080*/  IADD3.X R14, PT, PT, R14, UR6, RZ, P0, !PT ;  /* 0x000000060e0e7c10 */ /* 0x000fca00087fe4ff */
[----:B------:R1:W-:Y:S01]  /*bd090*/  STL [R1+0x620c], R14 ;  /* 0x00620c0e01007387 */ /* 0x0003e20000100800 */
[----:B----4-:R-:W-:-:S03]  /*bd0a0*/  IADD3.X R11, PT, PT, R11, UR6, RZ, P2, !PT ;  /* 0x000000060b0b7c10 */ /* 0x010fc600097fe4ff */
[----:B------:R-:W-:Y:S01]  /*bd0b0*/  STL [R1+0x6210], R3 ;  /* 0x0062100301007387 */ /* 0x000fe20000100800 */
[----:B------:R-:W-:-:S03]  /*bd0c0*/  IMAD.MOV.U32 R5, RZ, RZ, R14 ;  /* 0x000000ffff057224 */ /* 0x000fc600078e000e */
[----:B------:R-:W4:Y:S04]  /*bd0d0*/  LDL.LU R12, [R1+0x61e8] ;  /* 0x0061e800010c7983 */ /* 0x000f280000300800 */
[----:B------:R1:W-:Y:S04]  /*bd0e0*/  STL [R1+0x6204], R11 ;  /* 0x0062040b01007387 */ /* 0x0003e80000100800 */
[----:B-1----:R-:W4:Y:S04]  /*bd0f0*/  LDL.LU R14, [R1+0x61dc] ;  /* 0x0061dc00010e7983 */ /* 0x002f280000300800 */
[----:B------:R1:W-:Y:S01]  /*bd100*/  LDGSTS.E [R2+0x5900], desc[UR40][R4.64], P1 ;  /* 0x0590000004027fae */ /* 0x0003e200089a1028 */
[----:B------:R-:W-:-:S02]  /*bd110*/  IADD3 R8, P0, PT, R8, UR14, RZ ;  /* 0x0000000e08087c10 */ /* 0x000fc4000ff1e0ff */
[----:B------:R-:W-:Y:S01]  /*bd120*/  IADD3 R7, P2, PT, R7, UR14, RZ ;  /* 0x0000000e07077c10 */ /* 0x000fe2000ff5e0ff */
[----:B-1----:R-:W-:Y:S02]  /*bd130*/  IMAD.MOV.U32 R4, RZ, RZ, R3 ;  /* 0x000000ffff047224 */ /* 0x002fe400078e0003 */
[----:B------:R-:W-:Y:S02]  /*bd140*/  IMAD.MOV.U32 R5, RZ, RZ, R11 ;  /* 0x000000ffff057224 */ /* 0x000fe400078e000b */
[----:B------:R-:W4:Y:S04]  /*bd150*/  LDL.LU R11, [R1+0x67b8] ;  /* 0x0067b800010b7983 */ /* 0x000f280000300800 */
        /* <DEDUP_REMOVED lines=9> */
[----:B---3--:R-:W-:-:S03]  /*bd1f0*/  IADD3 R9, P0, PT, R9, UR14, RZ ;  /* 0x0000000e09097c10 */ /* 0x008fc6000ff1e0ff */
[----:B------:R3:W-:Y:S04]  /*bd200*/  LDGSTS.E [R2+0x5b00], desc[UR40][R4.64], P1 ;  /* 0x05b0000004027fae */ /* 0x0007e800089a1028 */
[----:B-1----:R-:W4:Y:S04]  /*bd210*/  LDL.LU R13, [R1+0x67ac] ;  /* 0x0067ac00010d7983 */ /* 0x002f280000300800 */
[----:B------:R1:W-:Y:S04]  /*bd220*/  STL [R1+0x61f4], R15 ;  /* 0x0061f40f01007387 */ /* 0x0003e80000100800 */
[----:B------:R-:W4:Y:S01]  /*bd230*/  LDL.LU R8, [R1+0x61d4] ;  /* 0x0061d40001087983 */ /* 0x000f220000300800 */
[----:B---3--:R-:W-:Y:S01]  /*bd240*/  IMAD.MOV.U32 R4, RZ, RZ, R7 ;  /* 0x000000ffff047224 */ /* 0x008fe200078e0007 */
[----:B--2---:R-:W-:Y:S01]  /*bd250*/  IADD3 R6, P2, PT, R6, UR14, RZ ;  /* 0x0000000e06067c10 */ /* 0x004fe2000ff5e0ff */
[----:B------:R-:W-:-:S02]  /*bd260*/  IMAD.MOV.U32 R5, RZ, RZ, R15 ;  /* 0x000000ffff057224 */ /* 0x000fc400078e000f */
[----:B-1----:R-:W2:Y:S04]  /*bd270*/  LDL.LU R15, [R1+0x61d8] ;  /* 0x0061d800010f7983 */ /* 0x002ea80000300800 */
[----:B------:R-:W3:Y:S04]  /*bd280*/  LDL.LU R7, [R1+0x61d0] ;  /* 0x0061d00001077983 */ /* 0x000ee80000300800 */
        /* <DEDUP_REMOVED lines=8> */
[----:B------:R-:W3:Y:S04]  /*bd310*/  LDL.LU R16, [R1+0x61cc] ;  /* 0x0061cc0001107983 */ /* 0x000ee80000300800 */
[----:B------:R1:W-:Y:S04]  /*bd320*/  LDGSTS.E [R2+0x5d00], desc[UR40][R4.64], P1 ;  /* 0x05d0000004027fae */ /* 0x0003e800089a1028 */
[----:B------:R1:W-:Y:S04]  /*bd330*/  STL [R1+0x61e4], R10 ;  /* 0x0061e40a01007387 */ /* 0x0003e80000100800 */
[----:B------:R-:W3:Y:S01]  /*bd340*/  LDL.LU R9, [R1+0x61c4] ;  /* 0x0061c40001097983 */ /* 0x000ee20000300800 */
        /* <DEDUP_REMOVED lines=23> */
[----:B--2---:R-:W2:Y:S04]  /*bd4c0*/  LDL.LU R11, [R1+0x61b8] ;  /* 0x0061b800010b7983 */ /* 0x004ea80000300800 */
[----:B------:R3:W-:Y:S04]  /*bd4d0*/  STL [R1+0x61d4], R8 ;  /* 0x0061d40801007387 */ /* 0x0007e80000100800 */
[----:B-1----:R-:W2:Y:S01]  /*bd4e0*/  LDL.LU R13, [R1+0x61ac] ;  /* 0x0061ac00010d7983 */ /* 0x002ea20000300800 */
[----:B------:R-:W-:-:S04]  /*bd4f0*/  UISETP.GT.AND UP1, UPT, UR17, 0xf, UPT ;  /* 0x0000000f1100788c */ /* 0x000fc8000bf24270 */
[----:B------:R-:W-:-:S04]  /*bd500*/  USEL UR13, URZ, 0x4, !UP1 ;  /* 0x00000004ff0d7887 */ /* 0x000fc8000c800000 */
[----:B------:R-:W-:-:S06]  /*bd510*/  USEL UR13, UR13, URZ, !UP0 ;  /* 0x000000ff0d0d7287 */ /* 0x000fcc000c000000 */
[----:B------:R-:W-:Y:S02]  /*bd520*/  ISETP.NE.U32.AND P0, PT, RZ, UR13, PT ;  /* 0x0000000dff007c0c */ /* 0x000fe4000bf05070 */
[----:B------:R-:W-:Y:S02]  /*bd530*/  IADD3 R15, P1, PT, R15, UR14, RZ ;  /* 0x0000000e0f0f7c10 */ /* 0x000fe4000ff3e0ff */
[----:B---3--:R-:W-:Y:S02]  /*bd540*/  IADD3 R7, P2, PT, R7, UR14, RZ ;  /* 0x0000000e07077c10 */ /* 0x008fe4000ff5e0ff */
[----:B------:R-:W-:-:S07]  /*bd550*/  IADD3.X R16, PT, PT, R16, UR6, RZ, P1, !PT ;  /* 0x0000000610107c10 */ /* 0x000fce0008ffe4ff */
[----:B------:R1:W-:Y:S02]  /*bd560*/  LDGSTS.E [R2+0x7800], desc[UR40][R4.64], P0 ;  /* 0x0780000004027fae */ /* 0x0003e400081a1028 */
[----:B-1----:R-:W-:Y:S02]  /*bd570*/  IMAD.MOV.U32 R4, RZ, RZ, R3 ;  /* 0x000000ffff047224 */ /* 0x002fe400078e0003 */
[----:B------:R-:W-:Y:S01]  /*bd580*/  IMAD.MOV.U32 R5, RZ, RZ, R8 ;  /* 0x000000ffff057224 */ /* 0x000fe200078e0008 */
[----:B------:R-:W3:Y:S04]  /*bd590*/  LDL.LU R3, [R1+0x61b0] ;  /* 0x0061b00001037983 */ /* 0x000ee80000300800 */
[----:B------:R-:W3:Y:S04]  /*bd5a0*/  LDL.LU R8, [R1+0x67b0] ;  /* 0x0067b00001087983 */ /* 0x000ee80000300800 */
[----:B------:R-:W-:Y:S04]  /*bd5b0*/  STL [R1+0x61d8], R15 ;  /* 0x0061d80f01007387 */ /* 0x000fe80000100800 */
[----:B------:R1:W-:Y:S04]  /*bd5c0*/  LDGSTS.E [R2+0x7900], desc[UR40][R4.64], P0 ;  /* 0x0790000004027fae */ /* 0x0003e800081a1028 */
[----:B------:R1:W-:Y:S01]  /*bd5d0*/  STL [R1+0x61cc], R16 ;  /* 0x0061cc1001007387 */ /* 0x0003e20000100800 */
[----:B------:R-:W-:-:S03]  /*bd5e0*/  IADD3.X R9, PT, PT, R9, UR6, RZ, P2, !PT ;  /* 0x0000000609097c10 */ /* 0x000fc600097fe4ff */
[----:B------:R1:W-:Y:S02]  /*bd5f0*/  STL [R1+0x61d0], R7 ;  /* 0x0061d00701007387 */ /* 0x0003e40000100800 */
[----:B-1----:R-:W-:Y:S02]  /*bd600*/  IMAD.MOV.U32 R5, RZ, RZ, R16 ;  /* 0x000000ffff057224 */ /* 0x002fe400078e0010 */
        /* <DEDUP_REMOVED lines=8> */
[----:B------:R-:W-:Y:S01]  /*bd690*/  IMAD.MOV.U32 R5, RZ, RZ, R9 ;  /* 0x000000ffff057224 */ /* 0x000fe200078e0009 */
[----:B------:R-:W3:Y:S04]  /*bd6a0*/  LDL.LU R7, [R1+0x61a8] ;  /* 0x0061a80001077983 */ /* 0x000ee80000300800 */
[----:B------:R-:W3:Y:S04]  /*bd6b0*/  LDL.LU R9, [R1+0x61a0] ;  /* 0x0061a00001097983 */ /* 0x000ee80000300800 */
[----:B------:R-:W-:Y:S04]  /*bd6c0*/  STL [R1+0x61c8], R10 ;  /* 0x0061c80a01007387 */ /* 0x000fe80000100800 */
[----:B------:R1:W-:Y:S01]  /*bd6d0*/  LDGSTS.E [R2+0x7b00], desc[UR40][R4.64], P0 ;  /* 0x07b0000004027fae */ /* 0x0003e200081a1028 */
[----:B----4-:R-:W-:-:S05]  /*bd6e0*/  IADD3.X R14, PT, PT, R14, UR6, RZ, P1, !PT ;  /* 0x000000060e0e7c10 */ /* 0x010fca0008ffe4ff */
[----:B------:R4:W-:Y:S01]  /*bd6f0*/  STL [R1+0x61bc], R14 ;  /* 0x0061bc0e01007387 */ /* 0x0009e20000100800 */
[----:B-1----:R-:W-:Y:S01]  /*bd700*/  IMAD.MOV.U32 R5, RZ, RZ, R14 ;  /* 0x000000ffff057224 */ /* 0x002fe200078e000e */
[----:B------:R-:W-:Y:S02]  /*bd710*/  IADD3.X R12, PT, PT, R12, UR6, RZ, P2, !PT ;  /* 0x000000060c0c7c10 */ /* 0x000fe400097fe4ff */
[----:B------:R-:W-:Y:S01]  /*bd720*/  STL [R1+0x61c0], R6 ;  /* 0x0061c00601007387 */ /* 0x000fe20000100800 */
[----:B------:R-:W-:-:S03]  /*bd730*/  IMAD.MOV.U32 R4, RZ, RZ, R10 ;  /* 0x000000ffff047224 */ /* 0x000fc600078e000a */
[----:B----4-:R-:W4:Y:S04]  /*bd740*/  LDL.LU R14, [R1+0x619c] ;  /* 0x00619c00010e7983 */ /* 0x010f280000300800 */
[----:B------:R1:W-:Y:S04]  /*bd750*/  STL [R1+0x61b4], R12 ;  /* 0x0061b40c01007387 */ /* 0x0003e80000100800 */
[----:B------:R-:W4:Y:S04]  /*bd760*/  LDL.LU R10, [R1+0x6194] ;  /* 0x00619400010a7983 */ /* 0x000f280000300800 */
[----:B------:R1:W-:Y:S02]  /*bd770*/  LDGSTS.E [R2+0x7c00], desc[UR40][R4.64], P0 ;  /* 0x07c0000004027fae */ /* 0x0003e400081a1028 */
[----:B-1----:R-:W-:-:S02]  /*bd780*/  IMAD.MOV.U32 R4, RZ, RZ, R6 ;  /* 0x000000ffff047224 */ /* 0x002fc400078e0006 */
[----:B------:R-:W-:Y:S02]  /*bd790*/  IMAD.MOV.U32 R5, RZ, RZ, R12 ;  /* 0x000000ffff057224 */ /* 0x000fe400078e000c */
        /* <DEDUP_REMOVED lines=14> */
[----:B------:R-:W-:-:S06]  /*bd880*/  USEL UR13, UR13, URZ, !UP0 ;  /* 0x000000ff0d0d7287 */ /* 0x000fcc000c000000 */
[----:B------:R-:W-:Y:S02]  /*bd890*/  ISETP.NE.U32.AND P1, PT, RZ, UR13, PT ;  /* 0x0000000dff007c0c */ /* 0x000fe4000bf25070 */
[----:B---3--:R-:W-:Y:S02]  /*bd8a0*/  IADD3 R3, P2, PT, R3, UR14, RZ ;  /* 0x0000000e03037c10 */ /* 0x008fe4000ff5e0ff */
        /* <DEDUP_REMOVED lines=9> */
[----:B------:R-:W2:Y:S01]  /*bd940*/  LDL.LU R17, [R1+0x6188] ;  /* 0x0061880001117983 */ /* 0x000ea20000300800 */
[----:B------:R-:W-:-:S03]  /*bd950*/  IADD3 R7, P0, PT, R7, UR14, RZ ;  /* 0x0000000e07077c10 */ /* 0x000fc6000ff1e0ff */
[----:B------:R-:W-:Y:S01]  /*bd960*/  STL [R1+0x67a4], R15 ;  /* 0x0067a40f01007387 */ /* 0x000fe20000100800 */
[----:B-1----:R-:W-:-:S03]  /*bd970*/  IMAD.MOV.U32 R4, RZ, RZ, R8 ;  /* 0x000000ffff047224 */ /* 0x002fc600078e0008 */
[----:B------:R-:W2:Y:S01]  /*bd980*/  LDL.LU R3, [R1+0x6180] ;  /* 0x0061800001037983 */ /* 0x000ea20000300800 */
[----:B------:R-:W-:Y:S01]  /*bd990*/  IMAD.MOV.U32 R5, RZ, RZ, R15 ;  /* 0x000000ffff057224 */ /* 0x000fe200078e000f */
[----:B------:R-:W-:Y:S02]  /*bd9a0*/  IADD3 R9, P2, PT, R9, UR14, RZ ;  /* 0x0000000e09097c10 */ /* 0x000fe4000ff5e0ff */
[----:B------:R-:W2:Y:S04]  /*bd9b0*/  LDL.LU R18, [R1+0x617c] ;  /* 0x00617c0001127983 */ /* 0x000ea80000300800 */
[----:B---3--:R-:W3:Y:S04]  /*bd9c0*/  LDL.LU R8, [R1+0x6174] ;  /* 0x0061740001087983 */ /* 0x008ee80000300800 */
[----:B------:R1:W-:Y:S04]  /*bd9d0*/  LDGSTS.E [R2+0x9800], desc[UR40][R4.64], P1 ;  /* 0x0980000004027fae */ /* 0x0003e800089a1028 */
[----:B------:R4:W-:Y:S01]  /*bd9e0*/  STL [R1+0x61a8], R7 ;  /* 0x0061a80701007387 */ /* 0x0009e20000100800 */
[----:B-1----:R-:W-:Y:S01]  /*bd9f0*/  IMAD.MOV.U32 R4, RZ, RZ, R7 ;  /* 0x000000ffff047224 */ /* 0x002fe200078e0007 */
[----:B----4-:R-:W-:-:S05]  /*bda00*/  IADD3.X R14, PT, PT, R14, UR6, RZ, P0, !PT ;  /* 0x000000060e0e7c10 */ /* 0x010fca00087fe4ff */
[----:B------:R-:W-:Y:S01]  /*bda10*/  IMAD.MOV.U32 R5, RZ, RZ, R14 ;  /* 0x000000ffff057224 */ /* 0x000fe200078e000e */
[----:B------:R-:W-:Y:S01]  /*bda20*/  STL [R1+0x619c], R14 ;  /* 0x00619c0e01007387 */ /* 0x000fe20000100800 */
[----:B------:R-:W-:-:S03]  /*bda30*/  IADD3.X R10, PT, PT, R10, UR6, RZ, P2, !PT ;  /* 0x000000060a0a7c10 */ /* 0x000fc600097fe4ff */
[----:B------:R1:W-:Y:S04]  /*bda40*/  STL [R1+0x61a0], R9 ;  /* 0x0061a00901007387 */ /* 0x0003e80000100800 */
[----:B------:R-:W4:Y:S04]  /*bda50*/  LDL.LU R7, [R1+0x6178] ;  /* 0x0061780001077983 */ /* 0x000f280000300800 */
[----:B------:R1:W-:Y:S04]  /*bda60*/  LDGSTS.E [R2+0x9900], desc[UR40][R4.64], P1 ;  /* 0x0990000004027fae */ /* 0x0003e800089a1028 */
[----:B------:R1:W-:Y:S02]  /*bda70*/  STL [R1+0x6194], R10 ;  /* 0x0061940a01007387 */ /* 0x0003e40000100800 */
[----:B-1----:R-:W-:-:S02]  /*bda80*/  IMAD.MOV.U32 R4, RZ, RZ, R9 ;  /* 0x000000ffff047224 */ /* 0x002fc400078e0009 */
[----:B------:R-:W4:Y:S01]  /*bda90*/  LDL.LU R9, [R1+0x616c] ;  /* 0x00616c0001097983 */ /* 0x000f220000300800 */
[----:B------:R-:W-:Y:S01]  /*bdaa0*/  IADD3 R12, P0, PT, R12, UR14, RZ ;  /* 0x0000000e0c0c7c10 */ /* 0x000fe2000ff1e0ff */
[----:B------:R-:W-:Y:S01]  /*bdab0*/  IMAD.MOV.U32 R5, RZ, RZ, R10 ;  /* 0x000000ffff057224 */ /* 0x000fe200078e000a */
[----:B------:R-:W-:Y:S01]  /*bdac0*/  IADD3 R6, P2, PT, R6, UR14, RZ ;  /* 0x0000000e06067c10 */ /* 0x000fe2000ff5e0ff */
[----:B------:R-:W4:Y:S04]  /*bdad0*/  LDL.LU R15, [R1+0x67a8] ;  /* 0x0067a800010f7983 */ /* 0x000f280000300800 */
[----:B------:R-:W4:Y:S04]  /*bdae0*/  LDL.LU R10, [R1+0x6170] ;  /* 0x00617000010a7983 */ /* 0x000f280000300800 */
[----:B------:R1:W-:Y:S04]  /*bdaf0*/  STL [R1+0x6198], R12 ;  /* 0x0061980c01007387 */ /* 0x0003e80000100800 */
[----:B------:R1:W-:Y:S02]  /*bdb00*/  LDGSTS.E [R2+0x9a00], desc[UR40][R4.64], P1 ;  /* 0x09a0000004027fae */ /* 0x0003e400089a1028 */
[----:B-1----:R-:W-:Y:S01]  /*bdb10*/  IMAD.MOV.U32 R4, RZ, RZ, R12 ;  /* 0x000000ffff047224 */ /* 0x002fe200078e000c */
[----:B--2---:R-:W-:-:S05]  /*bdb20*/  IADD3.X R13, PT, PT, R13, UR6, RZ, P0, !PT ;  /* 0x000000060d0d7c10 */ /* 0x004fca00087fe4ff */
[----:B------:R-:W-:Y:S01]  /*bdb30*/  STL [R1+0x618c], R13 ;  /* 0x00618c0d01007387 */ /* 0x000fe20000100800 */
[----:B------:R-:W-:Y:S01]  /*bdb40*/  IADD3.X R11, PT, PT, R11, UR6, RZ, P2, !PT ;  /* 0x000000060b0b7c10 */ /* 0x000fe200097fe4ff */
[----:B------:R-:W-:Y:S02]  /*bdb50*/  IMAD.MOV.U32 R5, RZ, RZ, R13 ;  /* 0x000000ffff057224 */ /* 0x000fe400078e000d */
[----:B------:R-:W-:Y:S04]  /*bdb60*/  STL [R1+0x6190], R6 ;  /* 0x0061900601007387 */ /* 0x000fe80000100800 */
[----:B------:R-:W2:Y:S04]  /*bdb70*/  LDL.LU R16, [R1+0x679c] ;  /* 0x00679c0001107983 */ /* 0x000ea80000300800 */
[----:B------:R1:W-:Y:S04]  /*bdb80*/  STL [R1+0x6184], R11 ;  /* 0x0061840b01007387 */ /* 0x0003e80000100800 */
[----:B------:R-:W2:Y:S04]  /*bdb90*/  LDL.LU R12, [R1+0x6164] ;  /* 0x00616400010c7983 */ /* 0x000ea80000300800 */
[----:B------:R1:W-:Y:S04]  /*bdba0*/  LDGSTS.E [R2+0x9b00], desc[UR40][R4.64], P1 ;  /* 0x09b0000004027fae */ /* 0x0003e800089a1028 */
[----:B------:R-:W2:Y:S01]  /*bdbb0*/  LDL.LU R14, [R1+0x615c] ;  /* 0x00615c00010e7983 */ /* 0x000ea20000300800 */
[----:B-1----:R-:W-:-:S03]  /*bdbc0*/  IMAD.MOV.U32 R5, RZ, RZ, R11 ;  /* 0x000000ffff057224 */ /* 0x002fc600078e000b */
[----:B------:R-:W2:Y:S01]  /*bdbd0*/  LDL.LU R11, [R1+0x6168] ;  /* 0x00616800010b7983 */ /* 0x000ea20000300800 */
[----:B------:R-:W-:-:S03]  /*bdbe0*/  IMAD.MOV.U32 R4, RZ, RZ, R6 ;  /* 0x000000ffff047224 */ /* 0x000fc600078e0006 */
[----:B------:R-:W2:Y:S04]  /*bdbf0*/  LDL.LU R13, [R1+0x6154] ;  /* 0x00615400010d7983 */ /* 0x000ea80000300800 */
[----:B------:R-:W2:Y:S04]  /*bdc00*/  LDL.LU R6, [R1+0x6160] ;  /* 0x0061600001067983 */ /* 0x000ea80000300800 */
[----:B------:R1:W-:Y:S01]  /*bdc10*/  LDGSTS.E [R2+0x9c00], desc[UR40][R4.64], P1 ;  /* 0x09c0000004027fae */ /* 0x0003e200089a1028 */
[----:B------:R-:W-:-:S05]  /*bdc20*/  IADD3 R17, P0, PT, R17, UR14, RZ ;  /* 0x0000000e11117c10 */ /* 0x000fca000ff1e0ff */
[----:B-1----:R-:W-:Y:S01]  /*bdc30*/  IMAD.MOV.U32 R4, RZ, RZ, R17 ;  /* 0x000000ffff047224 */ /* 0x002fe200078e0011 */
[----:B------:R-:W-:Y:S02]  /*bdc40*/  IADD3 R3, P2, PT, R3, UR14, RZ ;  /* 0x0000000e03037c10 */ /* 0x000fe4000ff5e0ff */
[----:B------:R-:W-:Y:S02]  /*bdc50*/  IADD3.X R18, PT, PT, R18, UR6, RZ, P0, !PT ;  /* 0x0000000612127c10 */ /* 0x000fe400087fe4ff */
[----:B---3--:R-:W-:-:S03]  /*bdc60*/  IADD3.X R8, PT, PT, R8, UR6, RZ, P2, !PT ;  /* 0x0000000608087c10 */ /* 0x008fc600097fe4ff */
        /* <DEDUP_REMOVED lines=9> */
[----:B-1----:R-:W2:Y:S01]  /*bdd00*/  LDL.LU R8, [R1+0x6158] ;  /* 0x0061580001087983 */ /* 0x002ea20000300800 */
[----:B----4-:R-:W-:-:S03]  /*bdd10*/  IADD3 R7, P0, PT, R7, UR14, RZ ;  /* 0x0000000e07077c10 */ /* 0x010fc6000ff1e0ff */
[----:B------:R-:W4:Y:S04]  /*bdd20*/  LDL.LU R3, [R1+0x6150] ;  /* 0x0061500001037983 */ /* 0x000f280000300800 */
[----:B------:R-:W-:Y:S01]  /*bdd30*/  STL [R1+0x6178], R7 ;  /* 0x0061780701007387 */ /* 0x000fe20000100800 */
[----:B---3--:R-:W-:Y:S01]  /*bdd40*/  IMAD.MOV.U32 R4, RZ, RZ, R7 ;  /* 0x000000ffff047224 */ /* 0x008fe200078e0007 */
[----:B------:R-:W-:-:S05]  /*bdd50*/  IADD3.X R9, PT, PT, R9, UR6, RZ, P0, !PT ;  /* 0x0000000609097c10 */ /* 0x000fca00087fe4ff */
[----:B------:R1:W-:Y:S01]  /*bdd60*/  STL [R1+0x616c], R9 ;  /* 0x00616c0901007387 */ /* 0x0003e20000100800 */
[----:B------:R-:W-:Y:S01]  /*bdd70*/  IMAD.MOV.U32 R5, RZ, RZ, R9 ;  /* 0x000000ffff057224 */ /* 0x000fe200078e0009 */
[----:B------:R-:W-:Y:S02]  /*bdd80*/  UISETP.GT.AND UP1, UPT, UR17, 0x17, UPT ;  /* 0x000000171100788c */ /* 0x000fe4000bf24270 */
        /* <DEDUP_REMOVED lines=10> */
[----:B--2---:R-:W-:-:S05]  /*bde30*/  IADD3.X R16, PT, PT, R16, UR6, RZ, P1, !PT ;  /* 0x0000000610107c10 */ /* 0x004fca0008ffe4ff */
        /* <DEDUP_REMOVED lines=10> */
[----:B--2---:R-:W2:Y:S01]  /*bdee0*/  LDL.LU R12, [R1+0x613c] ;  /* 0x00613c00010c7983 */ /* 0x004ea20000300800 */
[----:B------:R-:W-:-:S03]  /*bdef0*/  IADD3 R6, P2, PT, R6, UR14, RZ ;  /* 0x0000000e06067c10 */ /* 0x000fc6000ff5e0ff */
[----:B------:R-:W2:Y:S01]  /*bdf00*/  LDL.LU R10, [R1+0x6148] ;  /* 0x00614800010a7983 */ /* 0x000ea20000300800 */
[----:B------:R-:W-:-:S03]  /*bdf10*/  IADD3.X R13, PT, PT, R13, UR6, RZ, P2, !PT ;  /* 0x000000060d0d7c10 */ /* 0x000fc600097fe4ff */
[----:B------:R1:W-:Y:S04]  /*bdf20*/  LDGSTS.E [R2+0xb900], desc[UR40][R4.64], P0 ;  /* 0x0b90000004027fae */ /* 0x0003e800081a1028 */
[----:B------:R1:W-:Y:S04]  /*bdf30*/  STL [R1+0x6168], R11 ;  /* 0x0061680b01007387 */ /* 0x0003e80000100800 */
[----:B------:R-:W-:Y:S01]  /*bdf40*/  STL [R1+0x615c], R14 ;  /* 0x00615c0e01007387 */ /* 0x000fe20000100800 */
[----:B-1----:R-:W-:Y:S02]  /*bdf50*/  IMAD.MOV.U32 R4, RZ, RZ, R11 ;  /* 0x000000ffff047224 */ /* 0x002fe400078e000b */
[----:B------:R-:W-:Y:S01]  /*bdf60*/  IMAD.MOV.U32 R5, RZ, RZ, R14 ;  /* 0x000000ffff057224 */ /* 0x000fe200078e000e */
[----:B------:R-:W-:Y:S04]  /*bdf70*/  STL [R1+0x6160], R6 ;  /* 0x0061600601007387 */ /* 0x000fe80000100800 */
[----:B------:R-:W2:Y:S04]  /*bdf80*/  LDL.LU R11, [R1+0x6140] ;  /* 0x00614000010b7983 */ /* 0x000ea80000300800 */
[----:B------:R1:W-:Y:S04]  /*bdf90*/  STL [R1+0x6154], R13 ;  /* 0x0061540d01007387 */ /* 0x0003e80000100800 */
[----:B------:R1:W-:Y:S04]  /*bdfa0*/  LDGSTS.E [R2+0xba00], desc[UR40][R4.64], P0 ;  /* 0x0ba0000004027fae */ /* 0x0003e800081a1028 */
[----:B------:R-:W2:Y:S01]  /*bdfb0*/  LDL.LU R17, [R1+0x67a0] ;  /* 0x0067a00001117983 */ /* 0x000ea20000300800 */
[----:B-1----:R-:W-:-:S03]  /*bdfc0*/  IMAD.MOV.U32 R5, RZ, RZ, R13 ;  /* 0x000000ffff057224 */ /* 0x002fc600078e000d */
[----:B------:R-:W2:Y:S04]  /*bdfd0*/  LDL.LU R13, [R1+0x6134] ;  /* 0x00613400010d7983 */ /* 0x000ea80000300800 */
[----:B------:R-:W2:Y:S01]  /*bdfe0*/  LDL.LU R18, [R1+0x6794] ;  /* 0x0067940001127983 */ /* 0x000ea20000300800 */
[----:B------:R-:W-:-:S03]  /*bdff0*/  IMAD.MOV.U32 R4, RZ, RZ, R6 ;  /* 0x000000ffff047224 */ /* 0x000fc600078e0006 */
[----:B------:R-:W2:Y:S04]  /*be000*/  LDL.LU R15, [R1+0x6138] ;  /* 0x00613800010f7983 */ /* 0x000ea80000300800 */
[----:B------:R-:W2:Y:S04]  /*be010*/  LDL.LU R6, [R1+0x6130] ;  /* 0x0061300001067983 */ /* 0x000ea80000300800 */
[----:B------:R1:W-:Y:S01]  /*be020*/  LDGSTS.E [R2+0xbb00], desc[UR40][R4.64], P0 ;  /* 0x0bb0000004027fae */ /* 0x0003e200081a1028 */
[----:B------:R-:W-:Y:S02]  /*be030*/  IADD3 R8, P1, PT, R8, UR14, RZ ;  /* 0x0000000e08087c10 */ /* 0x000fe4000ff3e0ff */
[----:B----4-:R-:W-:-:S03]  /*be040*/  IADD3 R3, P2, PT, R3, UR14, RZ ;  /* 0x0000000e03037c10 */ /* 0x010fc6000ff5e0ff */
[----:B------:R4:W-:Y:S01]  /*be050*/  STL [R1+0x6158], R8 ;  /* 0x0061580801007387 */ /* 0x0009e20000100800 */
[----:B-1----:R-:W-:Y:S01]  /*be060*/  IMAD.MOV.U32 R4, RZ, RZ, R8 ;  /* 0x000000ffff047224 */ /* 0x002fe200078e0008 */
[----:B---3--:R-:W-:-:S05]  /*be070*/  IADD3.X R9, PT, PT, R9, UR6, RZ, P1, !PT ;  /* 0x0000000609097c10 */ /* 0x008fca0008ffe4ff */
[----:B------:R-:W-:Y:S01]  /*be080*/  STL [R1+0x614c], R9 ;  /* 0x00614c0901007387 */ /* 0x000fe20000100800 */
[----:B------:R-:W-:-:S03]  /*be090*/  IADD3.X R7, PT, PT, R7, UR6, RZ, P2, !PT ;  /* 0x0000000607077c10 */ /* 0x000fc600097fe4ff */
[----:B------:R-:W-:Y:S04]  /*be0a0*/  STL [R1+0x6150], R3 ;  /* 0x0061500301007387 */ /* 0x000fe80000100800 */
[----:B------:R-:W3:Y:S04]  /*be0b0*/  LDL.LU R16, [R1+0x612c] ;  /* 0x00612c0001107983 */ /* 0x000ee80000300800 */
[----:B------:R1:W-:Y:S01]  /*be0c0*/  STL [R1+0x6144], R7 ;  /* 0x0061440701007387 */ /* 0x0003e20000100800 */
[----:B------:R-:W-:-:S03]  /*be0d0*/  IMAD.MOV.U32 R5, RZ, RZ, R9 ;  /* 0x000000ffff057224 */ /* 0x000fc600078e0009 */
[----:B----4-:R-:W4:Y:S04]  /*be0e0*/  LDL.LU R8, [R1+0x6124] ;  /* 0x0061240001087983 */ /* 0x010f280000300800 */
        /* <DEDUP_REMOVED lines=8> */
[----:B--2---:R-:W-:-:S04]  /*be170*/  IADD3 R10, P1, PT, R10, UR14, RZ ;  /* 0x0000000e0a0a7c10 */ /* 0x004fc8000ff3e0ff */
        /* <DEDUP_REMOVED lines=11> */
[----:B------:R-:W-:Y:S02]  /*be230*/  IADD3.X R13, PT, PT, R13, UR6, RZ, P2, !PT ;  /* 0x000000060d0d7c10 */ /* 0x000fe400097fe4ff */
[----:B------:R-:W-:-:S03]  /*be240*/  IADD3.X R18, PT, PT, R18, UR6, RZ, P3, !PT ;  /* 0x0000000612127c10 */ /* 0x000fc60009ffe4ff */
[----:B------:R1:W-:Y:S01]  /*be250*/  STL [R1+0x6134], R13 ;  /* 0x0061340d01007387 */ /* 0x0003e20000100800 */
[----:B--2---:R-:W-:-:S03]  /*be260*/  IMAD.MOV.U32 R5, RZ, RZ, R13 ;  /* 0x000000ffff057224 */ /* 0x004fc600078e000d */
[----:B------:R-:W-:Y:S01]  /*be270*/  STL [R1+0x67a0], R17 ;  /* 0x0067a01101007387 */ /* 0x000fe20000100800 */
[----:B------:R-:W-:-:S03]  /*be280*/  IMAD.MOV.U32 R4, RZ, RZ, R11 ;  /* 0x000000ffff047224 */ /* 0x000fc600078e000b */
[----:B-1----:R-:W2:Y:S04]  /*be290*/  LDL.LU R13, [R1+0x610c] ;  /* 0x00610c00010d7983 */ /* 0x002ea80000300800 */
[----:B------:R-:W-:Y:S04]  /*be2a0*/  STL [R1+0x6794], R18 ;  /* 0x0067941201007387 */ /* 0x000fe80000100800 */
[----:B------:R-:W2:Y:S01]  /*be2b0*/  LDL.LU R11, [R1+0x6104] ;  /* 0x00610400010b7983 */ /* 0x000ea20000300800 */
        /* <DEDUP_REMOVED lines=14> */
[----:B----4-:R-:W-:Y:S01]  /*be3a0*/  IADD3.X R8, PT, PT, R8, UR6, RZ, P2, !PT ;  /* 0x0000000608087c10 */ /* 0x010fe200097fe4ff */
[----:B------:R-:W-:Y:S04]  /*be3b0*/  STL [R1+0x612c], R16 ;  /* 0x00612c1001007387 */ /* 0x000fe80000100800 */
[----:B------:R-:W-:Y:S04]  /*be3c0*/  STL [R1+0x6130], R6 ;  /* 0x0061300601007387 */ /* 0x000fe80000100800 */
[----:B------:R1:W-:Y:S04]  /*be3d0*/  LDGSTS.E [R2+0xd900], desc[UR40][R4.64], P1 ;  /* 0x0d90000004027fae */ /* 0x0003e800089a1028 */
[----:B------:R3:W-:Y:S01]  /*be3e0*/  STL [R1+0x6124], R8 ;  /* 0x0061240801007387 */ /* 0x0007e20000100800 */
[----:B-1----:R-:W-:-:S02]  /*be3f0*/  IMAD.MOV.U32 R5, RZ, RZ, R8 ;  /* 0x000000ffff057224 */ /* 0x002fc400078e0008 */
[----:B------:R-:W-:Y:S01]  /*be400*/  IMAD.MOV.U32 R4, RZ, RZ, R6 ;  /* 0x000000ffff047224 */ /* 0x000fe200078e0006 */
[----:B---3--:R-:W3:Y:S01]  /*be410*/  LDL.LU R8, [R1+0x60fc] ;  /* 0x0060fc0001087983 */ /* 0x008ee20000300800 */
[----:B------:R-:W-:-:S03]  /*be420*/  IADD3 R7, P0, PT, R7, UR14, RZ ;  /* 0x0000000e07077c10 */ /* 0x000fc6000ff1e0ff */
[----:B------:R-:W4:Y:S01]  /*be430*/  LDL.LU R6, [R1+0x6108] ;  /* 0x0061080001067983 */ /* 0x000f220000300800 */
[----:B------:R-:W-:Y:S02]  /*be440*/  IADD3.X R14, PT, PT, R14, UR6, RZ, P0, !PT ;  /* 0x000000060e0e7c10 */ /* 0x000fe400087fe4ff */
[----:B------:R-:W-:Y:S01]  /*be450*/  IADD3 R3, P2, PT, R3, UR14, RZ ;  /* 0x0000000e03037c10 */ /* 0x000fe2000ff5e0ff */
[----:B------:R1:W-:Y:S03]  /*be460*/  LDGSTS.E [R2+0xda00], desc[UR40][R4.64], P1 ;  /* 0x0da0000004027fae */ /* 0x0003e600089a1028 */
[----:B------:R-:W-:Y:S01]  /*be470*/  IADD3.X R9, PT, PT, R9, UR6, RZ, P2, !PT ;  /* 0x0000000609097c10 */ /* 0x000fe200097fe4ff */
[----:B------:R1:W-:Y:S04]  /*be480*/  STL [R1+0x6128], R7 ;  /* 0x0061280701007387 */ /* 0x0003e80000100800 */
[----:B------:R-:W-:Y:S01]  /*be490*/  STL [R1+0x611c], R14 ;  /* 0x00611c0e01007387 */ /* 0x000fe20000100800 */
[----:B-1----:R-:W-:-:S02]  /*be4a0*/  IMAD.MOV.U32 R4, RZ, RZ, R7 ;  /* 0x000000ffff047224 */ /* 0x002fc400078e0007 */
[----:B------:R-:W-:Y:S01]  /*be4b0*/  IMAD.MOV.U32 R5, RZ, RZ, R14 ;  /* 0x000000ffff057224 */ /* 0x000fe200078e000e */
[----:B------:R-:W-:Y:S04]  /*be4c0*/  STL [R1+0x6120], R3 ;  /* 0x0061200301007387 */ /* 0x000fe80000100800 */
[----:B------:R-:W3:Y:S04]  /*be4d0*/  LDL.LU R7, [R1+0x6798] ;  /* 0x0067980001077983 */ /* 0x000ee80000300800 */
[----:B------:R1:W-:Y:S04]  /*be4e0*/  STL [R1+0x6114], R9 ;  /* 0x0061140901007387 */ /* 0x0003e80000100800 */
[----:B------:R1:W-:Y:S04]  /*be4f0*/  LDGSTS.E [R2+0xdb00], desc[UR40][R4.64], P1 ;  /* 0x0db0000004027fae */ /* 0x0003e800089a1028 */
[----:B------:R-:W3:Y:S01]  /*be500*/  LDL.LU R17, [R1+0x6100] ;  /* 0x0061000001117983 */ /* 0x000ee20000300800 */
[----:B-1----:R-:W-:-:S03]  /*be510*/  IMAD.MOV.U32 R5, RZ, RZ, R9 ;  /* 0x000000ffff057224 */ /* 0x002fc600078e0009 */
[----:B------:R-:W3:Y:S04]  /*be520*/  LDL.LU R9, [R1+0x6790] ;  /* 0x0067900001097983 */ /* 0x000ee80000300800 */
[----:B------:R-:W3:Y:S01]  /*be530*/  LDL.LU R18, [R1+0x60f4] ;  /* 0x0060f40001127983 */ /* 0x000ee20000300800 */
[----:B------:R-:W-:-:S03]  /*be540*/  IMAD.MOV.U32 R4, RZ, RZ, R3 ;  /* 0x000000ffff047224 */ /* 0x000fc600078e0003 */
[----:B------:R-:W3:Y:S04]  /*be550*/  LDL.LU R15, [R1+0x60f8] ;  /* 0x0060f800010f7983 */ /* 0x000ee80000300800 */
[----:B------:R-:W3:Y:S04]  /*be560*/  LDL.LU R3, [R1+0x60ec] ;  /* 0x0060ec0001037983 */ /* 0x000ee80000300800 */
[----:B------:R1:W-:Y:S01]  /*be570*/  LDGSTS.E [R2+0xdc00], desc[UR40][R4.64], P1 ;  /* 0x0dc0000004027fae */ /* 0x0003e200089a1028 */
[----:B------:R-:W-:Y:S02]  /*be580*/  IADD3 R12, P0, PT, R12, UR14, RZ ;  /* 0x0000000e0c0c7c10 */ /* 0x000fe4000ff1e0ff */
[----:B------:R-:W-:-:S03]  /*be590*/  IADD3 R10, P2, PT, R10, UR14, RZ ;  /* 0x0000000e0a0a7c10 */ /* 0x000fc6000ff5e0ff */
[----:B------:R-:W-:Y:S01]  /*be5a0*/  STL [R1+0x6118], R12 ;  /* 0x0061180c01007387 */ /* 0x000fe20000100800 */
[----:B-1----:R-:W-:Y:S01]  /*be5b0*/  IMAD.MOV.U32 R4, RZ, RZ, R12 ;  /* 0x000000ffff047224 */ /* 0x002fe200078e000c */
[----:B--2---:R-:W-:-:S05]  /*be5c0*/  IADD3.X R13, PT, PT, R13, UR6, RZ, P0, !PT ;  /* 0x000000060d0d7c10 */ /* 0x004fca00087fe4ff */
[----:B------:R1:W-:Y:S01]  /*be5d0*/  STL [R1+0x610c], R13 ;  /* 0x00610c0d01007387 */ /* 0x0003e20000100800 */
[----:B------:R-:W-:-:S03]  /*be5e0*/  IADD3.X R11, PT, PT, R11, UR6, RZ, P2, !PT ;  /* 0x000000060b0b7c10 */ /* 0x000fc600097fe4ff */
[----:B------:R-:W-:Y:S01]  /*be5f0*/  STL [R1+0x6110], R10 ;  /* 0x0061100a01007387 */ /* 0x000fe20000100800 */
[----:B------:R-:W-:-:S03]  /*be600*/  IMAD.MOV.U32 R5, RZ, RZ, R13 ;  /* 0x000000ffff057224 */ /* 0x000fc600078e000d */
[----:B------:R-:W2:Y:S04]  /*be610*/  LDL.LU R16, [R1+0x60f0] ;  /* 0x0060f00001107983 */ /* 0x000ea80000300800 */
[----:B------:R1:W-:Y:S04]  /*be620*/  STL [R1+0x6104], R11 ;  /* 0x0061040b01007387 */ /* 0x0003e80000100800 */
[----:B------:R-:W2:Y:S04]  /*be630*/  LDL.LU R14, [R1+0x60e4] ;  /* 0x0060e400010e7983 */ /* 0x000ea80000300800 */
[----:B-1----:R-:W2:Y:S04]  /*be640*/  LDL.LU R13, [R1+0x60dc] ;  /* 0x0060dc00010d7983 */ /* 0x002ea80000300800 */
[----:B------:R-:W2:Y:S04]  /*be650*/  LDL.LU R12, [R1+0x60e8] ;  /* 0x0060e800010c7983 */ /* 0x000ea80000300800 */
[----:B------:R1:W-:Y:S02]  /*be660*/  LDGSTS.E [R2+0xdd00], desc[UR40][R4.64], P1 ;  /* 0x0dd0000004027fae */ /* 0x0003e400089a1028 */
[----:B-1----:R-:W-:-:S02]  /*be670*/  IMAD.MOV.U32 R5, RZ, RZ, R11 ;  /* 0x000000ffff057224 */ /* 0x002fc400078e000b */
[----:B------:R-:W-:Y:S01]  /*be680*/  IMAD.MOV.U32 R4, RZ, RZ, R10 ;  /* 0x000000ffff047224 */ /* 0x000fe200078e000a */
[----:B------:R-:W2:Y:S04]  /*be690*/  LDL.LU R11, [R1+0x60d4] ;  /* 0x0060d400010b7983 */ /* 0x000ea80000300800 */
[----:B------:R-:W2:Y:S04]  /*be6a0*/  LDL.LU R10, [R1+0x60e0] ;  /* 0x0060e000010a7983 */ /* 0x000ea80000300800 */
[----:B------:R1:W-:Y:S01]  /*be6b0*/  LDGSTS.E [R2+0xde00], desc[UR40][R4.64], P1 ;  /* 0x0de0000004027fae */ /* 0x0003e200089a1028 */
[----:B------:R-:W-:-:S04]  /*be6c0*/  UISETP.GT.AND UP1, UPT, UR17, 0x1f, UPT ;  /* 0x0000001f1100788c */ /* 0x000fc8000bf24270 */
[----:B------:R-:W-:-:S04]  /*be6d0*/  USEL UR13, URZ, 0x4, !UP1 ;  /* 0x00000004ff0d7887 */ /* 0x000fc8000c800000 */
[----:B------:R-:W-:Y:S01]  /*be6e0*/  USEL UR13, UR13, URZ, !UP0 ;  /* 0x000000ff0d0d7287 */ /* 0x000fe2000c000000 */
[----:B----4-:R-:W-:-:S04]  /*be6f0*/  IADD3 R6, P0, PT, R6, UR14, RZ ;  /* 0x0000000e06067c10 */ /* 0x010fc8000ff1e0ff */
[----:B---3--:R-:W-:Y:S01]  /*be700*/  IADD3.X R8, PT, PT, R8, UR6, RZ, P0, !PT ;  /* 0x0000000608087c10 */ /* 0x008fe200087fe4ff */
[----:B-1----:R-:W-:-:S04]  /*be710*/  IMAD.MOV.U32 R4, RZ, RZ, R6 ;  /* 0x000000ffff047224 */ /* 0x002fc800078e0006 */
[----:B------:R-:W-:-:S05]  /*be720*/  IMAD.MOV.U32 R5, RZ, RZ, R8 ;  /* 0x000000ffff057224 */ /* 0x000fca00078e0008 */
[----:B------:R1:W-:Y:S04]  /*be730*/  LDGSTS.E [R2+0xdf00], desc[UR40][R4.64], P1 ;  /* 0x0df0000004027fae */ /* 0x0003e800089a1028 */
[----:B------:R-:W-:Y:S01]  /*be740*/  STL [R1+0x6108], R6 ;  /* 0x0061080601007387 */ /* 0x000fe20000100800 */
[----:B------:R-:W-:-:S03]  /*be750*/  IADD3 R7, P1, PT, R7, UR14, RZ ;  /* 0x0000000e07077c10 */ /* 0x000fc6000ff3e0ff */
[----:B------:R3:W-:Y:S04]  /*be760*/  STL [R1+0x60fc], R8 ;  /* 0x0060fc0801007387 */ /* 0x0007e80000100800 */
[----:B---3--:R-:W3:Y:S01]  /*be770*/  LDL.LU R8, [R1+0x60d8] ;  /* 0x0060d80001087983 */ /* 0x008ee20000300800 */
[----:B------:R-:W-:-:S03]  /*be780*/  IADD3 R17, P2, PT, R17, UR14, RZ ;  /* 0x0000000e11117c10 */ /* 0x000fc6000ff5e0ff */
[----:B------:R-:W4:Y:S01]  /*be790*/  LDL.LU R6, [R1+0x60d0] ;  /* 0x0060d00001067983 */ /* 0x000f220000300800 */
[----:B------:R-:W-:-:S03]  /*be7a0*/  IADD3.X R9, PT, PT, R9, UR6, RZ, P1, !PT ;  /* 0x0000000609097c10 */ /* 0x000fc60008ffe4ff */
[----:B------:R-:W-:Y:S04]  /*be7b0*/  STL [R1+0x6798], R7 ;  /* 0x0067980701007387 */ /* 0x000fe80000100800 */
[----:B------:R1:W-:Y:S02]  /*be7c0*/  STL [R1+0x6790], R9 ;  /* 0x0067900901007387 */ /* 0x0003e40000100800 */
[----:B-1----:R-:W-:Y:S01]  /*be7d0*/  IMAD.MOV.U32 R5, RZ, RZ, R9 ;  /* 0x000000ffff057224 */ /* 0x002fe200078e0009 */
[----:B------:R-:W-:Y:S01]  /*be7e0*/  IADD3.X R18, PT, PT, R18, UR6, RZ, P2, !PT ;  /* 0x0000000612127c10 */ /* 0x000fe200097fe4ff */
[----:B------:R-:W-:Y:S01]  /*be7f0*/  STL [R1+0x6100], R17 ;  /* 0x0061001101007387 */ /* 0x000fe20000100800 */
[----:B------:R-:W-:-:S03]  /*be800*/  IMAD.MOV.U32 R4, RZ, RZ, R7 ;  /* 0x000000ffff047224 */ /* 0x000fc600078e0007 */
[----:B------:R-:W4:Y:S01]  /*be810*/  LDL.LU R9, [R1+0x60cc] ;  /* 0x0060cc0001097983 */ /* 0x000f220000300800 */
[----:B------:R-:W-:-:S03]  /*be820*/  ISETP.NE.U32.AND P0, PT, RZ, UR13, PT ;  /* 0x0000000dff007c0c */ /* 0x000fc6000bf05070 */
[----:B------:R-:W-:Y:S04]  /*be830*/  STL [R1+0x60f4], R18 ;  /* 0x0060f41201007387 */ /* 0x000fe80000100800 */
[----:B------:R-:W4:Y:S01]  /*be840*/  LDL.LU R7, [R1+0x60c8] ;  /* 0x0060c80001077983 */ /* 0x000f220000300800 */
[----:B------:R-:W-:-:S05]  /*be850*/  IADD3 R15, P1, PT, R15, UR14, RZ ;  /* 0x0000000e0f0f7c10 */ /* 0x000fca000ff3e0ff */
[----:B------:R1:W-:Y:S01]  /*be860*/  LDGSTS.E [R2+0xf800], desc[UR40][R4.64], P0 ;  /* 0x0f80000004027fae */ /* 0x0003e200081a1028 */
[----:B------:R-:W-:Y:S01]  /*be870*/  IADD3 R3, P2, PT, R3, UR14, RZ ;  /* 0x0000000e03037c10 */ /* 0x000fe2000ff5e0ff */
[----:B-1----:R-:W-:Y:S02]  /*be880*/  IMAD.MOV.U32 R4, RZ, RZ, R17 ;  /* 0x000000ffff047224 */ /* 0x002fe400078e0011 */
[----:B------:R-:W-:Y:S01]  /*be890*/  IMAD.MOV.U32 R5, RZ, RZ, R18 ;  /* 0x000000ffff057224 */ /* 0x000fe200078e0012 */
[----:B------:R-:W-:Y:S04]  /*be8a0*/  STL [R1+0x60f8], R15 ;  /* 0x0060f80f01007387 */ /* 0x000fe80000100800 */
[----:B------:R1:W-:Y:S02]  /*be8b0*/  LDGSTS.E [R2+0xf900], desc[UR40][R4.64], P0 ;  /* 0x0f90000004027fae */ /* 0x0003e400081a1028 */
[----:B-1----:R-:W-:Y:S01]  /*be8c0*/  IMAD.MOV.U32 R4, RZ, RZ, R15 ;  /* 0x000000ffff047224 */ /* 0x002fe200078e000f */
[----:B--2---:R-:W-:-:S05]  /*be8d0*/  IADD3.X R16, PT, PT, R16, UR6, RZ, P1, !PT ;  /* 0x0000000610107c10 */ /* 0x004fca0008ffe4ff */
[----:B------:R-:W-:Y:S01]  /*be8e0*/  IMAD.MOV.U32 R5, RZ, RZ, R16 ;  /* 0x000000ffff057224 */ /* 0x000fe200078e0010 */
[----:B------:R-:W-:Y:S01]  /*be8f0*/  IADD3.X R14, PT, PT, R14, UR6, RZ, P2, !PT ;  /* 0x000000060e0e7c10 */ /* 0x000fe200097fe4ff */
[----:B------:R-:W-:Y:S01]  /*be900*/  STL [R1+0x60f0], R16 ;  /* 0x0060f01001007387 */ /* 0x000fe20000100800 */
[----:B------:R-:W-:-:S03]  /*be910*/  IADD3 R12, P1, PT, R12, UR14, RZ ;  /* 0x0000000e0c0c7c10 */ /* 0x000fc6000ff3e0ff */
[----:B------:R1:W-:Y:S01]  /*be920*/  STL [R1+0x60ec], R3 ;  /* 0x0060ec0301007387 */ /* 0x0003e20000100800 */
[----:B------:R-:W-:-:S03]  /*be930*/  IADD3.X R13, PT, PT, R13, UR6, RZ, P1, !PT ;  /* 0x000000060d0d7c10 */ /* 0x000fc60008ffe4ff */
[----:B------:R2:W-:Y:S04]  /*be940*/  LDGSTS.E [R2+0xfa00], desc[UR40][R4.64], P0 ;  /* 0x0fa0000004027fae */ /* 0x0005e800081a1028 */
[----:B------:R-:W-:Y:S01]  /*be950*/  STL [R1+0x60e4], R14 ;  /* 0x0060e40e01007387 */ /* 0x000fe20000100800 */
[----:B--2---:R-:W-:-:S03]  /*be960*/  IMAD.MOV.U32 R4, RZ, RZ, R3 ;  /* 0x000000ffff047224 */ /* 0x004fc600078e0003 */
[----:B-1----:R-:W2:Y:S01]  /*be970*/  LDL.LU R3, [R1+0x6994] ;  /* 0x0069940001037983 */ /* 0x002ea20000300800 */
[----:B------:R-:W-:-:S03]  /*be980*/  IADD3 R10, P2, PT, R10, UR14, RZ ;  /* 0x0000000e0a0a7c10 */ /* 0x000fc6000ff5e0ff */
[----:B------:R-:W-:Y:S01]  /*be990*/  STL [R1+0x60e8], R12 ;  /* 0x0060e80c01007387 */ /* 0x000fe20000100800 */
[----:B------:R-:W-:-:S03]  /*be9a0*/  IMAD.MOV.U32 R5, RZ, RZ, R14 ;  /* 0x000000ffff057224 */ /* 0x000fc600078e000e */
[----:B------:R1:W-:Y:S01]  /*be9b0*/  STL [R1+0x60dc], R13 ;  /* 0x0060dc0d01007387 */ /* 0x0003e20000100800 */
[----:B------:R-:W-:-:S03]  /*be9c0*/  IADD3.X R11, PT, PT, R11, UR6, RZ, P2, !PT ;  /* 0x000000060b0b7c10 */ /* 0x000fc600097fe4ff */
[----:B------:R-:W-:Y:S04]  /*be9d0*/  STL [R1+0x60e0], R10 ;  /* 0x0060e00a01007387 */ /* 0x000fe80000100800 */
[----:B------:R-:W2:Y:S04]  /*be9e0*/  LDL.LU R18, [R1+0x698c] ;  /* 0x00698c0001127983 */ /* 0x000ea80000300800 */
[----:B------:R1:W-:Y:S04]  /*be9f0*/  LDGSTS.E [R2+0xfb00], desc[UR40][R4.64], P0 ;  /* 0x0fb0000004027fae */ /* 0x0003e800081a1028 */
[----:B------:R1:W-:Y:S02]  /*bea00*/  STL [R1+0x60d4], R11 ;  /* 0x0060d40b01007387 */ /* 0x0003e40000100800 */
[----:B-1----:R-:W-:-:S02]  /*bea10*/  IMAD.MOV.U32 R4, RZ, RZ, R12 ;  /* 0x000000ffff047224 */ /* 0x002fc400078e000c */
[----:B------:R-:W-:Y:S02]  /*bea20*/  IMAD.MOV.U32 R5, RZ, RZ, R13 ;  /* 0x000000ffff057224 */ /* 0x000fe400078e000d */
[----:B------:R-:W2:Y:S04]  /*bea30*/  LDL.LU R13, [R1+0x6984] ;  /* 0x00698400010d7983 */ /* 0x000ea80000300800 */
[----:B------:R-:W2:Y:S04]  /*bea40*/  LDL.LU R12, [R1+0x6990] ;  /* 0x00699000010c7983 */ /* 0x000ea80000300800 */
[----:B------:R1:W-:Y:S02]  /*bea50*/  LDGSTS.E [R2+0xfc00], desc[UR40][R4.64], P0 ;  /* 0x0fc0000004027fae */ /* 0x0003e400081a1028 */
[----:B-1----:R-:W-:-:S02]  /*bea60*/  IMAD.MOV.U32 R5, RZ, RZ, R11 ;  /* 0x000000ffff057224 */ /* 0x002fc400078e000b */
[----:B------:R-:W-:Y:S01]  /*bea70*/  IMAD.MOV.U32 R4, RZ, RZ, R10 ;  /* 0x000000ffff047224 */ /* 0x000fe200078e000a */
[----:B------:R-:W2:Y:S04]  /*bea80*/  LDL.LU R11, [R1+0x697c] ;  /* 0x00697c00010b7983 */ /* 0x000ea80000300800 */
[----:B------:R-:W2:Y:S01]  /*bea90*/  LDL.LU R10, [R1+0x6988] ;  /* 0x00698800010a7983 */ /* 0x000ea20000300800 */
[----:B------:R-:W1:Y:S01]  /*beaa0*/  S2R R117, SR_TID.X ;  /* 0x0000000000757919 */ /* 0x000e620000002100 */
[----:B------:R-:W1:Y:S02]  /*beab0*/  S2R R17, SR_TID.X ;  /* 0x0000000000117919 */ /* 0x000e640000002100 */
[----:B------:R3:W-:Y:S02]  /*beac0*/  LDGSTS.E [R2+0xfd00], desc[UR40][R4.64], P0 ;  /* 0x0fd0000004027fae */ /* 0x0007e400081a1028 */
[----:B---3--:R-:W-:-:S02]  /*bead0*/  IADD3 R8, P1, PT, R8, UR14, RZ ;  /* 0x0000000e08087c10 */ /* 0x008fc4000ff3e0ff */
[----:B----4-:R-:W-:-:S03]  /*beae0*/  IADD3 R6, P2, PT, R6, UR14, RZ ;  /* 0x0000000e06067c10 */ /* 0x010fc6000ff5e0ff */
[----:B------:R-:W-:Y:S01]  /*beaf0*/  IMAD.MOV.U32 R4, RZ, RZ, R8 ;  /* 0x000000ffff047224 */ /* 0x000fe200078e0008 */
[----:B------:R-:W-:Y:S04]  /*beb00*/  STL [R1+0x60d8], R8 ;  /* 0x0060d80801007387 */ /* 0x000fe80000100800 */
[----:B------:R-:W-:Y:S01]  /*beb10*/  STL [R1+0x60d0], R6 ;  /* 0x0060d00601007387 */ /* 0x000fe20000100800 */
[----:B------:R-:W-:-:S05]  /*beb20*/  IADD3.X R9, PT, PT, R9, UR6, RZ, P1, !PT ;  /* 0x0000000609097c10 */ /* 0x000fca0008ffe4ff */
[----:B------:R-:W-:Y:S01]  /*beb30*/  IMAD.MOV.U32 R5, RZ, RZ, R9 ;  /* 0x000000ffff057224 */ /* 0x000fe200078e0009 */
[----:B------:R-:W-:Y:S01]  /*beb40*/  IADD3.X R7, PT, PT, R7, UR6, RZ, P2, !PT ;  /* 0x0000000607077c10 */ /* 0x000fe200097fe4ff */
[----:B------:R-:W-:Y:S04]  /*beb50*/  STL [R1+0x60cc], R9 ;  /* 0x0060cc0901007387 */ /* 0x000fe80000100800 */
[----:B------:R3:W-:Y:S04]  /*beb60*/  LDGSTS.E [R2+0xfe00], desc[UR40][R4.64], P0 ;  /* 0x0fe0000004027fae */ /* 0x0007e800081a1028 */
[----:B------:R4:W-:Y:S01]  /*beb70*/  STL [R1+0x60c8], R7 ;  /* 0x0060c80701007387 */ /* 0x0009e20000100800 */
[----:B---3--:R-:W-:-:S02]  /*beb80*/  IMAD.MOV.U32 R5, RZ, RZ, R7 ;  /* 0x000000ffff057224 */ /* 0x008fc400078e0007 */
[----:B------:R-:W-:Y:S01]  /*beb90*/  IMAD.MOV.U32 R4, RZ, RZ, R6 ;  /* 0x000000ffff047224 */ /* 0x000fe200078e0006 */
[----:B----4-:R-:W3:Y:S04]  /*beba0*/  LDL.LU R7, [R1+0x6974] ;  /* 0x0069740001077983 */ /* 0x010ee80000300800 */
[----:B------:R-:W4:Y:S01]  /*bebb0*/  LDL.LU R6, [R1+0x6980] ;  /* 0x0069800001067983 */ /* 0x000f220000300800 */
[----:B-1----:R-:W-:-:S03]  /*bebc0*/  LOP3.LUT R115, R117, 0x1f, RZ, 0xc0, !PT ;  /* 0x0000001f75737812 */ /* 0x002fc600078ec0ff */
[----:B------:R-:W3:Y:S01]  /*bebd0*/  LDL.LU R9, [R1+0x696c] ;  /* 0x00696c0001097983 */ /* 0x000ee20000300800 */
[----:B------:R-:W-:-:S03]  /*bebe0*/  LOP3.LUT R21, R17, 0x1f, RZ, 0xc0, !PT ;  /* 0x0000001f11157812 */ /* 0x000fc600078ec0ff */
[----:B------:R-:W3:Y:S01]  /*bebf0*/  LDL.LU R8, [R1+0x6978] ;  /* 0x0069780001087983 */ /* 0x000ee20000300800 */
[----:B------:R-:W-:-:S03]  /*bec00*/  SHF.R.S32.HI R17, RZ, 0x5, R17 ;  /* 0x00000005ff117819 */ /* 0x000fc60000011411 */
[----:B------:R1:W-:Y:S01]  /*bec10*/  LDGSTS.E [R2+0xff00], desc[UR40][R4.64], P0 ;  /* 0x0ff0000004027fae */ /* 0x0003e200081a1028 */
[----:B------:R-:W-:Y:S01]  /*bec20*/  ISETP.GE.AND P0, PT, R115, UR17, PT ;  /* 0x0000001173007c0c */ /* 0x000fe2000bf06270 */
[----:B------:R-:W-:Y:S01]  /*bec30*/  IMAD.SHL.U32 R15, R21, 0x4, RZ ;  /* 0x00000004150f7824 */ /* 0x000fe200078e00ff */
[----:B------:R-:W-:Y:S01]  /*bec40*/  PLOP3.LUT P1, PT, PT, PT, UP0, 0x80, 0x8 ;  /* 0x000000000008781c */ /* 0x000fe20003f2f008 */
[----:B------:R-:W3:Y:S01]  /*bec50*/  LDL.LU R14, [R1+0x6970] ;  /* 0x00697000010e7983 */ /* 0x000ee20000300800 */
[----:B------:R-:W-:-:S03]  /*bec60*/  SGXT R17, R17, 0x1 ;  /* 0x000000011111781a */ /* 0x000fc60000000200 */
[----:B------:R-:W3:Y:S01]  /*bec70*/  LDL.LU R16, [R1+0x6968] ;  /* 0x0069680001107983 */ /* 0x000ee20000300800 */
[----:B-1----:R-:W-:-:S03]  /*bec80*/  SEL R2, RZ, 0x4, P0 ;  /* 0x00000004ff027807 */ /* 0x002fc60000000000 */
[----:B------:R-:W0:Y:S01]  /*bec90*/  LDGDEPBAR ;  /* 0x00000000000079af */ /* 0x000e220000000000 */
[----:B------:R-:W-:Y:S02]  /*beca0*/  LOP3.LUT R15, R15, 0x90, R17, 0x78, !PT ;  /* 0x000000900f0f7812 */ /* 0x000fe400078e7811 */
[----:B------:R-:W-:-:S04]  /*becb0*/  SEL R2, R2, RZ, !P1 ;  /* 0x000000ff02027207 */ /* 0x000fc80004800000 */
[----:B------:R-:W-:Y:S01]  /*becc0*/  ISETP.NE.U32.AND P0, PT, R2, RZ, PT ;  /* 0x000000ff0200720c */ /* 0x000fe20003f05070 */
[----:B------:R-:W-:Y:S02]  /*becd0*/  VIADD R2, R15, UR18 ;  /* 0x000000120f027c36 */ /* 0x000fe40008000000 */
[----:B------:R-:W3:Y:S01]  /*bece0*/  LDL.LU R15, [R1+0x6964] ;  /* 0x00696400010f7983 */ /* 0x000ee20000300800 */
[----:B--2---:R-:W-:-:S05]  /*becf0*/  IADD3 R3, P1, PT, R3, UR15, RZ ;  /* 0x0000000f03037c10 */ /* 0x004fca000ff3e0ff */
[----:B------:R1:W-:Y:S01]  /*bed00*/  STL [R1+0x6994], R3 ;  /* 0x0069940301007387 */ /* 0x0003e20000100800 */
[----:B------:R-:W-:-:S05]  /*bed10*/  IADD3.X R18, PT, PT, R18, UR11, RZ, P1, !PT ;  /* 0x0000000b12127c10 */ /* 0x000fca0008ffe4ff */
[----:B------:R-:W-:Y:S04]  /*bed20*/  STL [R1+0x698c], R18 ;  /* 0x00698c1201007387 */ /* 0x000fe80000100800 */
[----:B------:R-:W2:Y:S01]  /*bed30*/  LDL.LU R17, [R1+0x695c] ;  /* 0x00695c0001117983 */ /* 0x000ea20000300800 */
[----:B------:R-:W-:-:S03]  /*bed40*/  IMAD.MOV.U32 R4, RZ, RZ, R3 ;  /* 0x000000ffff047224 */ /* 0x000fc600078e0003 */
[----:B------:R-:W2:Y:S04]  /*bed50*/  LDL.LU R22, [R1+0x6960] ;  /* 0x0069600001167983 */ /* 0x000ea80000300800 */
[----:B-1----:R-:W2:Y:S01]  /*bed60*/  LDL.LU R3, [R1+0x6958] ;  /* 0x0069580001037983 */ /* 0x002ea20000300800 */
[----:B------:R-:W-:-:S04]  /*bed70*/  IADD3 R12, P1, PT, R12, UR15, RZ ;  /* 0x0000000f0c0c7c10 */ /* 0x000fc8000ff3e0ff */
[----:B------:R-:W-:Y:S01]  /*bed80*/  IADD3.X R13, PT, PT, R13, UR11, RZ, P1, !PT ;  /* 0x0000000b0d0d7c10 */ /* 0x000fe20008ffe4ff */
[----:B------:R-:W-:Y:S04]  /*bed90*/  STL [R1+0x6990], R12 ;  /* 0x0069900c01007387 */ /* 0x000fe80000100800 */
[----:B------:R-:W-:Y:S01]  /*beda0*/  STL [R1+0x6984], R13 ;  /* 0x0069840d01007387 */ /* 0x000fe20000100800 */
[----:B------:R-:W-:-:S04]  /*bedb0*/  IADD3 R10, P2, PT, R10, UR15, RZ ;  /* 0x0000000f0a0a7c10 */ /* 0x000fc8000ff5e0ff */
[----:B------:R-:W-:Y:S01]  /*bedc0*/  IADD3.X R11, PT, PT, R11, UR11, RZ, P2, !PT ;  /* 0x0000000b0b0b7c10 */ /* 0x000fe200097fe4ff */
[----:B------:R-:W-:Y:S04]  /*bedd0*/  STL [R1+0x6988], R10 ;  /* 0x0069880a01007387 */ /* 0x000fe80000100800 */
[----:B------:R-:W2:Y:S04]  /*bede0*/  LDL.LU R23, [R1+0x6954] ;  /* 0x0069540001177983 */ /* 0x000ea80000300800 */
[----:B------:R-:W-:Y:S04]  /*bedf0*/  STL [R1+0x697c], R11 ;  /* 0x00697c0b01007387 */ /* 0x000fe80000100800 */
[----:B------:R-:W2:Y:S01]  /*bee00*/  LDL.LU R24, [R1+0x6950] ;  /* 0x0069500001187983 */ /* 0x000ea20000300800 */
[----:B------:R-:W-:-:S05]  /*bee10*/  IMAD.MOV.U32 R5, RZ, RZ, R18 ;  /* 0x000000ffff057224 */ /* 0x000fca00078e0012 */
[----:B------:R1:W-:Y:S02]  /*bee20*/  LDGSTS.E [R2+0x20000], desc[UR40][R4.64], P0 ;  /* 0x2000000004027fae */ /* 0x0003e400081a1028 */
[----:B-1----:R-:W-:Y:S02]  /*bee30*/  IMAD.MOV.U32 R4, RZ, RZ, R12 ;  /* 0x000000ffff047224 */ /* 0x002fe400078e000c */
[----:B------:R-:W-:-:S05]  /*bee40*/  IMAD.MOV.U32 R5, RZ, RZ, R13 ;  /* 0x000000ffff057224 */ /* 0x000fca00078e000d */
[----:B------:R1:W-:Y:S02]  /*bee50*/  LDGSTS.E [R2+0x20400], desc[UR40][R4.64], P0 ;  /* 0x2040000004027fae */ /* 0x0003e400081a1028 */
[----:B-1----:R-:W-:Y:S02]  /*bee60*/  IMAD.MOV.U32 R4, RZ, RZ, R10 ;  /* 0x000000ffff047224 */ /* 0x002fe400078e000a */
[----:B------:R-:W-:-:S05]  /*bee70*/  IMAD.MOV.U32 R5, RZ, RZ, R11 ;  /* 0x000000ffff057224 */ /* 0x000fca00078e000b */
[----:B------:R1:W-:Y:S01]  /*bee80*/  LDGSTS.E [R2+0x20800], desc[UR40][R4.64], P0 ;  /* 0x2080000004027fae */ /* 0x0003e200081a1028 */
[----:B----4-:R-:W-:-:S04]  /*bee90*/  IADD3 R6, P1, PT, R6, UR15, RZ ;  /* 0x0000000f06067c10 */ /* 0x010fc8000ff3e0ff */
[----:B---3--:R-:W-:Y:S01]  /*beea0*/  IADD3.X R7, PT, PT, R7, UR11, RZ, P1, !PT ;  /* 0x0000000b07077c10 */ /* 0x008fe20008ffe4ff */
[----:B------:R-:W-:Y:S01]  /*beeb0*/  STL [R1+0x6980], R6 ;  /* 0x0069800601007387 */ /* 0x000fe20000100800 */
[----:B------:R-:W-:-:S03]  /*beec0*/  IADD3 R8, P2, PT, R8, UR15, RZ ;  /* 0x0000000f08087c10 */ /* 0x000fc6000ff5e0ff */
[----:B------:R3:W-:Y:S01]  /*beed0*/  STL [R1+0x6974], R7 ;  /* 0x0069740701007387 */ /* 0x0007e20000100800 */
[----:B-1----:R-:W-:Y:S02]  /*beee0*/  IMAD.MOV.U32 R4, RZ, RZ, R6 ;  /* 0x000000ffff047224 */ /* 0x002fe400078e0006 */
[----:B------:R-:W-:Y:S01]  /*beef0*/  IMAD.MOV.U32 R5, RZ, RZ, R7 ;  /* 0x000000ffff057224 */ /* 0x000fe200078e0007 */
[----:B------:R-:W-:Y:S01]  /*bef00*/  IADD3.X R9, PT, PT, R9, UR11, RZ, P2, !PT ;  /* 0x0000000b09097c10 */ /* 0x000fe200097fe4ff */
[----:B------:R-:W-:Y:S04]  /*bef10*/  STL [R1+0x6978], R8 ;  /* 0x0069780801007387 */ /* 0x000fe80000100800 */
[----:B------:R1:W-:Y:S04]  /*bef20*/  LDGSTS.E [R2+0x20c00], desc[UR40][R4.64], P0 ;  /* 0x20c0000004027fae */ /* 0x0003e800081a1028 */
[----:B---3--:R-:W3:Y:S04]  /*bef30*/  LDL.LU.64 R6, [R1+0x60a0] ;  /* 0x0060a00001067983 */ /* 0x008ee80000300a00 */
[----:B------:R4:W-:Y:S01]  /*bef40*/  STL [R1+0x696c], R9 ;  /* 0x00696c0901007387 */ /* 0x0009e20000100800 */
[----:B-1----:R-:W-:-:S02]  /*bef50*/  IMAD.MOV.U32 R4, RZ, RZ, R8 ;  /* 0x000000ffff047224 */ /* 0x002fc400078e0008 */
[----:B------:R-:W-:Y:S02]  /*bef60*/  IMAD.MOV.U32 R5, RZ, RZ, R9 ;  /* 0x000000ffff057224 */ /* 0x000fe400078e0009 */
[----:B----4-:R-:W4:Y:S01]  /*bef70*/  LDL.LU.64 R8, [R1+0x6080] ;  /* 0x0060800001087983 */ /* 0x010f220000300a00 */
[----:B------:R-:W-:-:S03]  /*bef80*/  IADD3 R14, P1, PT, R14, UR15, RZ ;  /* 0x0000000f0e0e7c10 */ /* 0x000fc6000ff3e0ff */
[----:B------:R-:W3:Y:S01]  /*bef90*/  LDL.LU.64 R10, [R1+0x6060] ;  /* 0x00606000010a7983 */ /* 0x000ee20000300a00 */
[----:B------:R-:W-:Y:S02]  /*befa0*/  IADD3.X R15, PT, PT, R15, UR11, RZ, P1, !PT ;  /* 0x0000000b0f0f7c10 */ /* 0x000fe40008ffe4ff */
[----:B------:R-:W-:Y:S01]  /*befb0*/  IADD3 R16, P2, PT, R16, UR15, RZ ;  /* 0x0000000f10107c10 */ /* 0x000fe2000ff5e0ff */
[----:B------:R-:W3:Y:S04]  /*befc0*/  LDL.LU.64 R12, [R1+0x6040] ;  /* 0x00604000010c7983 */ /* 0x000ee80000300a00 */
[----:B------:R1:W-:Y:S04]  /*befd0*/  LDGSTS.E [R2+0x21000], desc[UR40][R4.64], P0 ;  /* 0x2100000004027fae */ /* 0x0003e800081a1028 */
[----:B------:R-:W-:Y:S04]  /*befe0*/  STL [R1+0x6970], R14 ;  /* 0x0069700e01007387 */ /* 0x000fe80000100800 */
[----:B------:R1:W-:Y:S02]  /*beff0*/  STL [R1+0x6964], R15 ;  /* 0x0069640f01007387 */ /* 0x0003e40000100800 */
[----:B-1----:R-:W-:-:S02]  /*bf000*/  IMAD.MOV.U32 R4, RZ, RZ, R14 ;  /* 0x000000ffff047224 */ /* 0x002fc400078e000e */
[----:B------:R-:W-:Y:S01]  /*bf010*/  STL [R1+0x6968], R16 ;  /* 0x0069681001007387 */ /* 0x000fe20000100800 */
[----:B------:R-:W-:-:S03]  /*bf020*/  IMAD.MOV.U32 R5, RZ, RZ, R15 ;  /* 0x000000ffff057224 */ /* 0x000fc600078e000f */
[----:B------:R-:W3:Y:S04]  /*bf030*/  LDL.LU.64 R14, [R1+0x6020] ;  /* 0x00602000010e7983 */ /* 0x000ee80000300a00 */
[----:B------:R1:W-:Y:S02]  /*bf040*/  LDGSTS.E [R2+0x21400], desc[UR40][R4.64], P0 ;  /* 0x2140000004027fae */ /* 0x0003e400081a1028 */
[----:B-1----:R-:W-:Y:S01]  /*bf050*/  IMAD.MOV.U32 R4, RZ, RZ, R16 ;  /* 0x000000ffff047224 */ /* 0x002fe200078e0010 */
[----:B--2---:R-:W-:-:S05]  /*bf060*/  IADD3.X R17, PT, PT, R17, UR11, RZ, P2, !PT ;  /* 0x0000000b11117c10 */ /* 0x004fca00097fe4ff */
[----:B------:R1:W-:Y:S01]  /*bf070*/  STL [R1+0x695c], R17 ;  /* 0x00695c1101007387 */ /* 0x0003e20000100800 */
[----:B------:R-:W-:Y:S01]  /*bf080*/  IMAD.MOV.U32 R5, RZ, RZ, R17 ;  /* 0x000000ffff057224 */ /* 0x000fe200078e0011 */
[----:B------:R-:W-:Y:S02]  /*bf090*/  IADD3 R22, P1, PT, R22, UR15, RZ ;  /* 0x0000000f16167c10 */ /* 0x000fe4000ff3e0ff */
[----:B------:R-:W-:Y:S02]  /*bf0a0*/  IADD3 R3, P2, PT, R3, UR15, RZ ;  /* 0x0000000f03037c10 */ /* 0x000fe4000ff5e0ff */
[----:B------:R2:W-:Y:S04]  /*bf0b0*/  LDGSTS.E [R2+0x21800], desc[UR40][R4.64], P0 ;  /* 0x2180000004027fae */ /* 0x0005e800081a1028 */
[----:B-1----:R-:W4:Y:S04]  /*bf0c0*/  LDL.LU.64 R16, [R1+0x6000] ;  /* 0x0060000001107983 */ /* 0x002f280000300a00 */
[----:B------:R-:W4:Y:S04]  /*bf0d0*/  LDL.LU.64 R18, [R1+0x5fe0] ;  /* 0x005fe00001127983 */ /* 0x000f280000300a00 */
[----:B------:R-:W4:Y:S01]  /*bf0e0*/  LDL.LU.64 R20, [R1+0x5fc0] ;  /* 0x005fc00001147983 */ /* 0x000f220000300a00 */
[----:B--2---:R-:W-:-:S03]  /*bf0f0*/  IMAD.MOV.U32 R4, RZ, RZ, R22 ;  /* 0x000000ffff047224 */ /* 0x004fc600078e0016 */
[----:B------:R-:W-:Y:S01]  /*bf100*/  STL [R1+0x6960], R22 ;  /* 0x0069601601007387 */ /* 0x000fe20000100800 */
[----:B------:R-:W-:-:S05]  /*bf110*/  IADD3.X R23, PT, PT, R23, UR11, RZ, P1, !PT ;  /* 0x0000000b17177c10 */ /* 0x000fca0008ffe4ff */
[----:B------:R1:W-:Y:S01]  /*bf120*/  STL [R1+0x6954], R23 ;  /* 0x0069541701007387 */ /* 0x0003e20000100800 */
[----:B------:R-:W-:Y:S01]  /*bf130*/  IMAD.MOV.U32 R5, RZ, RZ, R23 ;  /* 0x000000ffff057224 */ /* 0x000fe200078e0017 */
[----:B------:R-:W-:Y:S02]  /*bf140*/  IADD3.X R24, PT, PT, R24, UR11, RZ, P2, !PT ;  /* 0x0000000b18187c10 */ /* 0x000fe400097fe4ff */
[----:B------:R-:W-:Y:S04]  /*bf150*/  STL [R1+0x6958], R3 ;  /* 0x0069580301007387 */ /* 0x000fe80000100800 */
[----:B------:R2:W-:Y:S04]  /*bf160*/  LDGSTS.E [R2+0x21c00], desc[UR40][R4.64], P0 ;  /* 0x21c0000004027fae */ /* 0x0005e800081a1028 */
[----:B-1----:R-:W4:Y:S04]  /*bf170*/  LDL.LU.64 R22, [R1+0x5fa0] ;  /* 0x005fa00001167983 */ /* 0x002f280000300a00 */
[----:B------:R1:W-:Y:S01]  /*bf180*/  STL [R1+0x6950], R24 ;  /* 0x0069501801007387 */ /* 0x0003e20000100800 */
[----:B--2---:R-:W-:-:S03]  /*bf190*/  IMAD.MOV.U32 R5, RZ, RZ, R24 ;  /* 0x000000ffff057224 */ /* 0x004fc600078e0018 */
[----:B-1----:R-:W2:Y:S04]  /*bf1a0*/  LDL.LU.64 R24, [R1+0x5f80] ;  /* 0x005f800001187983 */ /* 0x002ea80000300a00 */
[----:B------:R-:W2:Y:S04]  /*bf1b0*/  LDL.LU.64 R26, [R1+0x5f60] ;  /* 0x005f6000011a7983 */ /* 0x000ea80000300a00 */
[----:B------:R-:W2:Y:S04]  /*bf1c0*/  LDL.LU R113, [R1+0x694c] ;  /* 0x00694c0001717983 */ /* 0x000ea80000300800 */
        /* <DEDUP_REMOVED lines=43> */
[----:B------:R-:W2:Y:S01]  /*bf480*/  LDL.LU.64 R118, [R1+0x59e0] ;  /* 0x0059e00001767983 */ /* 0x000ea20000300a00 */
[----:B------:R-:W-:-:S05]  /*bf490*/  IMAD.MOV.U32 R4, RZ, RZ, R3 ;  /* 0x000000ffff047224 */ /* 0x000fca00078e0003 */
[----:B------:R3:W-:Y:S02]  /*bf4a0*/  LDGSTS.E [R2+0x22000], desc[UR40][R4.64], P0 ;  /* 0x2200000004027fae */ /* 0x0007e400081a1028 */
[----:B---3--:R-:W-:-:S04]  /*bf4b0*/  IADD3 R4, P1, PT, R6, UR15, RZ ;  /* 0x0000000f06047c10 */ /* 0x008fc8000ff3e0ff */
[----:B------:R-:W-:Y:S02]  /*bf4c0*/  IADD3.X R3, PT, PT, R7, UR11, RZ, P1, !PT ;  /* 0x0000000b07037c10 */ /* 0x000fe40008ffe4ff */
[----:B----4-:R-:W-:-:S04]  /*bf4d0*/  IADD3 R6, P1, PT, R8, UR15, RZ ;  /* 0x0000000f08067c10 */ /* 0x010fc8000ff3e0ff */
[----:B------:R-:W-:Y:S02]  /*bf4e0*/  IADD3.X R5, PT, PT, R9, UR11, RZ, P1, !PT ;  /* 0x0000000b09057c10 */ /* 0x000fe40008ffe4ff */
[----:B------:R-:W-:-:S04]  /*bf4f0*/  IADD3 R8, P1, PT, R10, UR15, RZ ;  /* 0x0000000f0a087c10 */ /* 0x000fc8000ff3e0ff */
        /* <DEDUP_REMOVED lines=13> */
[----:B--2---:R-:W-:-:S04]  /*bf5d0*/  IADD3 R22, P1, PT, R24, UR15, RZ ;  /* 0x0000000f18167c10 */ /* 0x004fc8000ff3e0ff */
        /* <DEDUP_REMOVED lines=89> */
[----:B------:R-:W-:Y:S01]  /*bfb70*/  IADD3 R112, P1, PT, R118, UR15, RZ ;  /* 0x0000000f76707c10 */ /* 0x000fe2000ff3e0ff */
[----:B------:R-:W-:-:S03]  /*bfb80*/  IMAD.MOV.U32 R250, RZ, RZ, R4 ;  /* 0x000000fffffa7224 */ /* 0x000fc600078e0004 */
[----:B------:R-:W-:Y:S01]  /*bfb90*/  IADD3.X R111, PT, PT, R119, UR11, RZ, P1, !PT ;  /* 0x0000000b776f7c10 */ /* 0x000fe20008ffe4ff */
[----:B------:R-:W-:Y:S01]  /*bfba0*/  IMAD.MOV.U32 R251, RZ, RZ, R3 ;  /* 0x000000fffffb7224 */ /* 0x000fe200078e0003 */
[----:B------:R-:W-:Y:S01]  /*bfbb0*/  IADD3 R113, P1, PT, R113, UR15, RZ ;  /* 0x0000000f71717c10 */ /* 0x000fe2000ff3e0ff */
[----:B------:R-:W-:Y:S02]  /*bfbc0*/  IMAD.MOV.U32 R248, RZ, RZ, R6 ;  /* 0x000000fffff87224 */ /* 0x000fe400078e0006 */
[----:B------:R-:W-:Y:S01]  /*bfbd0*/  IMAD.MOV.U32 R249, RZ, RZ, R5 ;  /* 0x000000fffff97224 */ /* 0x000fe200078e0005 */
[----:B------:R-:W-:Y:S01]  /*bfbe0*/  LDGSTS.E [R2+0x22400], desc[UR40][R250.64], P0 ;  /* 0x22400000fa027fae */ /* 0x000fe200081a1028 */
[----:B------:R-:W-:Y:S02]  /*bfbf0*/  IMAD.MOV.U32 R246, RZ, RZ, R8 ;  /* 0x000000fffff67224 */ /* 0x000fe400078e0008 */
[----:B------:R-:W-:Y:S01]  /*bfc00*/  IMAD.MOV.U32 R247, RZ, RZ, R7 ;  /* 0x000000fffff77224 */ /* 0x000fe200078e0007 */
[----:B------:R-:W-:Y:S01]  /*bfc10*/  STL [R1+0x694c], R113 ;  /* 0x00694c7101007387 */ /* 0x000fe20000100800 */
[----:B------:R-:W-:-:S02]  /*bfc20*/  IMAD.MOV.U32 R244, RZ, RZ, R10 ;  /* 0x000000fffff47224 */ /* 0x000fc400078e000a */
[----:B------:R-:W-:Y:S01]  /*bfc30*/  IMAD.MOV.U32 R245, RZ, RZ, R9 ;  /* 0x000000fffff57224 */ /* 0x000fe200078e0009 */
[----:B------:R-:W-:Y:S01]  /*bfc40*/  STL.64 [R1+0x60a0], R250 ;  /* 0x0060a0fa01007387 */ /* 0x000fe20000100a00 */
[----:B------:R-:W-:Y:S02]  /*bfc50*/  IMAD.MOV.U32 R242, RZ, RZ, R12 ;  /* 0x000000fffff27224 */ /* 0x000fe400078e000c */
[----:B------:R-:W-:Y:S01]  /*bfc60*/  IMAD.MOV.U32 R243, RZ, RZ, R11 ;  /* 0x000000fffff37224 */ /* 0x000fe200078e000b */
[----:B------:R-:W-:Y:S01]  /*bfc70*/  STL.64 [R1+0x6080], R248 ;  /* 0x006080f801007387 */ /* 0x000fe20000100a00 */
[----:B------:R-:W-:Y:S02]  /*bfc80*/  IMAD.MOV.U32 R240, RZ, RZ, R14 ;  /* 0x000000fffff07224 */ /* 0x000fe400078e000e */
[----:B------:R-:W-:Y:S01]  /*bfc90*/  IMAD.MOV.U32 R241, RZ, RZ, R13 ;  /* 0x000000fffff17224 */ /* 0x000fe200078e000d */
[----:B------:R-:W-:Y:S01]  /*bfca0*/  STL.64 [R1+0x6060], R246 ;  /* 0x006060f601007387 */ /* 0x000fe20000100a00 */
        /* <DEDUP_REMOVED lines=143> */
[----:B------:R1:W-:Y:S01]  /*c05a0*/  STL.64 [R1+0x5a60], R120 ;  /* 0x005a607801007387 */ /* 0x0003e20000100a00 */
[----:B------:R-:W-:-:S02]  /*c05b0*/  IMAD.MOV.U32 R118, RZ, RZ, R112 ;  /* 0x000000ffff767224 */ /* 0x000fc400078e0070 */
[----:B------:R-:W-:Y:S01]  /*c05c0*/  IMAD.MOV.U32 R119, RZ, RZ, R111 ;  /* 0x000000ffff777224 */ /* 0x000fe200078e006f */
[----:B------:R-:W-:Y:S04]  /*c05d0*/  STL.64 [R1+0x5a40], R126 ;  /* 0x005a407e01007387 */ /* 0x000fe80000100a00 */
[----:B------:R-:W-:Y:S04]  /*c05e0*/  STL.64 [R1+0x5a20], R124 ;  /* 0x005a207c01007387 */ /* 0x000fe80000100a00 */
[----:B------:R-:W-:Y:S04]  /*c05f0*/  STL.64 [R1+0x5a00], R122 ;  /* 0x005a007a01007387 */ /* 0x000fe80000100a00 */
[----:B------:R-:W-:Y:S04]  /*c0600*/  STL.64 [R1+0x59e0], R118 ;  /* 0x0059e07601007387 */ /* 0x000fe80000100a00 */
[----:B------:R-:W2:Y:S04]  /*c0610*/  LDL.LU R4, [R1+0x6944] ;  /* 0x0069440001047983 */ /* 0x000ea80000300800 */
[----:B------:R-:W3:Y:S04]  /*c0620*/  LDL.LU R12, [R1+0x6948] ;  /* 0x00694800010c7983 */ /* 0x000ee80000300800 */
[----:B------:R-:W4:Y:S04]  /*c0630*/  LDL.LU R10, [R1+0x6940] ;  /* 0x00694000010a7983 */ /* 0x000f280000300800 */
[----:B------:R-:W4:Y:S04]  /*c0640*/  LDL.LU R13, [R1+0x693c] ;  /* 0x00693c00010d7983 */ /* 0x000f280000300800 */
[----:B------:R-:W4:Y:S04]  /*c0650*/  LDL.LU R11, [R1+0x6934] ;  /* 0x00693400010b7983 */ /* 0x000f280000300800 */
[----:B------:R-:W-:Y:S04]  /*c0660*/  LDGSTS.E [R2+0x22800], desc[UR40][R248.64], P0 ;  /* 0x22800000f8027fae */ /* 0x000fe800081a1028 */
[----:B------:R-:W-:Y:S04]  /*c0670*/  LDGSTS.E [R2+0x22c00], desc[UR40][R246.64], P0 ;  /* 0x22c00000f6027fae */ /* 0x000fe800081a1028 */
[----:B------:R-:W-:Y:S04]  /*c0680*/  LDGSTS.E [R2+0x23000], desc[UR40][R244.64], P0 ;  /* 0x23000000f4027fae */ /* 0x000fe800081a1028 */
[----:B------:R-:W-:Y:S04]  /*c0690*/  LDGSTS.E [R2+0x23400], desc[UR40][R242.64], P0 ;  /* 0x23400000f2027fae */ /* 0x000fe800081a1028 */
[----:B------:R-:W-:Y:S04]  /*c06a0*/  LDGSTS.E [R2+0x23800], desc[UR40][R240.64], P0 ;  /* 0x23800000f0027fae */ /* 0x000fe800081a1028 */
[----:B------:R-:W-:Y:S04]  /*c06b0*/  LDGSTS.E [R2+0x23c00], desc[UR40][R238.64], P0 ;  /* 0x23c00000ee027fae */ /* 0x000fe800081a1028 */
[----:B------:R-:W-:Y:S04]  /*c06c0*/  LDGSTS.E [R2+0x24000], desc[UR40][R236.64], P0 ;  /* 0x24000000ec027fae */ /* 0x000fe800081a1028 */
[----:B------:R-:W4:Y:S04]  /*c06d0*/  LDL.LU R6, [R1+0x6938] ;  /* 0x0069380001067983 */ /* 0x000f280000300800 */
[----:B------:R-:W-:Y:S04]  /*c06e0*/  LDGSTS.E [R2+0x24400], desc[UR40][R234.64], P0 ;  /* 0x24400000ea027fae */ /* 0x000fe800081a1028 */
[----:B------:R-:W-:Y:S04]  /*c06f0*/  LDGSTS.E [R2+0x24800], desc[UR40][R232.64], P0 ;  /* 0x24800000e8027fae */ /* 0x000fe800081a1028 */
[----:B------:R-:W-:Y:S04]  /*c0700*/  LDGSTS.E [R2+0x24c00], desc[UR40][R230.64], P0 ;  /* 0x24c00000e6027fae */ /* 0x000fe800081a1028 */
[----:B------:R-:W4:Y:S04]  /*c0710*/  LDL.LU R8, [R1+0x6930] ;  /* 0x0069300001087983 */ /* 0x000f280000300800 */
[----:B------:R-:W-:Y:S04]  /*c0720*/  LDGSTS.E [R2+0x25000], desc[UR40][R228.64], P0 ;  /* 0x25000000e4027fae */ /* 0x000fe800081a1028 */
[----:B------:R-:W4:Y:S04]  /*c0730*/  LDL.LU R7, [R1+0x692c] ;  /* 0x00692c0001077983 */ /* 0x000f280000300800 */
        /* <DEDUP_REMOVED lines=43> */
[----:B------:R1:W-:Y:S04]  /*c09f0*/  LDGSTS.E [R2+0x2ec00], desc[UR40][R120.64], P0 ;  /* 0x2ec0000078027fae */ /* 0x0003e800081a1028 */
[----:B------:R-:W-:Y:S04]  /*c0a00*/  LDGSTS.E [R2+0x2f000], desc[UR40][R126.64], P0 ;  /* 0x2f0000007e027fae */ /* 0x000fe800081a1028 */
[----:B------:R-:W-:Y:S04]  /*c0a10*/  LDGSTS.E [R2+0x2f400], desc[UR40][R124.64], P0 ;  /* 0x2f4000007c027fae */ /* 0x000fe800081a1028 */
[----:B------:R-:W-:Y:S04]  /*c0a20*/  LDGSTS.E [R2+0x2f800], desc[UR40][R122.64], P0 ;  /* 0x2f8000007a027fae */ /* 0x000fe800081a1028 */
[----:B------:R-:W-:Y:S01]  /*c0a30*/  LDGSTS.E [R2+0x2fc00], desc[UR40][R118.64], P0 ;  /* 0x2fc0000076027fae */ /* 0x000fe200081a1028 */
[----:B--2---:R-:W-:-:S02]  /*c0a40*/  IADD3.X R4, PT, PT, R4, UR11, RZ, P1, !PT ;  /* 0x0000000b04047c10 */ /* 0x004fc40008ffe4ff */
[----:B---3--:R-:W-:-:S03]  /*c0a50*/  IADD3 R12, P1, PT, R12, UR15, RZ ;  /* 0x0000000f0c0c7c10 */ /* 0x008fc6000ff3e0ff */
[----:B------:R2:W-:Y:S01]  /*c0a60*/  STL [R1+0x6944], R4 ;  /* 0x0069440401007387 */ /* 0x0005e20000100800 */
[----:B----4-:R-:W-:Y:S02]  /*c0a70*/  IADD3 R10, P2, PT, R10, UR15, RZ ;  /* 0x0000000f0a0a7c10 */ /* 0x010fe4000ff5e0ff */
[----:B------:R-:W-:Y:S01]  /*c0a80*/  IADD3.X R13, PT, PT, R13, UR11, RZ, P1, !PT ;  /* 0x0000000b0d0d7c10 */ /* 0x000fe20008ffe4ff */
[----:B------:R-:W-:Y:S01]  /*c0a90*/  STL [R1+0x6948], R12 ;  /* 0x0069480c01007387 */ /* 0x000fe20000100800 */
[----:B------:R-:W-:-:S03]  /*c0aa0*/  IADD3.X R11, PT, PT, R11, UR11, RZ, P2, !PT ;  /* 0x0000000b0b0b7c10 */ /* 0x000fc600097fe4ff */
[----:B------:R-:W-:Y:S04]  /*c0ab0*/  STL [R1+0x693c], R13 ;  /* 0x00693c0d01007387 */ /* 0x000fe80000100800 */
[----:B------:R-:W-:Y:S04]  /*c0ac0*/  STL [R1+0x6940], R10 ;  /* 0x0069400a01007387 */ /* 0x000fe80000100800 */
[----:B------:R-:W3:Y:S04]  /*c0ad0*/  LDL.LU R24, [R1+0x6918] ;  /* 0x0069180001187983 */ /* 0x000ee80000300800 */
[----:B------:R-:W-:Y:S04]  /*c0ae0*/  STL [R1+0x6934], R11 ;  /* 0x0069340b01007387 */ /* 0x000fe80000100800 */
[----:B------:R-:W4:Y:S04]  /*c0af0*/  LDL.LU R2, [R1+0x6910] ;  /* 0x0069100001027983 */ /* 0x000f280000300800 */
[----:B------:R-:W4:Y:S04]  /*c0b00*/  LDL.LU R25, [R1+0x690c] ;  /* 0x00690c0001197983 */ /* 0x000f280000300800 */
[----:B------:R-:W4:Y:S01]  /*c0b10*/  LDL.LU R26, [R1+0x6908] ;  /* 0x00690800011a7983 */ /* 0x000f220000300800 */
[----:B-1----:R-:W1:Y:S01]  /*c0b20*/  S2R R121, SR_TID.X ;  /* 0x0000000000797919 */ /* 0x002e620000002100 */
[----:B------:R-:W-:-:S02]  /*c0b30*/  IADD3 R6, P1, PT, R6, UR15, RZ ;  /* 0x0000000f06067c10 */ /* 0x000fc4000ff3e0ff */
[----:B-1----:R-:W-:Y:S02]  /*c0b40*/  LOP3.LUT R116, R121, 0x1f, RZ, 0xc0, !PT ;  /* 0x0000001f79747812 */ /* 0x002fe400078ec0ff */
[----:B------:R-:W-:-:S03]  /*c0b50*/  SHF.R.S32.HI R5, RZ, 0x5, R121 ;  /* 0x00000005ff057819 */ /* 0x000fc60000011479 */
[----:B------:R-:W-:Y:S01]  /*c0b60*/  IMAD.SHL.U32 R3, R116, 0x4, RZ ;  /* 0x0000000474037824 */ /* 0x000fe200078e00ff */
[----:B------:R-:W-:-:S04]  /*c0b70*/  SGXT R5, R5, 0x1 ;  /* 0x000000010505781a */ /* 0x000fc80000000200 */
[----:B------:R-:W-:-:S04]  /*c0b80*/  LOP3.LUT R3, R3, 0x90, R5, 0x78, !PT ;  /* 0x0000009003037812 */ /* 0x000fc800078e7805 */
[----:B------:R-:W-:Y:S01]  /*c0b90*/  LOP3.LUT R3, R3, 0x20, RZ, 0x3c, !PT ;  /* 0x0000002003037812 */ /* 0x000fe200078e3cff */
[----:B------:R-:W-:Y:S02]  /*c0ba0*/  IMAD.MOV.U32 R5, RZ, RZ, R4 ;  /* 0x000000ffff057224 */ /* 0x000fe400078e0004 */
[----:B--2---:R-:W-:Y:S02]  /*c0bb0*/  IMAD.MOV.U32 R4, RZ, RZ, R113 ;  /* 0x000000ffff047224 */ /* 0x004fe400078e0071 */
[----:B------:R-:W-:-:S05]  /*c0bc0*/  VIADD R3, R3, UR18 ;  /* 0x0000001203037c36 */ /* 0x000fca0008000000 */
[----:B------:R1:W-:Y:S01]  /*c0bd0*/  LDGSTS.E [R3+0x20100], desc[UR40][R4.64], P0 ;  /* 0x2010000004037fae */ /* 0x0003e200081a1028 */
[----:B------:R-:W-:Y:S02]  /*c0be0*/  IADD3.X R7, PT, PT, R7, UR11, RZ, P1, !PT ;  /* 0x0000000b07077c10 */ /* 0x000fe40008ffe4ff */
[----:B------:R-:W-:Y:S01]  /*c0bf0*/  IADD3 R8, P2, PT, R8, UR15, RZ ;  /* 0x0000000f08087c10 */ /* 0x000fe2000ff5e0ff */
[----:B-1----:R-:W-:Y:S02]  /*c0c00*/  IMAD.MOV.U32 R4, RZ, RZ, R12 ;  /* 0x000000ffff047224 */ /* 0x002fe400078e000c */
[----:B------:R-:W-:-:S05]  /*c0c10*/  IMAD.MOV.U32 R5, RZ, RZ, R13 ;  /* 0x000000ffff057224 */ /* 0x000fca00078e000d */
[----:B------:R1:W-:Y:S01]  /*c0c20*/  LDGSTS.E [R3+0x20500], desc[UR40][R4.64], P0 ;  /* 0x2050000004037fae */ /* 0x0003e200081a1028 */
[----:B------:R-:W-:-:S03]  /*c0c30*/  IADD3.X R9, PT, PT, R9, UR11, RZ, P2, !PT ;  /* 0x0000000b09097c10 */ /* 0x000fc600097fe4ff */
[----:B------:R-:W-:Y:S01]  /*c0c40*/  STL [R1+0x6938], R6 ;  /* 0x0069380601007387 */ /* 0x000fe20000100800 */
[----:B-1----:R-:W-:Y:S02]  /*c0c50*/  IMAD.MOV.U32 R4, RZ, RZ, R10 ;  /* 0x000000ffff047224 */ /* 0x002fe400078e000a */
[----:B------:R-:W-:Y:S01]  /*c0c60*/  IMAD.MOV.U32 R5, RZ, RZ, R11 ;  /* 0x000000ffff057224 */ /* 0x000fe200078e000b */
[----:B------:R1:W-:Y:S04]  /*c0c70*/  STL [R1+0x692c], R7 ;  /* 0x00692c0701007387 */ /* 0x0003e80000100800 */
[----:B------:R2:W-:Y:S04]  /*c0c80*/  LDGSTS.E [R3+0x20900], desc[UR40][R4.64], P0 ;  /* 0x2090000004037fae */ /* 0x0005e800081a1028 */
[----:B------:R-:W-:Y:S01]  /*c0c90*/  STL [R1+0x6930], R8 ;  /* 0x0069300801007387 */ /* 0x000fe20000100800 */
[----:B--2---:R-:W-:-:S02]  /*c0ca0*/  IMAD.MOV.U32 R4, RZ, RZ, R6 ;  /* 0x000000ffff047224 */ /* 0x004fc400078e0006 */
[----:B------:R-:W-:Y:S02]  /*c0cb0*/  IMAD.MOV.U32 R5, RZ, RZ, R7 ;  /* 0x000000ffff057224 */ /* 0x000fe400078e0007 */
[----:B-1----:R-:W2:Y:S04]  /*c0cc0*/  LDL.LU.64 R6, [R1+0x6098] ;  /* 0x0060980001067983 */ /* 0x002ea80000300a00 */
[----:B------:R1:W-:Y:S04]  /*c0cd0*/  LDGSTS.E [R3+0x20d00], desc[UR40][R4.64], P0 ;  /* 0x20d0000004037fae */ /* 0x0003e800081a1028 */
[----:B------:R1:W-:Y:S01]  /*c0ce0*/  STL [R1+0x6924], R9 ;  /* 0x0069240901007387 */ /* 0x0003e20000100800 */
[----:B------:R-:W-:Y:S01]  /*c0cf0*/  IADD3 R14, P1, PT, R14, UR15, RZ ;  /* 0x0000000f0e0e7c10 */ /* 0x000fe2000ff3e0ff */
[----:B-1----:R-:W-:-:S02]  /*c0d00*/  IMAD.MOV.U32 R4, RZ, RZ, R8 ;  /* 0x000000ffff047224 */ /* 0x002fc400078e0008 */
[----:B------:R-:W-:Y:S02]  /*c0d10*/  IMAD.MOV.U32 R5, RZ, RZ, R9 ;  /* 0x000000ffff057224 */ /* 0x000fe400078e0009 */
[----:B------:R-:W2:Y:S01]  /*c0d20*/  LDL.LU.64 R8, [R1+0x6078] ;  /* 0x0060780001087983 */ /* 0x000ea20000300a00 */
[----:B------:R-:W-:-:S03]  /*c0d30*/  IADD3.X R15, PT, PT, R15, UR11, RZ, P1, !PT ;  /* 0x0000000b0f0f7c10 */ /* 0x000fc60008ffe4ff */
[----:B------:R-:W2:Y:S01]  /*c0d40*/  LDL.LU.64 R10, [R1+0x6058] ;  /* 0x00605800010a7983 */ /* 0x000ea20000300a00 */
[----:B------:R-:W-:-:S03]  /*c0d50*/  IADD3 R16, P2, PT, R16, UR15, RZ ;  /* 0x0000000f10107c10 */ /* 0x000fc6000ff5e0ff */
[----:B------:R-:W2:Y:S04]  /*c0d60*/  LDL.LU.64 R12, [R1+0x6038] ;  /* 0x00603800010c7983 */ /* 0x000ea80000300a00 */
[----:B------:R1:W-:Y:S04]  /*c0d70*/  LDGSTS.E [R3+0x21100], desc[UR40][R4.64], P0 ;  /* 0x2110000004037fae */ /* 0x0003e800081a1028 */
[----:B------:R-:W-:Y:S04]  /*c0d80*/  STL [R1+0x6928], R14 ;  /* 0x0069280e01007387 */ /* 0x000fe80000100800 */
[----:B------:R1:W-:Y:S01]  /*c0d90*/  STL [R1+0x691c], R15 ;  /* 0x00691c0f01007387 */ /* 0x0003e20000100800 */
[----:B------:R-:W-:Y:S01]  /*c0da0*/  IADD3.X R17, PT, PT, R17, UR11, RZ, P2, !PT ;  /* 0x0000000b11117c10 */ /* 0x000fe200097fe4ff */
[----:B-1----:R-:W-:-:S02]  /*c0db0*/  IMAD.MOV.U32 R4, RZ, RZ, R14 ;  /* 0x000000ffff047224 */ /* 0x002fc400078e000e */
[----:B------:R-:W-:Y:S01]  /*c0dc0*/  STL [R1+0x6920], R16 ;  /* 0x0069201001007387 */ /* 0x000fe20000100800 */
[----:B------:R-:W-:-:S03]  /*c0dd0*/  IMAD.MOV.U32 R5, RZ, RZ, R15 ;  /* 0x000000ffff057224 */ /* 0x000fc600078e000f */
[----:B------:R-:W2:Y:S04]  /*c0de0*/  LDL.LU.64 R14, [R1+0x6018] ;  /* 0x00601800010e7983 */ /* 0x000ea80000300a00 */
[----:B------:R1:W-:Y:S04]  /*c0df0*/  LDGSTS.E [R3+0x21500], desc[UR40][R4.64], P0 ;  /* 0x2150000004037fae */ /* 0x0003e800081a1028 */
[----:B------:R1:W-:Y:S02]  /*c0e00*/  STL [R1+0x6914], R17 ;  /* 0x0069141101007387 */ /* 0x0003e40000100800 */
[----:B-1----:R-:W-:-:S02]  /*c0e10*/  IMAD.MOV.U32 R4, RZ, RZ, R16 ;  /* 0x000000ffff047224 */ /* 0x002fc400078e0010 */
[----:B------:R-:W-:Y:S02]  /*c0e20*/  IMAD.MOV.U32 R5, RZ, RZ, R17 ;  /* 0x000000ffff057224 */ /* 0x000fe400078e0011 */
[----:B------:R-:W2:Y:S04]  /*c0e30*/  LDL.LU.64 R16, [R1+0x5ff8] ;  /* 0x005ff80001107983 */ /* 0x000ea80000300a00 */
[----:B------:R-:W2:Y:S04]  /*c0e40*/  LDL.LU.64 R18, [R1+0x5fd8] ;  /* 0x005fd80001127983 */ /* 0x000ea80000300a00 */
[----:B------:R-:W2:Y:S04]  /*c0e50*/  LDL.LU.64 R20, [R1+0x5fb8] ;  /* 0x005fb80001147983 */ /* 0x000ea80000300a00 */
[----:B------:R-:W2:Y:S04]  /*c0e60*/  LDL.LU.64 R22, [R1+0x5f98] ;  /* 0x005f980001167983 */ /* 0x000ea80000300a00 */
[----:B------:R1:W-:Y:S01]  /*c0e70*/  LDGSTS.E [R3+0x21900], desc[UR40][R4.64], P0 ;  /* 0x2190000004037fae */ /* 0x0003e200081a1028 */
[----:B---3--:R-:W-:-:S05]  /*c0e80*/  IADD3 R24, P1, PT, R24, UR15, RZ ;  /* 0x0000000f18187c10 */ /* 0x008fca000ff3e0ff */
[----:B------:R-:W-:Y:S01]  /*c0e90*/  STL [R1+0x6918], R24 ;  /* 0x0069181801007387 */ /* 0x000fe20000100800 */
[----:B----4-:R-:W-:Y:S02]  /*c0ea0*/  IADD3 R2, P2, PT, R2, UR15, RZ ;  /* 0x0000000f02027c10 */ /* 0x010fe4000ff5e0ff */
[----:B------:R-:W-:Y:S01]  /*c0eb0*/  IADD3.X R25, PT, PT, R25, UR11, RZ, P1, !PT ;  /* 0x0000000b19197c10 */ /* 0x000fe20008ffe4ff */
[----:B-1----:R-:W-:Y:S01]  /*c0ec0*/  IMAD.MOV.U32 R4, RZ, RZ, R24 ;  /* 0x000000ffff047224 */ /* 0x002fe200078e0018 */
[----:B------:R-:W-:-:S03]  /*c0ed0*/  IADD3.X R26, PT, PT, R26, UR11, RZ, P2, !PT ;  /* 0x0000000b1a1a7c10 */ /* 0x000fc600097fe4ff */
[----:B------:R1:W-:Y:S01]  /*c0ee0*/  STL [R1+0x690c], R25 ;  /* 0x00690c1901007387 */ /* 0x0003e20000100800 */
[----:B------:R-:W-:-:S03]  /*c0ef0*/  IMAD.MOV.U32 R5, RZ, RZ, R25 ;  /* 0x000000ffff057224 */ /* 0x000fc600078e0019 */
[----:B------:R-:W-:Y:S04]  /*c0f00*/  STL [R1+0x6910], R2 ;  /* 0x0069100201007387 */ /* 0x000fe80000100800 */
[----:B------:R3:W-:Y:S04]  /*c0f10*/  LDGSTS.E [R3+0x21d00], desc[UR40][R4.64], P0 ;  /* 0x21d0000004037fae */ /* 0x0007e800081a1028 */
[----:B-1----:R-:W4:Y:S04]  /*c0f20*/  LDL.LU.64 R24, [R1+0x5f78] ;  /* 0x005f780001187983 */ /* 0x002f280000300a00 */
[----:B------:R1:W-:Y:S01]  /*c0f30*/  STL [R1+0x6908], R26 ;  /* 0x0069081a01007387 */ /* 0x0003e20000100800 */
[----:B---3--:R-:W-:-:S03]  /*c0f40*/  IMAD.MOV.U32 R5, RZ, RZ, R26 ;  /* 0x000000ffff057224 */ /* 0x008fc600078e001a */
        /* <DEDUP_REMOVED lines=45> */
[----:B------:R-:W-:-:S05]  /*c1220*/  IMAD.MOV.U32 R4, RZ, RZ, R2 ;  /* 0x000000ffff047224 */ /* 0x000fca00078e0002 */
[----:B------:R2:W-:Y:S02]  /*c1230*/  LDGSTS.E [R3+0x22100], desc[UR40][R4.64], P0 ;  /* 0x2210000004037fae */ /* 0x0005e400081a1028 */
        /* <DEDUP_REMOVED lines=18> */
[----:B----4-:R-:W-:-:S04]  /*c1360*/  IADD3 R22, P1, PT, R24, UR15, RZ ;  /* 0x0000000f18167c10 */ /* 0x010fc8000ff3e0ff */
[----:B------:R-:W-:Y:S02]  /*c1370*/  IADD3.X R21, PT, PT, R25, UR11, RZ, P1, !PT ;  /* 0x0000000b19157c10 */ /* 0x000fe40008ffe4ff */
[----:B---3--:R-:W-:-:S04]  /*c1380*/  IADD3 R24, P1, PT, R26, UR15, RZ ;  /* 0x0000000f1a187c10 */ /* 0x008fc8000ff3e0ff */
        /* <DEDUP_REMOVED lines=68> */
[----:B------:R-:W-:Y:S02]  /*c17d0*/  IMAD.MOV.U32 R248, RZ, RZ, R4 ;  /* 0x000000fffff87224 */ /* 0x000fe400078e0004 */
[----:B------:R-:W-:Y:S01]  /*c17e0*/  IMAD.MOV.U32 R249, RZ, RZ, R2 ;  /* 0x000000fffff97224 */ /* 0x000fe200078e0002 */
[----:B------:R-:W-:Y:S01]  /*c17f0*/  IADD3.X R91, PT, PT, R95, UR11, RZ, P1, !PT ;  /* 0x0000000b5f5b7c10 */ /* 0x000fe20008ffe4ff */
[----:B------:R-:W-:Y:S01]  /*c1800*/  IMAD.MOV.U32 R246, RZ, RZ, R6 ;  /* 0x000000fffff67224 */ /* 0x000fe200078e0006 */
[----:B------:R-:W-:Y:S01]  /*c1810*/  IADD3 R94, P1, PT, R96, UR15, RZ ;  /* 0x0000000f605e7c10 */ /* 0x000fe2000ff3e0ff */
[----:B------:R-:W-:Y:S02]  /*c1820*/  IMAD.MOV.U32 R247, RZ, RZ, R5 ;  /* 0x000000fffff77224 */ /* 0x000fe400078e0005 */
[----:B------:R-:W-:-:S02]  /*c1830*/  IMAD.MOV.U32 R244, RZ, RZ, R8 ;  /* 0x000000fffff47224 */ /* 0x000fc400078e0008 */
[----:B------:R-:W-:Y:S01]  /*c1840*/  IMAD.MOV.U32 R245, RZ, RZ, R7 ;  /* 0x000000fffff57224 */ /* 0x000fe200078e0007 */
[----:B------:R-:W-:Y:S01]  /*c1850*/  IADD3.X R93, PT, PT, R97, UR11, RZ, P1, !PT ;  /* 0x0000000b615d7c10 */ /* 0x000fe20008ffe4ff */
[----:B------:R-:W-:Y:S02]  /*c1860*/  IMAD.MOV.U32 R242, RZ, RZ, R10 ;  /* 0x000000fffff27224 */ /* 0x000fe400078e000a */
[----:B------:R-:W-:Y:S01]  /*c1870*/  IMAD.MOV.U32 R243, RZ, RZ, R9 ;  /* 0x000000fffff37224 */ /* 0x000fe200078e0009 */
[----:B------:R-:W-:Y:S01]  /*c1880*/  IADD3 R96, P1, PT, R98, UR15, RZ ;  /* 0x0000000f62607c10 */ /* 0x000fe2000ff3e0ff */
        /* <DEDUP_REMOVED lines=11> */
[----:B------:R-:W-:Y:S01]  /*c1940*/  IMAD.MOV.U32 R235, RZ, RZ, R17 ;  /* 0x000000ffffeb7224 */ /* 0x000fe200078e0011 */
[----:B------:R-:W-:Y:S01]  /*c1950*/  IADD3.X R95, PT, PT, R99, UR11, RZ, P1, !PT ;  /* 0x0000000b635f7c10 */ /* 0x000fe20008ffe4ff */
[----:B------:R-:W-:Y:S01]  /*c1960*/  IMAD.MOV.U32 R232, RZ, RZ, R20 ;  /* 0x000000ffffe87224 */ /* 0x000fe200078e0014 */
[----:B------:R-:W-:Y:S01]  /*c1970*/  STL.64 [R1+0x6018], R240 ;  /* 0x006018f001007387 */ /* 0x000fe20000100a00 */
[----:B------:R-:W-:Y:S01]  /*c1980*/  IMAD.MOV.U32 R233, RZ, RZ, R19 ;  /* 0x000000ffffe97224 */ /* 0x000fe200078e0013 */
[----:B------:R-:W-:Y:S01]  /*c1990*/  IADD3 R98, P1, PT, R100, UR15, RZ ;  /* 0x0000000f64627c10 */ /* 0x000fe2000ff3e0ff */
        /* <DEDUP_REMOVED lines=151> */
[----:B------:R-:W-:Y:S04]  /*c2310*/  STL.64 [R1+0x5a58], R124 ;  /* 0x005a587c01007387 */ /* 0x000fe80000100a00 */
[----:B------:R-:W-:Y:S04]  /*c2320*/  STL.64 [R1+0x5a38], R122 ;  /* 0x005a387a01007387 */ /* 0x000fe80000100a00 */
[----:B------:R-:W-:Y:S04]  /*c2330*/  STL.64 [R1+0x5a18], R120 ;  /* 0x005a187801007387 */ /* 0x000fe80000100a00 */
[----:B------:R-:W-:Y:S04]  /*c2340*/  STL.64 [R1+0x59f8], R118 ;  /* 0x0059f87601007387 */ /* 0x000fe80000100a00 */
[----:B------:R1:W-:Y:S04]  /*c2350*/  STL.64 [R1+0x59d8], R112 ;  /* 0x0059d87001007387 */ /* 0x0003e80000100a00 */
[----:B------:R-:W2:Y:S04]  /*c2360*/  LDL.LU R4, [R1+0x6904] ;  /* 0x0069040001047983 */ /* 0x000ea80000300800 */
[----:B------:R-:W3:Y:S04]  /*c2370*/  LDL.LU R10, [R1+0x6900] ;  /* 0x00690000010a7983 */ /* 0x000ee80000300800 */
        /* <DEDUP_REMOVED lines=64> */
[----:B------:R1:W-:Y:S01]  /*c2780*/  LDGSTS.E [R3+0x2fd00], desc[UR40][R112.64], P0 ;  /* 0x2fd0000070037fae */ /* 0x0003e200081a1028 */
[----:B--2---:R-:W-:-:S02]  /*c2790*/  IADD3 R4, P1, PT, R4, UR15, RZ ;  /* 0x0000000f04047c10 */ /* 0x004fc4000ff3e0ff */
[----:B---3--:R-:W-:Y:S02]  /*c27a0*/  IADD3 R10, P2, PT, R10, UR15, RZ ;  /* 0x0000000f0a0a7c10 */ /* 0x008fe4000ff5e0ff */
[----:B----4-:R-:W-:Y:S01]  /*c27b0*/  IADD3.X R5, PT, PT, R5, UR11, RZ, P1, !PT ;  /* 0x0000000b05057c10 */ /* 0x010fe20008ffe4ff */
[----:B------:R2:W-:Y:S01]  /*c27c0*/  STL [R1+0x6904], R4 ;  /* 0x0069040401007387 */ /* 0x0005e20000100800 */
[----:B------:R-:W-:-:S03]  /*c27d0*/  IADD3.X R11, PT, PT, R11, UR11, RZ, P2, !PT ;  /* 0x0000000b0b0b7c10 */ /* 0x000fc600097fe4ff */
[----:B------:R3:W-:Y:S04]  /*c27e0*/  STL [R1+0x68fc], R5 ;  /* 0x0068fc0501007387 */ /* 0x0007e80000100800 */
[----:B------:R-:W-:Y:S04]  /*c27f0*/  STL [R1+0x6900], R10 ;  /* 0x0069000a01007387 */ /* 0x000fe80000100800 */
[----:B------:R-:W-:Y:S04]  /*c2800*/  STL [R1+0x68f4], R11 ;  /* 0x0068f40b01007387 */ /* 0x000fe80000100800 */
[----:B------:R-:W4:Y:S04]  /*c2810*/  LDL.LU R24, [R1+0x68d8] ;  /* 0x0068d80001187983 */ /* 0x000f280000300800 */
[----:B------:R-:W4:Y:S04]  /*c2820*/  LDL.LU R3, [R1+0x68d0] ;  /* 0x0068d00001037983 */ /* 0x000f280000300800 */
[----:B------:R-:W4:Y:S04]  /*c2830*/  LDL.LU R25, [R1+0x68cc] ;  /* 0x0068cc0001197983 */ /* 0x000f280000300800 */
[----:B------:R-:W4:Y:S01]  /*c2840*/  LDL.LU R26, [R1+0x68c8] ;  /* 0x0068c800011a7983 */ /* 0x000f220000300800 */
[----:B------:R-:W1:Y:S01]  /*c2850*/  S2R R116, SR_TID.X ;  /* 0x0000000000747919 */ /* 0x000e620000002100 */
[----:B------:R-:W-:-:S02]  /*c2860*/  IADD3 R6, P1, PT, R6, UR15, RZ ;  /* 0x0000000f06067c10 */ /* 0x000fc4000ff3e0ff */
[----:B-1----:R-:W-:Y:S02]  /*c2870*/  LOP3.LUT R113, R116, 0x1f, RZ, 0xc0, !PT ;  /* 0x0000001f74717812 */ /* 0x002fe400078ec0ff */
[----:B------:R-:W-:-:S03]  /*c2880*/  SHF.R.S32.HI R12, RZ, 0x5, R116 ;  /* 0x00000005ff0c7819 */ /* 0x000fc60000011474 */
[----:B------:R-:W-:Y:S01]  /*c2890*/  IMAD.SHL.U32 R2, R113, 0x4, RZ ;  /* 0x0000000471027824 */ /* 0x000fe200078e00ff */
[----:B------:R-:W-:-:S04]  /*c28a0*/  SGXT R12, R12, 0x1 ;  /* 0x000000010c0c781a */ /* 0x000fc80000000200 */
[----:B------:R-:W-:-:S04]  /*c28b0*/  LOP3.LUT R2, R2, 0x90, R12, 0x78, !PT ;  /* 0x0000009002027812 */ /* 0x000fc800078e780c */
[----:B------:R-:W-:-:S05]  /*c28c0*/  LOP3.LUT R2, R2, 0x40, RZ, 0x3c, !PT ;  /* 0x0000004002027812 */ /* 0x000fca00078e3cff */
[----:B------:R-:W-:Y:S01]  /*c28d0*/  VIADD R2, R2, UR18 ;  /* 0x0000001202027c36 */ /* 0x000fe20008000000 */
[----:B------:R-:W-:-:S04]  /*c28e0*/  IADD3.X R7, PT, PT, R7, UR11, RZ, P1, !PT ;  /* 0x0000000b07077c10 */ /* 0x000fc80008ffe4ff */
[----:B------:R2:W-:Y:S01]  /*c28f0*/  LDGSTS.E [R2+0x20200], desc[UR40][R4.64], P0 ;  /* 0x2020000004027fae */ /* 0x0005e200081a1028 */
[----:B------:R-:W-:-:S03]  /*c2900*/  IADD3 R8, P2, PT, R8, UR15, RZ ;  /* 0x0000000f08087c10 */ /* 0x000fc6000ff5e0ff */
[----:B------:R-:W-:Y:S01]  /*c2910*/  STL [R1+0x68f8], R6 ;  /* 0x0068f80601007387 */ /* 0x000fe20000100800 */
[----:B------:R-:W-:Y:S01]  /*c2920*/  IADD3.X R9, PT, PT, R9, UR11, RZ, P2, !PT ;  /* 0x0000000b09097c10 */ /* 0x000fe200097fe4ff */
[----:B--2---:R-:W-:Y:S02]  /*c2930*/  IMAD.MOV.U32 R4, RZ, RZ, R10 ;  /* 0x000000ffff047224 */ /* 0x004fe400078e000a */
[----:B---3--:R-:W-:Y:S01]  /*c2940*/  IMAD.MOV.U32 R5, RZ, RZ, R11 ;  /* 0x000000ffff057224 */ /* 0x008fe200078e000b */
        /* <DEDUP_REMOVED lines=8> */
[----:B-1----:R-:W-:-:S02]  /*c29d0*/  IMAD.MOV.U32 R4, RZ, RZ, R8 ;  /* 0x000000ffff047224 */ /* 0x002fc400078e0008 */
[----:B------:R-:W-:Y:S02]  /*c29e0*/  IMAD.MOV.U32 R5, RZ, RZ, R9 ;  /* 0x000000ffff057224 */ /* 0x000fe400078e0009 */
[----:B---3--:R-:W3:Y:S01]  /*c29f0*/  LDL.LU.64 R8, [R1+0x6090] ;  /* 0x0060900001087983 */ /* 0x008ee20000300a00 */
[----:B------:R-:W-:-:S03]  /*c2a00*/  IADD3 R14, P1, PT, R14, UR15, RZ ;  /* 0x0000000f0e0e7c10 */ /* 0x000fc6000ff3e0ff */
[----:B------:R-:W2:Y:S01]  /*c2a10*/  LDL.LU.64 R10, [R1+0x6070] ;  /* 0x00607000010a7983 */ /* 0x000ea20000300a00 */
[----:B------:R-:W-:-:S03]  /*c2a20*/  IADD3 R16, P2, PT, R16, UR15, RZ ;  /* 0x0000000f10107c10 */ /* 0x000fc6000ff5e0ff */
[----:B------:R-:W2:Y:S04]  /*c2a30*/  LDL.LU.64 R12, [R1+0x6050] ;  /* 0x00605000010c7983 */ /* 0x000ea80000300a00 */
[----:B------:R1:W-:Y:S01]  /*c2a40*/  LDGSTS.E [R2+0x20e00], desc[UR40][R4.64], P0 ;  /* 0x20e0000004027fae */ /* 0x0003e200081a1028 */
[----:B------:R-:W-:-:S03]  /*c2a50*/  IADD3.X R15, PT, PT, R15, UR11, RZ, P1, !PT ;  /* 0x0000000b0f0f7c10 */ /* 0x000fc60008ffe4ff */
[----:B------:R-:W-:Y:S04]  /*c2a60*/  STL [R1+0x68e8], R14 ;  /* 0x0068e80e01007387 */ /* 0x000fe80000100800 */
[----:B------:R1:W-:Y:S02]  /*c2a70*/  STL [R1+0x68dc], R15 ;  /* 0x0068dc0f01007387 */ /* 0x0003e40000100800 */
[----:B-1----:R-:W-:Y:S02]  /*c2a80*/  IMAD.MOV.U32 R4, RZ, RZ, R14 ;  /* 0x000000ffff047224 */ /* 0x002fe400078e000e */
[----:B------:R-:W-:Y:S01]  /*c2a90*/  STL [R1+0x68e0], R16 ;  /* 0x0068e01001007387 */ /* 0x000fe20000100800 */
[----:B------:R-:W-:-:S03]  /*c2aa0*/  IMAD.MOV.U32 R5, RZ, RZ, R15 ;  /* 0x000000ffff057224 */ /* 0x000fc600078e000f */
[----:B------:R-:W2:Y:S04]  /*c2ab0*/  LDL.LU.64 R14, [R1+0x6030] ;  /* 0x00603000010e7983 */ /* 0x000ea80000300a00 */
[----:B------:R1:W-:Y:S01]  /*c2ac0*/  LDGSTS.E [R2+0x21200], desc[UR40][R4.64], P0 ;  /* 0x2120000004027fae */ /* 0x0003e200081a1028 */
[----:B------:R-:W-:Y:S01]  /*c2ad0*/  IADD3.X R17, PT, PT, R17, UR11, RZ, P2, !PT ;  /* 0x0000000b11117c10 */ /* 0x000fe200097fe4ff */
[----:B-1----:R-:W-:-:S04]  /*c2ae0*/  IMAD.MOV.U32 R4, RZ, RZ, R16 ;  /* 0x000000ffff047224 */ /* 0x002fc800078e0010 */
[----:B------:R1:W-:Y:S01]  /*c2af0*/  STL [R1+0x68d4], R17 ;  /* 0x0068d41101007387 */ /* 0x0003e20000100800 */
[----:B------:R-:W-:-:S05]  /*c2b00*/  IMAD.MOV.U32 R5, RZ, RZ, R17 ;  /* 0x000000ffff057224 */ /* 0x000fca00078e0011 */
[----:B------:R4:W-:Y:S04]  /*c2b10*/  LDGSTS.E [R2+0x21600], desc[UR40][R4.64], P0 ;  /* 0x2160000004027fae */ /* 0x0009e800081a1028 */
[----:B-1----:R-:W2:Y:S04]  /*c2b20*/  LDL.LU.64 R16, [R1+0x6010] ;  /* 0x0060100001107983 */ /* 0x002ea80000300a00 */
[----:B------:R-:W2:Y:S04]  /*c2b30*/  LDL.LU.64 R18, [R1+0x5ff0] ;  /* 0x005ff00001127983 */ /* 0x000ea80000300a00 */
[----:B------:R-:W2:Y:S04]  /*c2b40*/  LDL.LU.64 R20, [R1+0x5fd0] ;  /* 0x005fd00001147983 */ /* 0x000ea80000300a00 */
[----:B------:R-:W2:Y:S01]  /*c2b50*/  LDL.LU.64 R22, [R1+0x5fb0] ;  /* 0x005fb00001167983 */ /* 0x000ea20000300a00 */
[----:B----4-:R-:W-:-:S02]  /*c2b60*/  IADD3 R24, P1, PT, R24, UR15, RZ ;  /* 0x0000000f18187c10 */ /* 0x010fc4000ff3e0ff */
[----:B------:R-:W-:Y:S02]  /*c2b70*/  IADD3 R3, P2, PT, R3, UR15, RZ ;  /* 0x0000000f03037c10 */ /* 0x000fe4000ff5e0ff */
[----:B------:R-:W-:Y:S01]  /*c2b80*/  IADD3.X R25, PT, PT, R25, UR11, RZ, P1, !PT ;  /* 0x0000000b19197c10 */ /* 0x000fe20008ffe4ff */
[----:B------:R-:W-:Y:S01]  /*c2b90*/  STL [R1+0x68d8], R24 ;  /* 0x0068d81801007387 */ /* 0x000fe20000100800 */
[----:B------:R-:W-:Y:S01]  /*c2ba0*/  IMAD.MOV.U32 R4, RZ, RZ, R24 ;  /* 0x000000ffff047224 */ /* 0x000fe200078e0018 */
[----:B------:R-:W-:Y:S02]  /*c2bb0*/  IADD3.X R26, PT, PT, R26, UR11, RZ, P2, !PT ;  /* 0x0000000b1a1a7c10 */ /* 0x000fe400097fe4ff */
[----:B------:R1:W-:Y:S01]  /*c2bc0*/  STL [R1+0x68cc], R25 ;  /* 0x0068cc1901007387 */ /* 0x0003e20000100800 */
[----:B------:R-:W-:-:S03]  /*c2bd0*/  IMAD.MOV.U32 R5, RZ, RZ, R25 ;  /* 0x000000ffff057224 */ /* 0x000fc600078e0019 */
[----:B------:R-:W-:Y:S04]  /*c2be0*/  STL [R1+0x68d0], R3 ;  /* 0x0068d00301007387 */ /* 0x000fe80000100800 */
[----:B------:R4:W-:Y:S04]  /*c2bf0*/  LDGSTS.E [R2+0x21a00], desc[UR40][R4.64], P0 ;  /* 0x21a0000004027fae */ /* 0x0009e800081a1028 */
[----:B-1----:R-:W3:Y:S04]  /*c2c00*/  LDL.LU.64 R24, [R1+0x5f90] ;  /* 0x005f900001187983 */ /* 0x002ee80000300a00 */
[----:B------:R1:W-:Y:S01]  /*c2c10*/  STL [R1+0x68c8], R26 ;  /* 0x0068c81a01007387 */ /* 0x0003e20000100800 */
[----:B----4-:R-:W-:-:S03]  /*c2c20*/  IMAD.MOV.U32 R5, RZ, RZ, R26 ;  /* 0x000000ffff057224 */ /* 0x010fc600078e001a */
[----:B-1----:R-:W4:Y:S04]  /*c2c30*/  LDL.LU.64 R26, [R1+0x5f70] ;  /* 0x005f7000011a7983 */ /* 0x002f280000300a00 */
        /* <DEDUP_REMOVED lines=45> */
[----:B------:R-:W-:-:S05]  /*c2f10*/  IMAD.MOV.U32 R4, RZ, RZ, R3 ;  /* 0x000000ffff047224 */ /* 0x000fca00078e0003 */
[----:B------:R2:W-:Y:S02]  /*c2f20*/  LDGSTS.E [R2+0x21e00], desc[UR40][R4.64], P0 ;  /* 0x21e0000004027fae */ /* 0x0005e400081a1028 */
[----:B--2---:R-:W-:-:S04]  /*c2f30*/  IADD3 R4, P1, PT, R6, UR15, RZ ;  /* 0x0000000f06047c10 */ /* 0x004fc8000ff3e0ff */
        /* <DEDUP_REMOVED lines=112> */
[----:B------:R-:W-:Y:S02]  /*c3640*/  IMAD.MOV.U32 R119, RZ, RZ, R3 ;  /* 0x000000ffff777224 */ /* 0x000fe400078e0003 */
[----:B------:R-:W-:Y:S02]  /*c3650*/  IMAD.MOV.U32 R250, RZ, RZ, R6 ;  /* 0x000000fffffa7224 */ /* 0x000fe400078e0006 */
[----:B------:R-:W-:Y:S02]  /*c3660*/  IMAD.MOV.U32 R251, RZ, RZ, R5 ;  /* 0x000000fffffb7224 */ /* 0x000fe400078e0005 */
[----:B------:R-:W-:Y:S02]  /*c3670*/  IMAD.MOV.U32 R248, RZ, RZ, R8 ;  /* 0x000000fffff87224 */ /* 0x000fe400078e0008 */
[----:B------:R-:W-:Y:S02]  /*c3680*/  IMAD.MOV.U32 R249, RZ, RZ, R7 ;  /* 0x000000fffff97224 */ /* 0x000fe400078e0007 */
[----:B------:R-:W-:-:S02]  /*c3690*/  IMAD.MOV.U32 R246, RZ, RZ, R10 ;  /* 0x000000fffff67224 */ /* 0x000fc400078e000a */
[----:B------:R-:W-:Y:S01]  /*c36a0*/  IMAD.MOV.U32 R247, RZ, RZ, R9 ;  /* 0x000000fffff77224 */ /* 0x000fe200078e0009 */
[----:B------:R1:W-:Y:S01]  /*c36b0*/  STL.64 [R1+0x60b0], R118 ;  /* 0x0060b07601007387 */ /* 0x0003e20000100a00 */
        /* <DEDUP_REMOVED lines=151> */
[----:B------:R-:W-:Y:S02]  /*c4030*/  IMAD.MOV.U32 R5, RZ, RZ, R119 ;  /* 0x000000ffff057224 */ /* 0x000fe400078e0077 */
[----:B------:R-:W-:Y:S02]  /*c4040*/  IMAD.MOV.U32 R120, RZ, RZ, R112 ;  /* 0x000000ffff787224 */ /* 0x000fe400078e0070 */
[----:B------:R-:W-:Y:S01]  /*c4050*/  IMAD.MOV.U32 R121, RZ, RZ, R111 ;  /* 0x000000ffff797224 */ /* 0x000fe200078e006f */
[----:B------:R-:W-:Y:S01]  /*c4060*/  STL.64 [R1+0x5a50], R126 ;  /* 0x005a507e01007387 */ /* 0x000fe20000100a00 */
[----:B-1----:R-:W-:Y:S02]  /*c4070*/  IMAD.MOV.U32 R118, RZ, RZ, R114 ;  /* 0x000000ffff767224 */ /* 0x002fe400078e0072 */
[----:B------:R-:W-:Y:S01]  /*c4080*/  IMAD.MOV.U32 R119, RZ, RZ, R113 ;  /* 0x000000ffff777224 */ /* 0x000fe200078e0071 */
[----:B------:R-:W-:Y:S04]  /*c4090*/  STL.64 [R1+0x5a30], R124 ;  /* 0x005a307c01007387 */ /* 0x000fe80000100a00 */
[----:B------:R-:W-:Y:S04]  /*c40a0*/  STL.64 [R1+0x5a10], R122 ;  /* 0x005a107a01007387 */ /* 0x000fe80000100a00 */
[----:B------:R-:W-:Y:S04]  /*c40b0*/  STL.64 [R1+0x59f0], R120 ;  /* 0x0059f07801007387 */ /* 0x000fe80000100a00 */
[----:B------:R-:W-:Y:S04]  /*c40c0*/  STL.64 [R1+0x59d0], R118 ;  /* 0x0059d07601007387 */ /* 0x000fe80000100a00 */
[----:B------:R-:W2:Y:S04]  /*c40d0*/  LDL.LU R3, [R1+0x68c4] ;  /* 0x0068c40001037983 */ /* 0x000ea80000300800 */
[----:B------:R-:W3:Y:S04]  /*c40e0*/  LDL.LU R10, [R1+0x68c0] ;  /* 0x0068c000010a7983 */ /* 0x000ee80000300800 */
[----:B------:R1:W-:Y:S04]  /*c40f0*/  LDGSTS.E [R2+0x22200], desc[UR40][R4.64], P0 ;  /* 0x2220000004027fae */ /* 0x0003e800081a1028 */
[----:B------:R-:W-:Y:S04]  /*c4100*/  LDGSTS.E [R2+0x22600], desc[UR40][R250.64], P0 ;  /* 0x22600000fa027fae */ /* 0x000fe800081a1028 */
[----:B------:R-:W-:Y:S04]  /*c4110*/  LDGSTS.E [R2+0x22a00], desc[UR40][R248.64], P0 ;  /* 0x22a00000f8027fae */ /* 0x000fe800081a1028 */
        /* <DEDUP_REMOVED lines=41> */
[----:B------:R-:W4:Y:S01]  /*c43b0*/  LDL.LU R15, [R1+0x689c] ;  /* 0x00689c00010f7983 */ /* 0x000f220000300800 */
[----:B------:R-:W-:-:S03]  /*c43c0*/  SHF.R.S32.HI R12, RZ, 0x5, R117 ;  /* 0x00000005ff0c7819 */ /* 0x000fc60000011475 */
[----:B------:R-:W-:Y:S04]  /*c43d0*/  LDGSTS.E [R2+0x2b200], desc[UR40][R180.64], P0 ;  /* 0x2b200000b4027fae */ /* 0x000fe800081a1028 */
[----:B------:R-:W-:Y:S04]  /*c43e0*/  LDGSTS.E [R2+0x2b600], desc[UR40][R178.64], P0 ;  /* 0x2b600000b2027fae */ /* 0x000fe800081a1028 */
[----:B------:R-:W-:Y:S01]  /*c43f0*/  LDGSTS.E [R2+0x2ba00], desc[UR40][R176.64], P0 ;  /* 0x2ba00000b0027fae */ /* 0x000fe200081a1028 */
[----:B-1----:R-:W-:-:S03]  /*c4400*/  IMAD.SHL.U32 R5, R115, 0x4, RZ ;  /* 0x0000000473057824 */ /* 0x002fc600078e00ff */
[----:B------:R-:W-:Y:S01]  /*c4410*/  LDGSTS.E [R2+0x2be00], desc[UR40][R174.64], P0 ;  /* 0x2be00000ae027fae */ /* 0x000fe200081a1028 */
[----:B------:R-:W-:-:S03]  /*c4420*/  SGXT R12, R12, 0x1 ;  /* 0x000000010c0c781a */ /* 0x000fc60000000200 */
[----:B------:R-:W-:Y:S04]  /*c4430*/  LDGSTS.E [R2+0x2c200], desc[UR40][R172.64], P0 ;  /* 0x2c200000ac027fae */ /* 0x000fe800081a1028 */
[----:B------:R-:W-:Y:S04]  /*c4440*/  LDGSTS.E [R2+0x2c600], desc[UR40][R170.64], P0 ;  /* 0x2c600000aa027fae */ /* 0x000fe800081a1028 */
[----:B------:R-:W4:Y:S04]  /*c4450*/  LDL.LU R17, [R1+0x6894] ;  /* 0x0068940001117983 */ /* 0x000f280000300800 */
[----:B------:R-:W-:Y:S04]  /*c4460*/  LDGSTS.E [R2+0x2ca00], desc[UR40][R168.64], P0 ;  /* 0x2ca00000a8027fae */ /* 0x000fe800081a1028 */
[----:B------:R-:W-:Y:S01]  /*c4470*/  LDGSTS.E [R2+0x2ce00], desc[UR40][R166.64], P0 ;  /* 0x2ce00000a6027fae */ /* 0x000fe200081a1028 */
[----:B------:R-:W-:-:S03]  /*c4480*/  LOP3.LUT R5, R5, 0x90, R12, 0x78, !PT ;  /* 0x0000009005057812 */ /* 0x000fc600078e780c */
[----:B------:R-:W-:Y:S04]  /*c4490*/  LDGSTS.E [R2+0x2d200], desc[UR40][R164.64], P0 ;  /* 0x2d200000a4027fae */ /* 0x000fe800081a1028 */
[----:B------:R-:W-:Y:S04]  /*c44a0*/  LDGSTS.E [R2+0x2d600], desc[UR40][R162.64], P0 ;  /* 0x2d600000a2027fae */ /* 0x000fe800081a1028 */
[----:B------:R-:W-:Y:S04]  /*c44b0*/  LDGSTS.E [R2+0x2da00], desc[UR40][R160.64], P0 ;  /* 0x2da00000a0027fae */ /* 0x000fe800081a1028 */
[----:B------:R-:W-:Y:S01]  /*c44c0*/  LDGSTS.E [R2+0x2de00], desc[UR40][R158.64], P0 ;  /* 0x2de000009e027fae */ /* 0x000fe200081a1028 */
[----:B------:R-:W-:-:S03]  /*c44d0*/  LOP3.LUT R5, R5, 0x60, RZ, 0x3c, !PT ;  /* 0x0000006005057812 */ /* 0x000fc600078e3cff */
[----:B------:R-:W-:Y:S04]  /*c44e0*/  LDGSTS.E [R2+0x2e200], desc[UR40][R156.64], P0 ;  /* 0x2e2000009c027fae */ /* 0x000fe800081a1028 */
[----:B------:R-:W-:Y:S04]  /*c44f0*/  LDGSTS.E [R2+0x2e600], desc[UR40][R130.64], P0 ;  /* 0x2e60000082027fae */ /* 0x000fe800081a1028 */
[----:B------:R-:W-:Y:S04]  /*c4500*/  LDGSTS.E [R2+0x2ea00], desc[UR40][R128.64], P0 ;  /* 0x2ea0000080027fae */ /* 0x000fe800081a1028 */
[----:B------:R-:W-:Y:S04]  /*c4510*/  LDGSTS.E [R2+0x2ee00], desc[UR40][R126.64], P0 ;  /* 0x2ee000007e027fae */ /* 0x000fe800081a1028 */
[----:B------:R-:W-:Y:S04]  /*c4520*/  LDGSTS.E [R2+0x2f200], desc[UR40][R124.64], P0 ;  /* 0x2f2000007c027fae */ /* 0x000fe800081a1028 */
[----:B------:R-:W-:Y:S04]  /*c4530*/  LDGSTS.E [R2+0x2f600], desc[UR40][R122.64], P0 ;  /* 0x2f6000007a027fae */ /* 0x000fe800081a1028 */
[----:B------:R-:W-:Y:S04]  /*c4540*/  LDGSTS.E [R2+0x2fa00], desc[UR40][R120.64], P0 ;  /* 0x2fa0000078027fae */ /* 0x000fe800081a1028 */
[----:B------:R1:W-:Y:S02]  /*c4550*/  LDGSTS.E [R2+0x2fe00], desc[UR40][R118.64], P0 ;  /* 0x2fe0000076027fae */ /* 0x0003e400081a1028 */
[----:B-1----:R-:W-:Y:S01]  /*c4560*/  VIADD R2, R5, UR18 ;  /* 0x0000001205027c36 */ /* 0x002fe20008000000 */
[----:B--2---:R-:W-:-:S02]  /*c4570*/  IADD3 R3, P1, PT, R3, UR15, RZ ;  /* 0x0000000f03037c10 */ /* 0x004fc4000ff3e0ff */
[----:B---3--:R-:W-:-:S03]  /*c4580*/  IADD3 R10, P2, PT, R10, UR15, RZ ;  /* 0x0000000f0a0a7c10 */ /* 0x008fc6000ff5e0ff */
[----:B------:R-:W-:Y:S01]  /*c4590*/  STL [R1+0x68c4], R3 ;  /* 0x0068c40301007387 */ /* 0x000fe20000100800 */
[----:B----4-:R-:W-:Y:S02]  /*c45a0*/  IADD3.X R4, PT, PT, R4, UR11, RZ, P1, !PT ;  /* 0x0000000b04047c10 */ /* 0x010fe40008ffe4ff */
[----:B------:R-:W-:-:S03]  /*c45b0*/  IADD3.X R11, PT, PT, R11, UR11, RZ, P2, !PT ;  /* 0x0000000b0b0b7c10 */ /* 0x000fc600097fe4ff */
[----:B------:R1:W-:Y:S01]  /*c45c0*/  STL [R1+0x68bc], R4 ;  /* 0x0068bc0401007387 */ /* 0x0003e20000100800 */
[----:B------:R-:W-:-:S03]  /*c45d0*/  IMAD.MOV.U32 R5, RZ, RZ, R4 ;  /* 0x000000ffff057224 */ /* 0x000fc600078e0004 */
[----:B------:R-:W-:Y:S04]  /*c45e0*/  STL [R1+0x68c0], R10 ;  /* 0x0068c00a01007387 */ /* 0x000fe80000100800 */
[----:B------:R-:W-:Y:S01]  /*c45f0*/  STL [R1+0x68b4], R11 ;  /* 0x0068b40b01007387 */ /* 0x000fe20000100800 */
[----:B-1----:R-:W-:-:S03]  /*c4600*/  IMAD.MOV.U32 R4, RZ, RZ, R3 ;  /* 0x000000ffff047224 */ /* 0x002fc600078e0003 */
[----:B------:R-:W2:Y:S04]  /*c4610*/  LDL.LU R24, [R1+0x6898] ;  /* 0x0068980001187983 */ /* 0x000ea80000300800 */
[----:B------:R-:W3:Y:S04]  /*c4620*/  LDL.LU R3, [R1+0x6890] ;  /* 0x0068900001037983 */ /* 0x000ee80000300800 */
[----:B------:R-:W4:Y:S04]  /*c4630*/  LDL.LU R25, [R1+0x688c] ;  /* 0x00688c0001197983 */ /* 0x000f280000300800 */
[----:B------:R-:W4:Y:S04]  /*c4640*/  LDL.LU R26, [R1+0x6888] ;  /* 0x00688800011a7983 */ /* 0x000f280000300800 */
[----:B------:R1:W-:Y:S01]  /*c4650*/  LDGSTS.E [R2+0x20300], desc[UR40][R4.64], P0 ;  /* 0x2030000004027fae */ /* 0x0003e200081a1028 */
[----:B------:R-:W-:Y:S01]  /*c4660*/  IADD3 R6, P1, PT, R6, UR15, RZ ;  /* 0x0000000f06067c10 */ /* 0x000fe2000ff3e0ff */
[----:B-1----:R-:W-:-:S02]  /*c4670*/  IMAD.MOV.U32 R4, RZ, RZ, R10 ;  /* 0x000000ffff047224 */ /* 0x002fc400078e000a */
[----:B------:R-:W-:Y:S02]  /*c4680*/  IMAD.MOV.U32 R5, RZ, RZ, R11 ;  /* 0x000000ffff057224 */ /* 0x000fe400078e000b */
[----:B------:R-:W-:Y:S04]  /*c4690*/  STL [R1+0x68b8], R6 ;  /* 0x0068b80601007387 */ /* 0x000fe80000100800 */
[----:B------:R1:W-:Y:S01]  /*c46a0*/  LDGSTS.E [R2+0x20700], desc[UR40][R4.64], P0 ;  /* 0x2070000004027fae */ /* 0x0003e200081a1028 */
[----:B------:R-:W-:Y:S02]  /*c46b0*/  IADD3 R8, P2, PT, R8, UR15, RZ ;  /* 0x0000000f08087c10 */ /* 0x000fe4000ff5e0ff */
[----:B------:R-:W-:Y:S01]  /*c46c0*/  IADD3.X R7, PT, PT, R7, UR11, RZ, P1, !PT ;  /* 0x0000000b07077c10 */ /* 0x000fe20008ffe4ff */
[----:B-1----:R-:W-:-:S04]  /*c46d0*/  IMAD.MOV.U32 R4, RZ, RZ, R6 ;  /* 0x000000ffff047224 */ /* 0x002fc800078e0006 */
[----:B------:R1:W-:Y:S01]  /*c46e0*/  STL [R1+0x68ac], R7 ;  /* 0x0068ac0701007387 */ /* 0x0003e20000100800 */
[----:B------:R-:W-:-:S03]  /*c46f0*/  IMAD.MOV.U32 R5, RZ, RZ, R7 ;  /* 0x000000ffff057224 */ /* 0x000fc600078e0007 */
[----:B------:R-:W-:Y:S04]  /*c4700*/  STL [R1+0x68b0], R8 ;  /* 0x0068b00801007387 */ /* 0x000fe80000100800 */
[----:B------:R1:W-:Y:S04]  /*c4710*/  LDGSTS.E [R2+0x20b00], desc[UR40][R4.64], P0 ;  /* 0x20b0000004027fae */ /* 0x0003e800081a1028 */
[----:B-1----:R-:W4:Y:S01]  /*c4720*/  LDL.LU.64 R6, [R1+0x60a8] ;  /* 0x0060a80001067983 */ /* 0x002f220000300a00 */
[----:B------:R-:W-:Y:S01]  /*c4730*/  IADD3.X R9, PT, PT, R9, UR11, RZ, P2, !PT ;  /* 0x0000000b09097c10 */ /* 0x000fe200097fe4ff */
[----:B------:R-:W-:-:S04]  /*c4740*/  IMAD.MOV.U32 R4, RZ, RZ, R8 ;  /* 0x000000ffff047224 */ /* 0x000fc800078e0008 */
[----:B------:R1:W-:Y:S01]  /*c4750*/  STL [R1+0x68a4], R9 ;  /* 0x0068a40901007387 */ /* 0x0003e20000100800 */
[----:B------:R-:W-:-:S05]  /*c4760*/  IMAD.MOV.U32 R5, RZ, RZ, R9 ;  /* 0x000000ffff057224 */ /* 0x000fca00078e0009 */
[----:B------:R1:W-:Y:S04]  /*c4770*/  LDGSTS.E [R2+0x20f00], desc[UR40][R4.64], P0 ;  /* 0x20f0000004027fae */ /* 0x0003e800081a1028 */
[----:B-1----:R-:W4:Y:S04]  /*c4780*/  LDL.LU.64 R8, [R1+0x6088] ;  /* 0x0060880001087983 */ /* 0x002f280000300a00 */
[----:B------:R-:W4:Y:S04]  /*c4790*/  LDL.LU.64 R10, [R1+0x6068] ;  /* 0x00606800010a7983 */ /* 0x000f280000300a00 */
[----:B------:R-:W4:Y:S01]  /*c47a0*/  LDL.LU.64 R12, [R1+0x6048] ;  /* 0x00604800010c7983 */ /* 0x000f220000300a00 */
[----:B------:R-:W-:-:S05]  /*c47b0*/  IADD3 R14, P1, PT, R14, UR15, RZ ;  /* 0x0000000f0e0e7c10 */ /* 0x000fca000ff3e0ff */
[----:B------:R-:W-:Y:S01]  /*c47c0*/  STL [R1+0x68a8], R14 ;  /* 0x0068a80e01007387 */ /* 0x000fe20000100800 */
[----:B------:R-:W-:Y:S01]  /*c47d0*/  IMAD.MOV.U32 R4, RZ, RZ, R14 ;  /* 0x000000ffff047224 */ /* 0x000fe200078e000e */
[----:B------:R-:W-:Y:S02]  /*c47e0*/  IADD3 R16, P2, PT, R16, UR15, RZ ;  /* 0x0000000f10107c10 */ /* 0x000fe4000ff5e0ff */
[----:B------:R-:W-:-:S05]  /*c47f0*/  IADD3.X R15, PT, PT, R15, UR11, RZ, P1, !PT ;  /* 0x0000000b0f0f7c10 */ /* 0x000fca0008ffe4ff */
        /* <DEDUP_REMOVED lines=12> */
[----:B------:R-:W4:Y:S04]  /*c48c0*/  LDL.LU.64 R20, [R1+0x5fc8] ;  /* 0x005fc80001147983 */ /* 0x000f280000300a00 */
[----:B------:R-:W4:Y:S01]  /*c48d0*/  LDL.LU.64 R22, [R1+0x5fa8] ;  /* 0x005fa80001167983 */ /* 0x000f220000300a00 */
[----:B--2---:R-:W-:-:S02]  /*c48e0*/  IADD3 R24, P1, PT, R24, UR15, RZ ;  /* 0x0000000f18187c10 */ /* 0x004fc4000ff3e0ff */
[----:B---3--:R-:W-:Y:S02]  /*c48f0*/  IADD3 R3, P2, PT, R3, UR15, RZ ;  /* 0x0000000f03037c10 */ /* 0x008fe4000ff5e0ff */
[----:B----4-:R-:W-:Y:S01]  /*c4900*/  IADD3.X R25, PT, PT, R25, UR11, RZ, P1, !PT ;  /* 0x0000000b19197c10 */ /* 0x010fe20008ffe4ff */
        /* <DEDUP_REMOVED lines=9> */
[----:B--2---:R-:W-:-:S03]  /*c49a0*/  IMAD.MOV.U32 R5, RZ, RZ, R26 ;  /* 0x000000ffff057224 */ /* 0x004fc600078e001a */
[----:B-1----:R-:W2:Y:S04]  /*c49b0*/  LDL.LU.64 R26, [R1+0x5f68] ;  /* 0x005f6800011a7983 */ /* 0x002ea80000300a00 */
        /* <DEDUP_REMOVED lines=47> */
[----:B-1----:R-:W-:-:S04]  /*c4cb0*/  IADD3 R4, P1, PT, R6, UR15, RZ ;  /* 0x0000000f06047c10 */ /* 0x002fc8000ff3e0ff */
        /* <DEDUP_REMOVED lines=17> */
[----:B---3--:R-:W-:-:S04]  /*c4dd0*/  IADD3 R22, P1, PT, R24, UR15, RZ ;  /* 0x0000000f18167c10 */ /* 0x008fc8000ff3e0ff */
[----:B------:R-:W-:Y:S02]  /*c4de0*/  IADD3.X R21, PT, PT, R25, UR11, RZ, P1, !PT ;  /* 0x0000000b19157c10 */ /* 0x000fe40008ffe4ff */
[----:B--2---:R-:W-:-:S04]  /*c4df0*/  IADD3 R24, P1, PT, R26, UR15, RZ ;  /* 0x0000000f1a187c10 */ /* 0x004fc8000ff3e0ff */
        /* <DEDUP_REMOVED lines=75> */
[----:B------:R-:W-:Y:S01]  /*c52b0*/  IMAD.MOV.U32 R247, RZ, RZ, R5 ;  /* 0x000000fffff77224 */ /* 0x000fe200078e0005 */
[----:B------:R1:W-:Y:S01]  /*c52c0*/  LDGSTS.E [R2+0x22300], desc[UR40][R248.64], P0 ;  /* 0x22300000f8027fae */ /* 0x0003e200081a1028 */
[----:B------:R-:W-:-:S02]  /*c52d0*/  IMAD.MOV.U32 R244, RZ, RZ, R8 ;  /* 0x000000fffff47224 */ /* 0x000fc400078e0008 */
[----:B------:R-:W-:Y:S02]  /*c52e0*/  IMAD.MOV.U32 R245, RZ, RZ, R7 ;  /* 0x000000fffff57224 */ /* 0x000fe400078e0007 */
[----:B------:R-:W-:Y:S02]  /*c52f0*/  IMAD.MOV.U32 R242, RZ, RZ, R10 ;  /* 0x000000fffff27224 */ /* 0x000fe400078e000a */
[----:B------:R-:W-:Y:S01]  /*c5300*/  IMAD.MOV.U32 R243, RZ, RZ, R9 ;  /* 0x000000fffff37224 */ /* 0x000fe200078e0009 */
[----:B------:R-:W-:Y:S01]  /*c5310*/  IADD3.X R95, PT, PT, R99, UR11, RZ, P1, !PT ;  /* 0x0000000b635f7c10 */ /* 0x000fe20008ffe4ff */
[----:B------:R-:W-:Y:S02]  /*c5320*/  IMAD.MOV.U32 R240, RZ, RZ, R12 ;  /* 0x000000fffff07224 */ /* 0x000fe400078e000c */
[----:B------:R-:W-:Y:S01]  /*c5330*/  IMAD.MOV.U32 R241, RZ, RZ, R11 ;  /* 0x000000fffff17224 */ /* 0x000fe200078e000b */
[----:B------:R-:W-:Y:S01]  /*c5340*/  IADD3 R98, P1, PT, R100, UR15, RZ ;  /* 0x0000000f64627c10 */ /* 0x000fe2000ff3e0ff */
[----:B------:R-:W-:Y:S01]  /*c5350*/  IMAD.MOV.U32 R238, RZ, RZ, R14 ;  /* 0x000000ffffee7224 */ /* 0x000fe200078e000e */
[----:B------:R1:W-:Y:S01]  /*c5360*/  STL.64 [R1+0x60a8], R248 ;  /* 0x0060a8f801007387 */ /* 0x0003e20000100a00 */
[----:B------:R-:W-:-:S02]  /*c5370*/  IMAD.MOV.U32 R239, RZ, RZ, R13 ;  /* 0x000000ffffef7224 */ /* 0x000fc400078e000d */
[----:B------:R-:W-:Y:S01]  /*c5380*/  IMAD.MOV.U32 R236, RZ, RZ, R16 ;  /* 0x000000ffffec7224 */ /* 0x000fe200078e0010 */
[----:B------:R1:W-:Y:S01]  /*c5390*/  LDGSTS.E [R2+0x22700], desc[UR40][R246.64], P0 ;  /* 0x22700000f6027fae */ /* 0x0003e200081a1028 */
[----:B------:R-:W-:Y:S02]  /*c53a0*/  IMAD.MOV.U32 R237, RZ, RZ, R15 ;  /* 0x000000ffffed7224 */ /* 0x000fe400078e000f */
[----:B------:R-:W-:Y:S01]  /*c53b0*/  IMAD.MOV.U32 R234, RZ, RZ, R18 ;  /* 0x000000ffffea7224 */ /* 0x000fe200078e0012 */
[----:B------:R1:W-:Y:S01]  /*c53c0*/  STL.64 [R1+0x6088], R246 ;  /* 0x006088f601007387 */ /* 0x0003e20000100a00 */
[----:B------:R-:W-:Y:S02]  /*c53d0*/  IMAD.MOV.U32 R235, RZ, RZ, R17 ;  /* 0x000000ffffeb7224 */ /* 0x000fe400078e0011 */
[----:B------:R-:W-:Y:S01]  /*c53e0*/  IMAD.MOV.U32 R232, RZ, RZ, R20 ;  /* 0x000000ffffe87224 */ /* 0x000fe200078e0014 */
[----:B------:R1:W-:Y:S01]  /*c53f0*/  LDGSTS.E [R2+0x22b00], desc[UR40][R244.64], P0 ;  /* 0x22b00000f4027fae */ /* 0x0003e200081a1028 */
[----:B------:R-:W-:Y:S01]  /*c5400*/  IMAD.MOV.U32 R233, RZ, RZ, R19 ;  /* 0x000000ffffe97224 */ /* 0x000fe200078e0013 */
[----:B------:R-:W-:Y:S01]  /*c5410*/  IADD3.X R97, PT, PT, R101, UR11, RZ, P1, !PT ;  /* 0x0000000b65617c10 */ /* 0x000fe20008ffe4ff */
[----:B------:R-:W-:Y:S01]  /*c5420*/  IMAD.MOV.U32 R230, RZ, RZ, R22 ;  /* 0x000000ffffe67224 */ /* 0x000fe200078e0016 */
[----:B------:R1:W-:Y:S01]  /*c5430*/  STL.64 [R1+0x6068], R244 ;  /* 0x006068f401007387 */ /* 0x0003e20000100a00 */
[----:B------:R-:W-:-:S03]  /*c5440*/  IMAD.MOV.U32 R231, RZ, RZ, R21 ;  /* 0x000000ffffe77224 */ /* 0x000fc600078e0015 */
[----:B------:R1:W-:Y:S01]  /*c5450*/  LDGSTS.E [R2+0x22f00], desc[UR40][R242.64], P0 ;  /* 0x22f00000f2027fae */ /* 0x0003e200081a1028 */
[----:B------:R-:W-:Y:S01]  /*c5460*/  IMAD.MOV.U32 R228, RZ, RZ, R24 ;  /* 0x000000ffffe47224 */ /* 0x000fe200078e0018 */
[----:B------:R-:W-:Y:S01]  /*c5470*/  IADD3 R100, P1, PT, R102, UR15, RZ ;  /* 0x0000000f66647c10 */ /* 0x000fe2000ff3e0ff */
[----:B------:R-:W-:Y:S01]  /*c5480*/  IMAD.MOV.U32 R229, RZ, RZ, R23 ;  /* 0x000000ffffe57224 */ /* 0x000fe200078e0017 */
[----:B------:R1:W-:Y:S01]  /*c5490*/  STL.64 [R1+0x6048], R242 ;  /* 0x006048f201007387 */ /* 0x0003e20000100a00 */
[----:B------:R-:W-:-:S03]  /*c54a0*/  IMAD.MOV.U32 R226, RZ, RZ, R26 ;  /* 0x000000ffffe27224 */ /* 0x000fc600078e001a */
[----:B------:R1:W-:Y:S01]  /*c54b0*/  LDGSTS.E [R2+0x23300], desc[UR40][R240.64], P0 ;  /* 0x23300000f0027fae */ /* 0x0003e200081a1028 */
[----:B------:R-:W-:-:S03]  /*c54c0*/  IMAD.MOV.U32 R227, RZ, RZ, R25 ;  /* 0x000000ffffe37224 */ /* 0x000fc600078e0019 */
        /* <DEDUP_REMOVED lines=11> */
[----:B------:R-:W-:Y:S01]  /*c5580*/  IMAD.MOV.U32 R221, RZ, RZ, R31 ;  /* 0x000000ffffdd7224 */ /* 0x000fe200078e001f */
[----:B------:R-:W-:Y:S02]  /*c5590*/  IADD3.X R99, PT, PT, R103, UR11, RZ, P1, !PT ;  /* 0x0000000b67637c10 */ /* 0x000fe40008ffe4ff */
[----:B------:R1:W-:Y:S01]  /*c55a0*/  STL.64 [R1+0x5fc8], R234 ;  /* 0x005fc8ea01007387 */ /* 0x0003e20000100a00 */
[----:B------:R-:W-:-:S03]  /*c55b0*/  IMAD.MOV.U32 R218, RZ, RZ, R34 ;  /* 0x000000ffffda7224 */ /* 0x000fc600078e0022 */
[----:B------:R1:W-:Y:S01]  /*c55c0*/  LDGSTS.E [R2+0x24300], desc[UR40][R232.64], P0 ;  /* 0x24300000e8027fae */ /* 0x0003e200081a1028 */
[----:B------:R-:W-:Y:S01]  /*c55d0*/  IMAD.MOV.U32 R219, RZ, RZ, R33 ;  /* 0x000000ffffdb7224 */ /* 0x000fe200078e0021 */
[----:B------:R-:W-:Y:S02]  /*c55e0*/  IADD3 R102, P1, PT, R104, UR15, RZ ;  /* 0x0000000f68667c10 */ /* 0x000fe4000ff3e0ff */
        /* <DEDUP_REMOVED lines=171> */
[----:B------:R1:W-:Y:S04]  /*c60a0*/  LDGSTS.E [R2+0x2e300], desc[UR40][R128.64], P0 ;  /* 0x2e30000080027fae */ /* 0x0003e800081a1028 */
[----:B------:R1:W-:Y:S04]  /*c60b0*/  STL.64 [R1+0x5aa8], R128 ;  /* 0x005aa88001007387 */ /* 0x0003e80000100a00 */
        /* <DEDUP_REMOVED lines=14> */
[----:B------:R-:W0:Y:S01]  /*c61a0*/  LDGDEPBAR ;  /* 0x00000000000079af */ /* 0x000e220000000000 */
[----:B------:R-:W-:-:S04]  /*c61b0*/  UIADD3 UR7, UPT, UPT, UR7, 0x1, URZ ;  /* 0x0000000107077890 */ /* 0x000fc8000fffe0ff */
[----:B------:R-:W-:-:S09]  /*c61c0*/  UISETP.NE.U32.AND UP0, UPT, UR7, UR10, UPT ;  /* 0x0000000a0700728c */ /* 0x000fd2000bf05070 */
[----:B-1----:R-:W-:Y:S05]  /*c61d0*/  BRA.U UP0, `(.L_x_2) ;  /* 0xfffff7f100a47547 */ /* 0x002fea000b83ffff */
.L_x_1:
[----:B------:R-:W2:Y:S01]  /*c61e0*/  LDL R173, [R1+0x2c10] ;  /* 0x002c100001ad7983 */ /* 0x000ea20000100800 */
[----:B------:R-:W2:Y:S01]  /*c61f0*/  LDCU UR22, c[0x0][0x3b4] ;  /* 0x00007680ff1677ac */ /* 0x000ea20008000800 */
[----:B------:R-:W3:Y:S02]  /*c6200*/  LDC R2, c[0x0][0x3b4] ;  /* 0x0000ed00ff027b82 */ /* 0x000ee40000000800 */
[----:B------:R-:W4:Y:S01]  /*c6210*/  LDL R169, [R1+0x2e58] ;  /* 0x002e580001a97983 */ /* 0x000f220000100800 */
[----:B------:R-:W1:Y:S03]  /*c6220*/  LDCU.64 UR8, c[0x0][0x390] ;  /* 0x00007200ff0877ac */ /* 0x000e660008000a00 */
[----:B------:R-:W4:Y:S01]  /*c6230*/  LDL R172, [R1+0x2f40] ;  /* 0x002f400001ac7983 */ /* 0x000f220000100800 */
[----:B------:R-:W1:Y:S01]  /*c6240*/  LDCU.64 UR6, c[0x0][0x390] ;  /* 0x00007200ff0677ac */ /* 0x000e620008000a00 */
[----:B------:R-:W1:Y:S02]  /*c6250*/  LDC R5, c[0x0][0x3b4] ;  /* 0x0000ed00ff057b82 */ /* 0x000e640000000800 */
        /* <DEDUP_REMOVED lines=11> */
[----:B------:R-:W1:Y:S01]  /*c6310*/  LDCU UR69, c[0x0][0x398] ;  /* 0x00007300ff4577ac */ /* 0x000e620008000800 */
[----:B------:R-:W1:Y:S04]  /*c6320*/  LDCU UR68, c[0x0][0x398] ;  /* 0x00007300ff4477ac */ /* 0x000e680008000800 */
[----:B------:R-:W1:Y:S01]  /*c6330*/  LDC R8, c[0x0][0x3b4] ;  /* 0x0000ed00ff087b82 */ /* 0x000e620000000800 */
[----:B------:R-:W1:Y:S01]  /*c6340*/  LDCU UR64, c[0x0][0x398] ;  /* 0x00007300ff4077ac */ /* 0x000e620008000800 */
[----:B------:R-:W1:Y:S06]  /*c6350*/  LDCU UR65, c[0x0][0x398] ;  /* 0x00007300ff4177ac */ /* 0x000e6c0008000800 */
[----:B------:R-:W1:Y:S01]  /*c6360*/  LDC R10, c[0x0][0x3b4] ;  /* 0x0000ed00ff0a7b82 */ /* 0x000e620000000800 */
[----:B------:R-:W1:Y:S01]  /*c6370*/  LDCU UR66, c[0x0][0x398] ;  /* 0x00007300ff4277ac */ /* 0x000e620008000800 */
[----:B------:R-:W1:Y:S06]  /*c6380*/  LDCU UR63, c[0x0][0x398] ;  /* 0x00007300ff3f77ac */ /* 0x000e6c0008000800 */
[----:B------:R-:W1:Y:S01]  /*c6390*/  LDC R9, c[0x0][0x3b4] ;  /* 0x0000ed00ff097b82 */ /* 0x000e620000000800 */
[----:B------:R-:W-:Y:S01]  /*c63a0*/  LOP3.LUT R99, R99, 0x7fffffff, RZ, 0xc0, !PT ;  /* 0x7fffffff63637812 */ /* 0x000fe200078ec0ff */
[----:B------:R-:W-:-:S04]  /*c63b0*/  DEPBAR.LE SB0, 0x0 ;  /* 0x000080000000791a */ /* 0x000fc80000000000 */
[----:B------:R-:W-:Y:S01]  /*c63c0*/  LOP3.LUT R3, R3, 0xfffffffb, RZ, 0xc0, !PT ;  /* 0xfffffffb03037812 */ /* 0x000fe200078ec0ff */
[----:B------:R-:W1:Y:S01]  /*c63d0*/  LDCU UR67, c[0x0][0x398] ;  /* 0x00007300ff4377ac */ /* 0x000e620008000800 */
        /* <DEDUP_REMOVED lines=50> */
[----:B--2---:R-:W-:Y:S01]  /*c6700*/  IMAD R4, R173, UR22, RZ ;  /* 0x00000016ad047c24 */ /* 0x004fe2000f8e02ff */
[----:B------:R-:W-:Y:S01]  /*c6710*/  LOP3.LUT R98, R98, 0x7fffffff, RZ, 0xc0, !PT ;  /* 0x7fffffff62627812 */ /* 0x000fe200078ec0ff */
[----:B------:R-:W2:Y:S03]  /*c6720*/  LDCU UR22, c[0x0][0x398] ;  /* 0x00007300ff1677ac */ /* 0x000ea60008000800 */
[----:B-1----:R-:W-:Y:S01]  /*c6730*/  LEA R56, P0, R4, UR8, 0x2 ;  /* 0x0000000804387c11 */ /* 0x002fe2000f8010ff */
[----:B---3--:R-:W-:-:S03]  /*c6740*/  IMAD R2, R2, 0x40, R4 ;  /* 0x0000004002027824 */ /* 0x008fc600078e0204 */
[----:B------:R-:W-:Y:S01]  /*c6750*/  LEA.HI.X.SX32 R57, R4, UR9, 0x2, P0 ;  /* 0x0000000904397c11 */ /* 0x000fe200080f16ff */
[----:B------:R-:W1:Y:S01]  /*c6760*/  LDCU.64 UR8, c[0x0][0x390] ;  /* 0x00007200ff0877ac */ /* 0x000e620008000a00 */
[----:B------:R-:W-:Y:S01]  /*c6770*/  IMAD R5, R5, 0x40, R2 ;  /* 0x0000004005057824 */ /* 0x000fe200078e0202 */
[----:B------:R-:W-:-:S03]  /*c6780*/  LEA R54, P1, R2, UR6, 0x2 ;  /* 0x0000000602367c11 */ /* 0x000fc6000f8210ff */
[----:B------:R-:W-:Y:S01]  /*c6790*/  IMAD R4, R6, 0x40, R5 ;  /* 0x0000004006047824 */ /* 0x000fe200078e0205 */
[----:B------:R-:W-:Y:S01]  /*c67a0*/  LEA.HI.X.SX32 R55, R2, UR7, 0x2, P1 ;  /* 0x0000000702377c11 */ /* 0x000fe200088f16ff */
[----:B------:R-:W3:Y:S01]  /*c67b0*/  LDCU.64 UR6, c[0x0][0x390] ;  /* 0x00007200ff0677ac */ /* 0x000ee20008000a00 */
[----:B------:R-:W-:Y:S01]  /*c67c0*/  LEA R52, P0, R5, UR12, 0x2 ;  /* 0x0000000c05347c11 */ /* 0x000fe2000f8010ff */
[----:B------:R-:W-:-:S03]  /*c67d0*/  IMAD R2, R7, 0x40, R4 ;  /* 0x0000004007027824 */ /* 0x000fc600078e0204 */
[----:B------:R-:W-:Y:S01]  /*c67e0*/  LEA.HI.X.SX32 R53, R5, UR13, 0x2, P0 ;  /* 0x0000000d05357c11 */ /* 0x000fe200080f16ff */
[----:B------:R-:W-:Y:S01]  /*c67f0*/  IMAD R5, R8, 0x40, R2 ;  /* 0x0000004008057824 */ /* 0x000fe200078e0202 */
[----:B------:R-:W-:Y:S01]  /*c6800*/  LEA R50, P0, R4, UR16, 0x2 ;  /* 0x0000001004327c11 */ /* 0x000fe2000f8010ff */
[----:B------:R-:W2:Y:S01]  /*c6810*/  LDCU.64 UR12, c[0x0][0x390] ;  /* 0x00007200ff0c77ac */ /* 0x000ea20008000a00 */
[----:B------:R-:W-:Y:S02]  /*c6820*/  LEA R48, P1, R2, UR42, 0x2 ;  /* 0x0000002a02307c11 */ /* 0x000fe4000f8210ff */
[----:B------:R-:W-:Y:S01]  /*c6830*/  LEA.HI.X.SX32 R51, R4, UR17, 0x2, P0 ;  /* 0x0000001104337c11 */ /* 0x000fe200080f16ff */
[----:B------:R-:W4:Y:S01]  /*c6840*/  LDCU UR16, c[0x0][0x398] ;  /* 0x00007300ff1077ac */ /* 0x000f220008000800 */
[C---:B-1----:R-:W-:Y:S02]  /*c6850*/  LEA R46, P0, R5.reuse, UR8, 0x2 ;  /* 0x00000008052e7c11 */ /* 0x042fe4000f8010ff */
[----:B------:R-:W-:Y:S01]  /*c6860*/  LEA.HI.X.SX32 R49, R2, UR43, 0x2, P1 ;  /* 0x0000002b02317c11 */ /* 0x000fe200088f16ff */
[----:B------:R-:W-:Y:S01]  /*c6870*/  IMAD R2, R10, 0x40, R5 ;  /* 0x000000400a027824 */ /* 0x000fe200078e0205 */
[----:B------:R-:W-:Y:S01]  /*c6880*/  LEA.HI.X.SX32 R47, R5, UR9, 0x2, P0 ;  /* 0x00000009052f7c11 */ /* 0x000fe200080f16ff */
[----:B------:R-:W4:Y:S02]  /*c6890*/  LDCU.64 UR8, c[0x0][0x398] ;  /* 0x00007300ff0877ac */ /* 0x000f240008000a00 */
[----:B------:R-:W-:Y:S01]  /*c68a0*/  IMAD R4, R9, 0x40, R2 ;  /* 0x0000004009047824 */ /* 0x000fe200078e0202 */
[C---:B---3--:R-:W-:Y:S01]  /*c68b0*/  LEA R44, P0, R2.reuse, UR6, 0x2 ;  /* 0x00000006022c7c11 */ /* 0x048fe2000f8010ff */
[----:B------:R-:W1:Y:S03]  /*c68c0*/  LDCU.64 UR42, c[0x0][0x398] ;  /* 0x00007300ff2a77ac */ /* 0x000e660008000a00 */
[----:B------:R-:W-:Y:S01]  /*c68d0*/  LEA.HI.X.SX32 R45, R2, UR7, 0x2, P0 ;  /* 0x00000007022d7c11 */ /* 0x000fe200080f16ff */
[----:B-----5:R-:W-:Y:S01]  /*c68e0*/  VIADD R2, R252, 0x1c0 ;  /* 0x000001c0fc027836 */ /* 0x020fe20000000000 */
[C---:B--2---:R-:W-:Y:S01]  /*c68f0*/  LEA R42, P0, R4.reuse, UR12, 0x2 ;  /* 0x0000000c042a7c11 */ /* 0x044fe2000f8010ff */
[----:B------:R-:W2:Y:S03]  /*c6900*/  LDCU.64 UR6, c[0x0][0x398] ;  /* 0x00007300ff0677ac */ /* 0x000ea60008000a00 */
[----:B------:R-:W-:Y:S01]  /*c6910*/  LEA.HI.X.SX32 R43, R4, UR13, 0x2, P0 ;  /* 0x0000000d042b7c11 */ /* 0x000fe200080f16ff */
[----:B------:R-:W3:Y:S01]  /*c6920*/  LDCU.64 UR12, c[0x0][0x398] ;  /* 0x00007300ff0c77ac */ /* 0x000ee20008000a00 */
[----:B------:R-:W-:Y:S01]  /*c6930*/  ISETP.GE.AND P0, PT, R2, UR45, PT ;  /* 0x0000002d02007c0c */ /* 0x000fe2000bf06270 */
[----:B------:R-:W-:Y:S01]  /*c6940*/  VIADD R2, R252, 0x1bf ;  /* 0x000001bffc027836 */ /* 0x000fe20000000000 */
[----:B------:R-:W-:Y:S01]  /*c6950*/  LOP3.LUT R97, R97, 0x7fffffff, RZ, 0xc0, !PT ;  /* 0x7fffffff61617812 */ /* 0x000fe200078ec0ff */
[----:B------:R-:W1:Y:S01]  /*c6960*/  LDCU UR17, c[0x0][0x398] ;  /* 0x00007300ff1177ac */ /* 0x000e620008000800 */
[----:B----4-:R-:W-:-:S02]  /*c6970*/  ISETP.LT.AND P1, PT, R169, UR8, !P0 ;  /* 0x00000008a9007c0c */ /* 0x010fc4000c721270 */
[----:B------:R-:W-:Y:S01]  /*c6980*/  ISETP.LT.AND P2, PT, R172, UR69, !P0 ;  /* 0x00000045ac007c0c */ /* 0x000fe2000c741270 */
[----:B------:R-:W4:Y:S01]  /*c6990*/  LDCU UR69, c[0x0][0x398] ;  /* 0x00007300ff4577ac */ /* 0x000f220008000800 */
[----:B------:R-:W-:Y:S01]  /*c69a0*/  LOP3.LUT R96, R96, 0x7fffffff, RZ, 0xc0, !PT ;  /* 0x7fffffff60607812 */ /* 0x000fe200078ec0ff */
[----:B------:R-:W1:Y:S08]  /*c69b0*/  LDCU UR45, c[0x0][0x398] ;  /* 0x00007300ff2d77ac */ /* 0x000e700008000800 */
[----:B------:R-:W-:-:S02]  /*c69c0*/  @P1 LOP3.LUT R99, R99, 0x80000000, RZ, 0xfc, !PT ;  /* 0x8000000063631812 */ /* 0x000fc400078efcff */
[----:B------:R-:W-:Y:S01]  /*c69d0*/  ISETP.LT.AND P1, PT, R171, UR68, !P0 ;  /* 0x00000044ab007c0c */ /* 0x000fe2000c721270 */
[----:B------:R-:W1:Y:S01]  /*c69e0*/  LDCU UR68, c[0x0][0x398] ;  /* 0x00007300ff4477ac */ /* 0x000e620008000800 */
[----:B------:R-:W-:Y:S02]  /*c69f0*/  @P2 LOP3.LUT R3, R3, 0x4, RZ, 0xfc, !PT ;  /* 0x0000000403032812 */ /* 0x000fe400078efcff */
[----:B------:R-:W-:Y:S01]  /*c6a00*/  ISETP.LT.AND P2, PT, R168, UR64, !P0 ;  /* 0x00000040a8007c0c */ /* 0x000fe2000c741270 */
[----:B------:R-:W1:Y:S01]  /*c6a10*/  LDCU UR64, c[0x0][0x398] ;  /* 0x00007300ff4077ac */ /* 0x000e620008000800 */
[----:B------:R-:W-:Y:S02]  /*c6a20*/  LOP3.LUT R3, R3, 0xfffffffd, RZ, 0xc0, !PT ;  /* 0xfffffffd03037812 */ /* 0x000fe400078ec0ff */
[----:B------:R-:W-:-:S05]  /*c6a30*/  LOP3.LUT R99, R99, 0xbfffffff, RZ, 0xc0, !PT ;  /* 0xbfffffff63637812 */ /* 0x000fca00078ec0ff */
[----:B------:R-:W-:Y:S02]  /*c6a40*/  @P1 LOP3.LUT R3, R3, 0x2, RZ, 0xfc, !PT ;  /* 0x0000000203031812 */ /* 0x000fe400078efcff */
[----:B------:R-:W-:Y:S01]  /*c6a50*/  ISETP.LT.AND P1, PT, R175, UR65, !P0 ;  /* 0x00000041af007c0c */ /* 0x000fe2000c721270 */
[----:B------:R-:W1:Y:S01]  /*c6a60*/  LDCU UR65, c[0x0][0x398] ;  /* 0x00007300ff4177ac */ /* 0x000e620008000800 */
[----:B------:R-:W-:-:S04]  /*c6a70*/  @P2 LOP3.LUT R99, R99, 0x40000000, RZ, 0xfc, !PT ;  /* 0x4000000063632812 */ /* 0x000fc800078efcff */
[----:B------:R-:W-:-:S07]  /*c6a80*/  LOP3.LUT R99, R99, 0xdfffffff, RZ, 0xc0, !PT ;  /* 0xdfffffff63637812 */ /* 0x000fce00078ec0ff */
[----:B------:R-:W-:Y:S02]  /*c6a90*/  @P1 LOP3.LUT R99, R99, 0x20000000, RZ, 0xfc, !PT ;  /* 0x2000000063631812 */ /* 0x000fe400078efcff */
[----:B------:R-:W-:Y:S01]  /*c6aa0*/  ISETP.LT.AND P1, PT, R174, UR66, !P0 ;  /* 0x00000042ae007c0c */ /* 0x000fe2000c721270 */
[----:B------:R-:W1:Y:S01]  /*c6ab0*/  LDCU UR66, c[0x0][0x398] ;  /* 0x00007300ff4277ac */ /* 0x000e620008000800 */
[----:B------:R-:W-:Y:S02]  /*c6ac0*/  ISETP.LT.AND P3, PT, R170, UR63, !P0 ;  /* 0x0000003faa007c0c */ /* 0x000fe4000c761270 */
[----:B------:R-:W-:Y:S01]  /*c6ad0*/  ISETP.LT.AND P0, PT, R173, UR67, !P0 ;  /* 0x00000043ad007c0c */ /* 0x000fe2000c701270 */
[----:B------:R-:W1:Y:S01]  /*c6ae0*/  LDCU UR63, c[0x0][0x398] ;  /* 0x00007300ff3f77ac */ /* 0x000e620008000800 */
[----:B------:R-:W-:Y:S02]  /*c6af0*/  LOP3.LUT R99, R99, 0xefffffff, RZ, 0xc0, !PT ;  /* 0xefffffff63637812 */ /* 0x000fe400078ec0ff */
[----:B------:R-:W-:Y:S01]  /*c6b00*/  LOP3.LUT R3, R3, 0xfffffffe, RZ, 0xc0, !PT ;  /* 0xfffffffe03037812 */ /* 0x000fe200078ec0ff */
[----:B------:R-:W2:Y:S04]  /*c6b10*/  LDCU UR67, c[0x0][0x398] ;  /* 0x00007300ff4377ac */ /* 0x000ea80008000800 */
[----:B------:R-:W-:-:S04]  /*c6b20*/  @P1 LOP3.LUT R99, R99, 0x10000000, RZ, 0xfc, !PT ;  /* 0x1000000063631812 */ /* 0x000fc800078efcff */
[----:B------:R-:W-:-:S04]  /*c6b30*/  LOP3.LUT R99, R99, 0xf7ffffff, RZ, 0xc0, !PT ;  /* 0xf7ffffff63637812 */ /* 0x000fc800078ec0ff */
[----:B------:R-:W-:Y:S02]  /*c6b40*/  @P0 LOP3.LUT R99, R99, 0x8000000, RZ, 0xfc, !PT ;  /* 0x0800000063630812 */ /* 0x000fe400078efcff */
[----:B-1----:R-:W-:Y:S02]  /*c6b50*/  ISETP.GE.AND P0, PT, R2, UR43, PT ;  /* 0x0000002b02007c0c */ /* 0x002fe4000bf06270 */
[----:B------:R-:W-:Y:S02]  /*c6b60*/  @P3 LOP3.LUT R3, R3, 0x1, RZ, 0xfc, !PT ;  /* 0x0000000103033812 */ /* 0x000fe400078efcff */
[----:B------:R-:W-:Y:S01]  /*c6b70*/  LOP3.LUT R99, R99, 0xff7fffff, RZ, 0xc0, !PT ;  /* 0xff7fffff63637812 */ /* 0x000fe200078ec0ff */
[----:B------:R-:W-:Y:S01]  /*c6b80*/  VIADD R2, R252, 0x1be ;  /* 0x000001befc027836 */ /* 0x000fe20000000000 */
[----:B--2---:R-:W-:Y:S01]  /*c6b90*/  ISETP.LT.AND P1, PT, R169, UR6, !P0 ;  /* 0x00000006a9007c0c */ /* 0x004fe2000c721270 */
[----:B------:R-:W1:Y:S01]  /*c6ba0*/  LDCU UR43, c[0x0][0x398] ;  /* 0x00007300ff2b77ac */ /* 0x000e620008000800 */
[----:B------:R-:W-:-:S02]  /*c6bb0*/  ISETP.LT.AND P3, PT, R172, UR56, !P0 ;  /* 0x00000038ac007c0c */ /* 0x000fc4000c761270 */
[----:B------:R-:W-:Y:S01]  /*c6bc0*/  ISETP.LT.AND P2, PT, R171, UR57, !P0 ;  /* 0x00000039ab007c0c */ /* 0x000fe2000c741270 */
[----:B------:R-:W2:Y:S01]  /*c6bd0*/  LDCU UR57, c[0x0][0x398] ;  /* 0x00007300ff3977ac */ /* 0x000ea20008000800 */
[----:B------:R-:W1:Y:S07]  /*c6be0*/  LDCU UR56, c[0x0][0x398] ;  /* 0x00007300ff3877ac */ /* 0x000e6e0008000800 */
[----:B------:R-:W-:-:S04]  /*c6bf0*/  @P1 LOP3.LUT R99, R99, 0x800000, RZ, 0xfc, !PT ;  /* 0x0080000063631812 */ /* 0x000fc800078efcff */
[----:B------:R-:W-:-:S04]  /*c6c00*/  LOP3.LUT R99, R99, 0xfbffffff, RZ, 0xc0, !PT ;  /* 0xfbffffff63637812 */ /* 0x000fc800078ec0ff */
[----:B------:R-:W-:Y:S02]  /*c6c10*/  @P3 LOP3.LUT R99, R99, 0x4000000, RZ, 0xfc, !PT ;  /* 0x0400000063633812 */ /* 0x000fe400078efcff */
[----:B------:R-:W-:Y:S01]  /*c6c20*/  ISETP.LT.AND P1, PT, R170, UR59, !P0 ;  /* 0x0000003baa007c0c */ /* 0x000fe2000c721270 */
[----:B------:R-:W1:Y:S01]  /*c6c30*/  LDCU UR59, c[0x0][0x398] ;  /* 0x00007300ff3b77ac */ /* 0x000e620008000800 */
        /* <DEDUP_REMOVED lines=17> */
[----:B------:R-:W-:-:S04]  /*c6d50*/  @P1 LOP3.LUT R99, R99, 0x100000, RZ, 0xfc, !PT ;  /* 0x0010000063631812 */ /* 0x000fc800078efcff */
[----:B------:R-:W-:-:S04]  /*c6d60*/  LOP3.LUT R99, R99, 0xfff7ffff, RZ, 0xc0, !PT ;  /* 0xfff7ffff63637812 */ /* 0x000fc800078ec0ff */
[----:B------:R-:W-:Y:S02]  /*c6d70*/  @P0 LOP3.LUT R99, R99, 0x80000, RZ, 0xfc, !PT ;  /* 0x0008000063630812 */ /* 0x000fe400078efcff */
[----:B------:R-:W-:Y:S01]  /*c6d80*/  ISETP.GE.AND P0, PT, R2, UR9, PT ;  /* 0x0000000902007c0c */ /* 0x000fe2000bf06270 */
[----:B------:R-:W1:Y:S03]  /*c6d90*/  LDCU.64 UR8, c[0x0][0x398] ;  /* 0x00007300ff0877ac */ /* 0x000e660008000a00 */
[----:B---3--:R-:W-:Y:S02]  /*c6da0*/  ISETP.LT.AND P1, PT, R169, UR12, !P0 ;  /* 0x0000000ca9007c0c */ /* 0x008fe4000c721270 */
[----:B------:R-:W-:Y:S02]  /*c6db0*/  ISETP.LT.AND P3, PT, R172, UR49, !P0 ;  /* 0x00000031ac007c0c */ /* 0x000fe4000c761270 */
[----:B------:R-:W-:Y:S01]  /*c6dc0*/  LOP3.LUT R99, R99, 0xffff7fff, RZ, 0xc0, !PT ;  /* 0xffff7fff63637812 */ /* 0x000fe200078ec0ff */
[----:B------:R-:W-:Y:S01]  /*c6dd0*/  VIADD R2, R252, 0x1bd ;  /* 0x000001bdfc027836 */ /* 0x000fe20000000000 */
[----:B------:R-:W-:Y:S01]  /*c6de0*/  ISETP.LT.AND P2, PT, R171, UR50, !P0 ;  /* 0x00000032ab007c0c */ /* 0x000fe2000c741270 */
[----:B------:R-:W3:Y:S01]  /*c6df0*/  LDCU UR49, c[0x0][0x398] ;  /* 0x00007300ff3177ac */ /* 0x000ee20008000800 */
[----:B------:R-:W1:Y:S05]  /*c6e00*/  LDCU UR50, c[0x0][0x398] ;  /* 0x00007300ff3277ac */ /* 0x000e6a0008000800 */
        /* <DEDUP_REMOVED lines=26> */
[----:B------:R-:W2:Y:S03]  /*c6fb0*/  LDCU.64 UR6, c[0x0][0x398] ;  /* 0x00007300ff0677ac */ /* 0x000ea60008000a00 */
[----:B-1----:R-:W-:Y:S02]  /*c6fc0*/  ISETP.LT.AND P1, PT, R169, UR8, !P0 ;  /* 0x00000008a9007c0c */ /* 0x002fe4000c721270 */
[----:B------:R-:W-:Y:S02]  /*c6fd0*/  ISETP.LT.AND P3, PT, R172, UR48, !P0 ;  /* 0x00000030ac007c0c */ /* 0x000fe4000c761270 */
[----:B------:R-:W-:Y:S01]  /*c6fe0*/  LOP3.LUT R99, R99, 0xffffff7f, RZ, 0xc0, !PT ;  /* 0xffffff7f63637812 */ /* 0x000fe200078ec0ff */
[----:B------:R-:W-:Y:S01]  /*c6ff0*/  VIADD R2, R252, 0x1bc ;  /* 0x000001bcfc027836 */ /* 0x000fe20000000000 */
[----:B------:R-:W-:Y:S01]  /*c7000*/  ISETP.LT.AND P2, PT, R171, UR46, !P0 ;  /* 0x0000002eab007c0c */ /* 0x000fe2000c741270 */
[----:B------:R-:W1:Y:S01]  /*c7010*/  LDCU UR46, c[0x0][0x398] ;  /* 0x00007300ff2e77ac */ /* 0x000e620008000800 */
        /* <DEDUP_REMOVED lines=28> */
[----:B------:R-:W-:Y:S02]  /*c71e0*/  ISETP.LT.AND P3, PT, R172, UR20, !P0 ;  /* 0x00000014ac007c0c */ /* 0x000fe4000c761270 */
[----:B------:R-:W-:Y:S01]  /*c71f0*/  LOP3.LUT R99, R99, 0xfffffffb, RZ, 0xc0, !PT ;  /* 0xfffffffb63637812 */ /* 0x000fe200078ec0ff */
[----:B------:R-:W-:Y:S01]  /*c7200*/  VIADD R2, R252, 0x1bb ;  /* 0x000001bbfc027836 */ /* 0x000fe20000000000 */
[----:B--2---:R-:W-:Y:S01]  /*c7210*/  ISETP.LT.AND P1, PT, R169, UR6, !P0 ;  /* 0x00000006a9007c0c */ /* 0x004fe2000c721270 */
[----:B------:R-:W2:Y:S01]  /*c7220*/  LDCU UR20, c[0x0][0x398] ;  /* 0x00007300ff1477ac */ /* 0x000ea20008000800 */
[----:B------:R-:W-:-:S02]  /*c7230*/  ISETP.LT.AND P2, PT, R171, UR33, !P0 ;  /* 0x00000021ab007c0c */ /* 0x000fc4000c741270 */
[----:B------:R-:W-:Y:S01]  /*c7240*/  LOP3.LUT R95, R95, 0x7fffffff, RZ, 0xc0, !PT ;  /* 0x7fffffff5f5f7812 */ /* 0x000fe200078ec0ff */
[----:B------:R-:W1:Y:S04]  /*c7250*/  LDCU UR33, c[0x0][0x398] ;  /* 0x00007300ff2177ac */ /* 0x000e680008000800 */
[----:B------:R-:W-:Y:S01]  /*c7260*/  @P3 LOP3.LUT R99, R99, 0x4, RZ, 0xfc, !PT ;  /* 0x0000000463633812 */ /* 0x000fe200078efcff */
[----:B------:R-:W1:Y:S01]  /*c7270*/  LDCU UR6, c[0x0][0x398] ;  /* 0x00007300ff0677ac */ /* 0x000e620008000800 */
[----:B------:R-:W-:Y:S02]  /*c7280*/  ISETP.LT.AND P3, PT, R168, UR31, !P0 ;  /* 0x0000001fa8007c0c */ /* 0x000fe4000c761270 */
[----:B------:R-:W-:Y:S01]  /*c7290*/  @P1 LOP3.LUT R98, R98, 0x80000000, RZ, 0xfc, !PT ;  /* 0x8000000062621812 */ /* 0x000fe200078efcff */
[----:B------:R-:W1:Y:S01]  /*c72a0*/  LDCU UR31, c[0x0][0x398] ;  /* 0x00007300ff1f77ac */ /* 0x000e620008000800 */
[----:B------:R-:W-:-:S02]  /*c72b0*/  ISETP.LT.AND P1, PT, R170, UR21, !P0 ;  /* 0x00000015aa007c0c */ /* 0x000fc4000c721270 */
[----:B------:R-:W-:Y:S01]  /*c72c0*/  LOP3.LUT R99, R99, 0xfffffffd, RZ, 0xc0, !PT ;  /* 0xfffffffd63637812 */ /* 0x000fe200078ec0ff */
[----:B------:R-:W1:Y:S01]  /*c72d0*/  LDCU UR21, c[0x0][0x398] ;  /* 0x00007300ff1577ac */ /* 0x000e620008000800 */
[----:B------:R-:W-:Y:S02]  /*c72e0*/  LOP3.LUT R98, R98, 0xbfffffff, RZ, 0xc0, !PT ;  /* 0xbfffffff62627812 */ /* 0x000fe400078ec0ff */
[----:B------:R-:W-:Y:S02]  /*c72f0*/  @P2 LOP3.LUT R99, R99, 0x2, RZ, 0xfc, !PT ;  /* 0x0000000263632812 */ /* 0x000fe400078efcff */
[----:B------:R-:W-:Y:S01]  /*c7300*/  ISETP.LT.AND P2, PT, R175, UR32, !P0 ;  /* 0x00000020af007c0c */ /* 0x000fe2000c741270 */
[----:B------:R-:W1:Y:S01]  /*c7310*/  LDCU UR32, c[0x0][0x398] ;  /* 0x00007300ff2077ac */ /* 0x000e620008000800 */
[----:B------:R-:W-:Y:S02]  /*c7320*/  LOP3.LUT R99, R99, 0xfffffffe, RZ, 0xc0, !PT ;  /* 0xfffffffe63637812 */ /* 0x000fe400078ec0ff */
[----:B------:R-:W-:-:S02]  /*c7330*/  @P3 LOP3.LUT R98, R98, 0x40000000, RZ, 0xfc, !PT ;  /* 0x4000000062623812 */ /* 0x000fc400078efcff */
        /* <DEDUP_REMOVED lines=14> */
[----:B------:R-:W-:Y:S01]  /*c7420*/  LOP3.LUT R98, R98, 0xff7fffff, RZ, 0xc0, !PT ;  /* 0xff7fffff62627812 */ /* 0x000fe200078ec0ff */
[----:B------:R-:W-:Y:S01]  /*c7430*/  VIADD R2, R252, 0x1ba ;  /* 0x000001bafc027836 */ /* 0x000fe20000000000 */
[----:B------:R-:W-:Y:S01]  /*c7440*/  ISETP.LT.AND P3, PT, R172, UR10, !P0 ;  /* 0x0000000aac007c0c */ /* 0x000fe2000c761270 */
[----:B------:R-:W1:Y:S01]  /*c7450*/  LDCU UR12, c[0x0][0x398] ;  /* 0x00007300ff0c77ac */ /* 0x000e620008000800 */
[----:B------:R-:W-:Y:S01]  /*c7460*/  ISETP.LT.AND P2, PT, R171, UR11, !P0 ;  /* 0x0000000bab007c0c */ /* 0x000fe2000c741270 */
[----:B------:R-:W1:Y:S06]  /*c7470*/  LDCU UR11, c[0x0][0x398] ;  /* 0x00007300ff0b77ac */ /* 0x000e6c0008000800 */
[----:B------:R-:W-:Y:S01]  /*c7480*/  @P1 LOP3.LUT R98, R98, 0x800000, RZ, 0xfc, !PT ;  /* 0x0080000062621812 */ /* 0x000fe200078efcff */
[----:B------:R-:W1:Y:S03]  /*c7490*/  LDCU UR10, c[0x0][0x398] ;  /* 0x00007300ff0a77ac */ /* 0x000e660008000800 */
        /* <DEDUP_REMOVED lines=18> */
[----:B------:R-:W-:Y:S02]  /*c75c0*/  ISETP.LT.AND P0, PT, R173, UR30, !P0 ;  /* 0x0000001ead007c0c */ /* 0x000fe4000c701270 */
[----:B------:R-:W-:-:S04]  /*c75d0*/  LOP3.LUT R98, R98, 0xffefffff, RZ, 0xc0, !PT ;  /* 0xffefffff62627812 */ /* 0x000fc800078ec0ff */
[----:B------:R-:W-:-:S04]  /*c75e0*/  @P1 LOP3.LUT R98, R98, 0x100000, RZ, 0xfc, !PT ;  /* 0x0010000062621812 */ /* 0x000fc800078efcff */
[----:B------:R-:W-:-:S04]  /*c75f0*/  LOP3.LUT R98, R98, 0xfff7ffff, RZ, 0xc0, !PT ;  /* 0xfff7ffff62627812 */ /* 0x000fc800078ec0ff */
[----:B------:R-:W-:Y:S02]  /*c7600*/  @P0 LOP3.LUT R98, R98, 0x80000, RZ, 0xfc, !PT ;  /* 0x0008000062620812 */ /* 0x000fe400078efcff */
[----:B------:R-:W-:Y:S02]  /*c7610*/  ISETP.GE.AND P0, PT, R2, UR7, PT ;  /* 0x0000000702007c0c */ /* 0x000fe4000bf06270 */
[----:B------:R-:W-:Y:S01]  /*c7620*/  LOP3.LUT R98, R98, 0xffff7fff, RZ, 0xc0, !PT ;  /* 0xffff7fff62627812 */ /* 0x000fe200078ec0ff */
[----:B------:R-:W-:Y:S01]  /*c7630*/  VIADD R2, R252, 0x1b9 ;  /* 0x000001b9fc027836 */ /* 0x000fe20000000000 */
[----:B--2---:R-:W-:Y:S01]  /*c7640*/  ISETP.LT.AND P1, PT, R169, UR8, !P0 ;  /* 0x00000008a9007c0c */ /* 0x004fe2000c721270 */
[----:B------:R-:W2:Y:S01]  /*c7650*/  LDCU UR7, c[0x0][0x398] ;  /* 0x00007300ff0777ac */ /* 0x000ea20008000800 */
[----:B------:R-:W-:Y:S02]  /*c7660*/  ISETP.LT.AND P3, PT, R172, UR14, !P0 ;  /* 0x0000000eac007c0c */ /* 0x000fe4000c761270 */
[----:B------:R-:W-:Y:S01]  /*c7670*/  ISETP.LT.AND P2, PT, R171, UR15, !P0 ;  /* 0x0000000fab007c0c */ /* 0x000fe2000c741270 */
[----:B------:R-:W1:Y:S01]  /*c7680*/  LDCU.64 UR14, c[0x0][0x398] ;  /* 0x00007300ff0e77ac */ /* 0x000e620008000a00 */
        /* <DEDUP_REMOVED lines=18> */
[----:B------:R-:W-:Y:S02]  /*c77b0*/  @P2 LOP3.LUT R98, R98, 0x2000, RZ, 0xfc, !PT ;  /* 0x0000200062622812 */ /* 0x000fe400078efcff */
[----:B------:R-:W-:Y:S01]  /*c77c0*/  ISETP.LT.AND P0, PT, R173, UR25, !P0 ;  /* 0x00000019ad007c0c */ /* 0x000fe2000c701270 */
[----:B------:R-:W1:Y:S01]  /*c77d0*/  LDCU.64 UR24, c[0x0][0x398] ;  /* 0x00007300ff1877ac */ /* 0x000e620008000a00 */
[----:B------:R-:W-:-:S04]  /*c77e0*/  LOP3.LUT R98, R98, 0xffffefff, RZ, 0xc0, !PT ;  /* 0xffffefff62627812 */ /* 0x000fc800078ec0ff */
[----:B------:R-:W-:-:S04]  /*c77f0*/  @P1 LOP3.LUT R98, R98, 0x1000, RZ, 0xfc, !PT ;  /* 0x0000100062621812 */ /* 0x000fc800078efcff */
[----:B------:R-:W-:-:S04]  /*c7800*/  LOP3.LUT R98, R98, 0xfffff7ff, RZ, 0xc0, !PT ;  /* 0xfffff7ff62627812 */ /* 0x000fc800078ec0ff */
[----:B------:R-:W-:Y:S02]  /*c7810*/  @P0 LOP3.LUT R98, R98, 0x800, RZ, 0xfc, !PT ;  /* 0x0000080062620812 */ /* 0x000fe400078efcff */
[----:B------:R-:W-:Y:S02]  /*c7820*/  ISETP.GE.AND P0, PT, R2, UR13, PT ;  /* 0x0000000d02007c0c */ /* 0x000fe4000bf06270 */
[----:B------:R-:W-:Y:S01]  /*c7830*/  LOP3.LUT R98, R98, 0xffffff7f, RZ, 0xc0, !PT ;  /* 0xffffff7f62627812 */ /* 0x000fe200078ec0ff */
[----:B------:R-:W-:Y:S01]  /*c7840*/  VIADD R2, R252, 0x1b8 ;  /* 0x000001b8fc027836 */ /* 0x000fe20000000000 */
[----:B-1----:R-:W-:Y:S01]  /*c7850*/  ISETP.LT.AND P1, PT, R169, UR14, !P0 ;  /* 0x0000000ea9007c0c */ /* 0x002fe2000c721270 */
[----:B------:R-:W1:Y:S01]  /*c7860*/  LDCU UR13, c[0x0][0x398] ;  /* 0x00007300ff0d77ac */ /* 0x000e620008000800 */
[----:B------:R-:W-:Y:S02]  /*c7870*/  ISETP.LT.AND P3, PT, R172, UR37, !P0 ;  /* 0x00000025ac007c0c */ /* 0x000fe4000c761270 */
[----:B------:R-:W-:Y:S01]  /*c7880*/  ISETP.LT.AND P2, PT, R171, UR36, !P0 ;  /* 0x00000024ab007c0c */ /* 0x000fe2000c741270 */
[----:B------:R-:W1:Y:S01]  /*c7890*/  LDCU UR37, c[0x0][0x398] ;  /* 0x00007300ff2577ac */ /* 0x000e620008000800 */
[----:B------:R-:W1:Y:S07]  /*c78a0*/  LDCU UR36, c[0x0][0x398] ;  /* 0x00007300ff2477ac */ /* 0x000e6e0008000800 */
[----:B------:R-:W-:Y:S01]  /*c78b0*/  @P1 LOP3.LUT R98, R98, 0x80, RZ, 0xfc, !PT ;  /* 0x0000008062621812 */ /* 0x000fe200078efcff */
[----:B------:R-:W1:Y:S03]  /*c78c0*/  LDCU UR14, c[0x0][0x398] ;  /* 0x00007300ff0e77ac */ /* 0x000e660008000800 */
[----:B------:R-:W-:-:S04]  /*c78d0*/  LOP3.LUT R98, R98, 0xfffffbff, RZ, 0xc0, !PT ;  /* 0xfffffbff62627812 */ /* 0x000fc800078ec0ff */
[----:B------:R-:W-:Y:S02]  /*c78e0*/  @P3 LOP3.LUT R98, R98, 0x400, RZ, 0xfc, !PT ;  /* 0x0000040062623812 */ /* 0x000fe400078efcff */
[----:B----4-:R-:W-:Y:S01]  /*c78f0*/  ISETP.LT.AND P1, PT, R170, UR69, !P0 ;  /* 0x00000045aa007c0c */ /* 0x010fe2000c721270 */
[----:B------:R-:W4:Y:S01]  /*c7900*/  LDCU UR69, c[0x0][0x398] ;  /* 0x00007300ff4577ac */ /* 0x000f220008000800 */
[----:B------:R-:W-:-:S04]  /*c7910*/  LOP3.LUT R98, R98, 0xfffffdff, RZ, 0xc0, !PT ;  /* 0xfffffdff62627812 */ /* 0x000fc800078ec0ff */
[----:B------:R-:W-:Y:S02]  /*c7920*/  @P2 LOP3.LUT R98, R98, 0x200, RZ, 0xfc, !PT ;  /* 0x0000020062622812 */ /* 0x000fe400078efcff */
[----:B------:R-:W-:Y:S01]  /*c7930*/  ISETP.LT.AND P3, PT, R168, UR31, !P0 ;  /* 0x0000001fa8007c0c */ /* 0x000fe2000c761270 */
[----:B------:R-:W2:Y:S01]  /*c7940*/  LDCU.64 UR30, c[0x0][0x398] ;  /* 0x00007300ff1e77ac */ /* 0x000ea20008000a00 */
[----:B------:R-:W-:-:S04]  /*c7950*/  LOP3.LUT R98, R98, 0xfffffeff, RZ, 0xc0, !PT ;  /* 0xfffffeff62627812 */ /* 0x000fc800078ec0ff */
[----:B------:R-:W-:Y:S02]  /*c7960*/  @P1 LOP3.LUT R98, R98, 0x100, RZ, 0xfc, !PT ;  /* 0x0000010062621812 */ /* 0x000fe400078efcff */
[----:B-1----:R-:W-:Y:S01]  /*c7970*/  ISETP.LT.AND P2, PT, R175, UR37, !P0 ;  /* 0x00000025af007c0c */ /* 0x002fe2000c741270 */
[----:B------:R-:W1:Y:S01]  /*c7980*/  LDCU UR37, c[0x0][0x398] ;  /* 0x00007300ff2577ac */ /* 0x000e620008000800 */
[----:B------:R-:W-:-:S04]  /*c7990*/  LOP3.LUT R98, R98, 0xffffffbf, RZ, 0xc0, !PT ;  /* 0xffffffbf62627812 */ /* 0x000fc800078ec0ff */
[----:B------:R-:W-:Y:S02]  /*c79a0*/  @P3 LOP3.LUT R98, R98, 0x40, RZ, 0xfc, !PT ;  /* 0x0000004062623812 */ /* 0x000fe400078efcff */
[----:B------:R-:W-:Y:S01]  /*c79b0*/  ISETP.LT.AND P1, PT, R174, UR36, !P0 ;  /* 0x00000024ae007c0c */ /* 0x000fe2000c721270 */
[----:B------:R-:W1:Y:S01]  /*c79c0*/  LDCU UR36, c[0x0][0x398] ;  /* 0x00007300ff2477ac */ /* 0x000e620008000800 */
[----:B------:R-:W-:-:S04]  /*c79d0*/  LOP3.LUT R98, R98, 0xffffffdf, RZ, 0xc0, !PT ;  /* 0xffffffdf62627812 */ /* 0x000fc800078ec0ff */
[----:B------:R-:W-:Y:S02]  /*c79e0*/  @P2 LOP3.LUT R98, R98, 0x20, RZ, 0xfc, !PT ;  /* 0x0000002062622812 */ /* 0x000fe400078efcff */
[----:B----4-:R-:W-:Y:S01]  /*c79f0*/  ISETP.LT.AND P0, PT, R173, UR69, !P0 ;  /* 0x00000045ad007c0c */ /* 0x010fe2000c701270 */
[----:B------:R-:W4:Y:S01]  /*c7a00*/  LDCU UR69, c[0x0][0x398] ;  /* 0x00007300ff4577ac */ /* 0x000f220008000800 */
        /* <DEDUP_REMOVED lines=9> */
[----:B----4-:R-:W-:Y:S01]  /*c7aa0*/  ISETP.LT.AND P1, PT, R172, UR69, !P0 ;  /* 0x00000045ac007c0c */ /* 0x010fe2000c721270 */
[----:B------:R-:W4:Y:S01]  /*c7ab0*/  LDCU UR69, c[0x0][0x398] ;  /* 0x00007300ff4577ac */ /* 0x000f220008000800 */
[----:B-1----:R-:W-:Y:S01]  /*c7ac0*/  ISETP.LT.AND P3, PT, R168, UR36, !P0 ;  /* 0x00000024a8007c0c */ /* 0x002fe2000c761270 */
[----:B------:R-:W1:Y:S08]  /*c7ad0*/  LDCU UR36, c[0x0][0x398] ;  /* 0x00007300ff2477ac */ /* 0x000e700008000800 */
[----:B------:R-:W-:Y:S01]  /*c7ae0*/  @P2 LOP3.LUT R97, R97, 0x80000000, RZ, 0xfc, !PT ;  /* 0x8000000061612812 */ /* 0x000fe200078efcff */
[----:B------:R-:W1:Y:S01]  /*c7af0*/  LDCU UR9, c[0x0][0x398] ;  /* 0x00007300ff0977ac */ /* 0x000e620008000800 */
[----:B------:R-:W-:-:S02]  /*c7b00*/  ISETP.LT.AND P2, PT, R171, UR12, !P0 ;  /* 0x0000000cab007c0c */ /* 0x000fc4000c741270 */
[----:B------:R-:W-:Y:S01]  /*c7b10*/  @P1 LOP3.LUT R98, R98, 0x4, RZ, 0xfc, !PT ;  /* 0x0000000462621812 */ /* 0x000fe200078efcff */
[----:B------:R-:W1:Y:S01]  /*c7b20*/  LDCU UR12, c[0x0][0x398] ;  /* 0x00007300ff0c77ac */ /* 0x000e620008000800 */
[----:B------:R-:W-:Y:S02]  /*c7b30*/  ISETP.LT.AND P1, PT, R170, UR37, !P0 ;  /* 0x00000025aa007c0c */ /* 0x000fe4000c721270 */
[----:B------:R-:W-:Y:S02]  /*c7b40*/  LOP3.LUT R98, R98, 0xfffffffd, RZ, 0xc0, !PT ;  /* 0xfffffffd62627812 */ /* 0x000fe400078ec0ff */
[----:B------:R-:W-:-:S05]  /*c7b50*/  LOP3.LUT R97, R97, 0xbfffffff, RZ, 0xc0, !PT ;  /* 0xbfffffff61617812 */ /* 0x000fca00078ec0ff */
[----:B------:R-:W-:Y:S02]  /*c7b60*/  @P2 LOP3.LUT R98, R98, 0x2, RZ, 0xfc, !PT ;  /* 0x0000000262622812 */ /* 0x000fe400078efcff */
[----:B----4-:R-:W-:Y:S01]  /*c7b70*/  ISETP.LT.AND P2, PT, R175, UR69, !P0 ;  /* 0x00000045af007c0c */ /* 0x010fe2000c741270 */
[----:B------:R-:W4:Y:S01]  /*c7b80*/  LDCU UR69, c[0x0][0x398] ;  /* 0x00007300ff4577ac */ /* 0x000f220008000800 */
[----:B------:R-:W-:Y:S02]  /*c7b90*/  LOP3.LUT R98, R98, 0xfffffffe, RZ, 0xc0, !PT ;  /* 0xfffffffe62627812 */ /* 0x000fe400078ec0ff */
[----:B------:R-:W-:Y:S02]  /*c7ba0*/  @P3 LOP3.LUT R97, R97, 0x40000000, RZ, 0xfc, !PT ;  /* 0x4000000061613812 */ /* 0x000fe400078efcff */
        /* <DEDUP_REMOVED lines=11> */
[----:B------:R-:W-:Y:S02]  /*c7c60*/  ISETP.GE.AND P0, PT, R2, UR15, PT ;  /* 0x0000000f02007c0c */ /* 0x000fe4000bf06270 */
[----:B------:R-:W-:Y:S01]  /*c7c70*/  LOP3.LUT R97, R97, 0xff7fffff, RZ, 0xc0, !PT ;  /* 0xff7fffff61617812 */ /* 0x000fe200078ec0ff */
[----:B------:R-:W-:Y:S01]  /*c7c80*/  VIADD R2, R252, 0x1b6 ;  /* 0x000001b6fc027836 */ /* 0x000fe20000000000 */
[----:B------:R-:W-:Y:S01]  /*c7c90*/  ISETP.LT.AND P1, PT, R169, UR24, !P0 ;  /* 0x00000018a9007c0c */ /* 0x000fe2000c721270 */
[----:B------:R-:W2:Y:S01]  /*c7ca0*/  LDCU UR24, c[0x0][0x398] ;  /* 0x00007300ff1877ac */ /* 0x000ea20008000800 */
[----:B-1----:R-:W-:Y:S02]  /*c7cb0*/  ISETP.LT.AND P3, PT, R172, UR36, !P0 ;  /* 0x00000024ac007c0c */ /* 0x002fe4000c761270 */
[----:B----4-:R-:W-:Y:S01]  /*c7cc0*/  ISETP.LT.AND P2, PT, R171, UR69, !P0 ;  /* 0x00000045ab007c0c */ /* 0x010fe2000c741270 */
[----:B------:R-:W1:Y:S01]  /*c7cd0*/  LDCU.64 UR36, c[0x0][0x398] ;  /* 0x00007300ff2477ac */ /* 0x000e620008000a00 */
[----:B------:R-:W4:Y:S07]  /*c7ce0*/  LDCU UR69, c[0x0][0x398] ;  /* 0x00007300ff4577ac */ /* 0x000f2e0008000800 */
        /* <DEDUP_REMOVED lines=26> */
[----:B------:R-:W-:-:S04]  /*c7e90*/  ISETP.GE.AND P0, PT, R2, UR31, PT ;  /* 0x0000001f02007c0c */ /* 0x000fc8000bf06270 */
[----:B-1----:R-:W-:Y:S02]  /*c7ea0*/  ISETP.LT.AND P1, PT, R169, UR36, !P0 ;  /* 0x00000024a9007c0c */ /* 0x002fe4000c721270 */
[----:B------:R-:W-:Y:S02]  /*c7eb0*/  ISETP.LT.AND P3, PT, R172, UR77, !P0 ;  /* 0x0000004dac007c0c */ /* 0x000fe4000c761270 */
[----:B------:R-:W-:Y:S01]  /*c7ec0*/  LOP3.LUT R97, R97, 0xffff7fff, RZ, 0xc0, !PT ;  /* 0xffff7fff61617812 */ /* 0x000fe200078ec0ff */
[----:B------:R-:W-:Y:S01]  /*c7ed0*/  VIADD R2, R252, 0x1b5 ;  /* 0x000001b5fc027836 */ /* 0x000fe20000000000 */
[----:B--2---:R-:W-:Y:S01]  /*c7ee0*/  ISETP.LT.AND P2, PT, R171, UR30, !P0 ;  /* 0x0000001eab007c0c */ /* 0x004fe2000c741270 */
[----:B------:R-:W1:Y:S01]  /*c7ef0*/  LDCU.64 UR30, c[0x0][0x398] ;  /* 0x00007300ff1e77ac */ /* 0x000e620008000a00 */
[----:B------:R-:W2:Y:S05]  /*c7f00*/  LDCU UR77, c[0x0][0x398] ;  /* 0x00007300ff4d77ac */ /* 0x000eaa0008000800 */
        /* <DEDUP_REMOVED lines=27> */
[----:B------:R-:W-:Y:S01]  /*c80c0*/  ISETP.LT.AND P3, PT, R172, UR24, !P0 ;  /* 0x00000018ac007c0c */ /* 0x000fe2000c761270 */
[----:B------:R-:W1:Y:S01]  /*c80d0*/  LDCU.64 UR24, c[0x0][0x398] ;  /* 0x00007300ff1877ac */ /* 0x000e620008000a00 */
[----:B------:R-:W-:Y:S02]  /*c80e0*/  LOP3.LUT R97, R97, 0xffffff7f, RZ, 0xc0, !PT ;  /* 0xffffff7f61617812 */ /* 0x000fe400078ec0ff */
[----:B--2---:R-:W-:Y:S01]  /*c80f0*/  ISETP.LT.AND P2, PT, R171, UR77, !P0 ;  /* 0x0000004dab007c0c */ /* 0x004fe2000c741270 */
[----:B------:R-:W-:Y:S01]  /*c8100*/  VIADD R2, R252, 0x1b4 ;  /* 0x000001b4fc027836 */ /* 0x000fe20000000000 */
[----:B------:R-:W-:Y:S01]  /*c8110*/  LOP3.LUT R94, R94, 0x7fffffff, RZ, 0xc0, !PT ;  /* 0x7fffffff5e5e7812 */ /* 0x000fe200078ec0ff */
[----:B------:R-:W2:Y:S04]  /*c8120*/  LDCU UR77, c[0x0][0x398] ;  /* 0x00007300ff4d77ac */ /* 0x000ea80008000800 */
        /* <DEDUP_REMOVED lines=27> */
[----:B------:R-:W-:Y:S02]  /*c82e0*/  ISETP.LT.AND P3, PT, R172, UR72, !P0 ;  /* 0x00000048ac007c0c */ /* 0x000fe4000c761270 */
[----:B------:R-:W-:Y:S01]  /*c82f0*/  LOP3.LUT R97, R97, 0xfffffffb, RZ, 0xc0, !PT ;  /* 0xfffffffb61617812 */ /* 0x000fe200078ec0ff */
[----:B------:R-:W-:Y:S01]  /*c8300*/  VIADD R2, R252, 0x1b3 ;  /* 0x000001b3fc027836 */ /* 0x000fe20000000000 */
[----:B-1----:R-:W-:Y:S01]  /*c8310*/  ISETP.LT.AND P1, PT, R169, UR24, !P0 ;  /* 0x00000018a9007c0c */ /* 0x002fe2000c721270 */
[----:B------:R-:W1:Y:S01]  /*c8320*/  LDCU UR72, c[0x0][0x398] ;  /* 0x00007300ff4877ac */ /* 0x000e620008000800 */
[----:B------:R-:W-:Y:S01]  /*c8330*/  ISETP.LT.AND P2, PT, R171, UR73, !P0 ;  /* 0x00000049ab007c0c */ /* 0x000fe2000c741270 */
[----:B------:R-:W1:Y:S06]  /*c8340*/  LDCU UR73, c[0x0][0x398] ;  /* 0x00007300ff4977ac */ /* 0x000e6c0008000800 */
[----:B------:R-:W-:-:S02]  /*c8350*/  @P3 LOP3.LUT R97, R97, 0x4, RZ, 0xfc, !PT ;  /* 0x0000000461613812 */ /* 0x000fc400078efcff */
[----:B------:R-:W-:Y:S01]  /*c8360*/  ISETP.LT.AND P3, PT, R168, UR59, !P0 ;  /* 0x0000003ba8007c0c */ /* 0x000fe2000c761270 */
[----:B------:R-:W1:Y:S01]  /*c8370*/  LDCU UR59, c[0x0][0x398] ;  /* 0x00007300ff3b77ac */ /* 0x000e620008000800 */
[----:B------:R-:W-:Y:S02]  /*c8380*/  @P1 LOP3.LUT R96, R96, 0x80000000, RZ, 0xfc, !PT ;  /* 0x8000000060601812 */ /* 0x000fe400078efcff */
[----:B------:R-:W-:Y:S01]  /*c8390*/  ISETP.LT.AND P1, PT, R170, UR58, !P0 ;  /* 0x0000003aaa007c0c */ /* 0x000fe2000c721270 */
[----:B------:R-:W1:Y:S01]  /*c83a0*/  LDCU UR58, c[0x0][0x398] ;  /* 0x00007300ff3a77ac */ /* 0x000e620008000800 */
[----:B------:R-:W-:Y:S02]  /*c83b0*/  LOP3.LUT R97, R97, 0xfffffffd, RZ, 0xc0, !PT ;  /* 0xfffffffd61617812 */ /* 0x000fe400078ec0ff */
[----:B------:R-:W-:Y:S02]  /*c83c0*/  LOP3.LUT R96, R96, 0xbfffffff, RZ, 0xc0, !PT ;  /* 0xbfffffff60607812 */ /* 0x000fe400078ec0ff */
[----:B------:R-:W-:-:S02]  /*c83d0*/  @P2 LOP3.LUT R97, R97, 0x2, RZ, 0xfc, !PT ;  /* 0x0000000261612812 */ /* 0x000fc400078efcff */
[----:B------:R-:W-:Y:S01]  /*c83e0*/  ISETP.LT.AND P2, PT, R175, UR60, !P0 ;  /* 0x0000003caf007c0c */ /* 0x000fe2000c741270 */
[----:B------:R-:W1:Y:S01]  /*c83f0*/  LDCU UR60, c[0x0][0x398] ;  /* 0x00007300ff3c77ac */ /* 0x000e620008000800 */
        /* <DEDUP_REMOVED lines=15> */
[----:B--2---:R-:W-:Y:S02]  /*c84f0*/  ISETP.LT.AND P1, PT, R169, UR36, !P0 ;  /* 0x00000024a9007c0c */ /* 0x004fe4000c721270 */
[----:B------:R-:W-:Y:S01]  /*c8500*/  LOP3.LUT R96, R96, 0xff7fffff, RZ, 0xc0, !PT ;  /* 0xff7fffff60607812 */ /* 0x000fe200078ec0ff */
[----:B------:R-:W-:Y:S01]  /*c8510*/  VIADD R2, R252, 0x1b2 ;  /* 0x000001b2fc027836 */ /* 0x000fe20000000000 */
[----:B------:R-:W-:Y:S01]  /*c8520*/  ISETP.LT.AND P3, PT, R172, UR68, !P0 ;  /* 0x00000044ac007c0c */ /* 0x000fe2000c761270 */
[----:B------:R-:W2:Y:S01]  /*c8530*/  LDCU UR36, c[0x0][0x398] ;  /* 0x00007300ff2477ac */ /* 0x000ea20008000800 */
        /* <DEDUP_REMOVED lines=35> */
[----:B------:R-:W-:-:S02]  /*c8770*/  ISETP.LT.AND P2, PT, R171, UR47, !P0 ;  /* 0x0000002fab007c0c */ /* 0x000fc4000c741270 */
[----:B------:R-:W-:Y:S01]  /*c8780*/  LOP3.LUT R93, R93, 0x7fffffff, RZ, 0xc0, !PT ;  /* 0x7fffffff5d5d7812 */ /* 0x000fe200078ec0ff */
[----:B------:R-:W1:Y:S04]  /*c8790*/  LDCU UR46, c[0x0][0x398] ;  /* 0x00007300ff2e77ac */ /* 0x000e680008000800 */
        /* <DEDUP_REMOVED lines=8> */
[----:B---3--:R-:W-:Y:S01]  /*c8820*/  ISETP.LT.AND P3, PT, R168, UR49, !P0 ;  /* 0x00000031a8007c0c */ /* 0x008fe2000c761270 */
[----:B------:R-:W3:Y:S01]  /*c8830*/  LDCU UR49, c[0x0][0x398] ;  /* 0x00007300ff3177ac */ /* 0x000ee20008000800 */
        /* <DEDUP_REMOVED lines=56> */
[----:B------:R-:W-:Y:S01]  /*c8bc0*/  ISETP.LT.AND P2, PT, R171, UR10, !P0 ;  /* 0x0000000aab007c0c */ /* 0x000fe2000c741270 */
[----:B------:R-:W1:Y:S01]  /*c8bd0*/  LDCU.64 UR10, c[0x0][0x398] ;  /* 0x00007300ff0a77ac */ /* 0x000e620008000a00 */
[----:B------:R-:W1:Y:S07]  /*c8be0*/  LDCU UR20, c[0x0][0x398] ;  /* 0x00007300ff1477ac */ /* 0x000e6e0008000800 */
        /* <DEDUP_REMOVED lines=31> */
[----:B------:R-:W1:Y:S08]  /*c8de0*/  LDCU.64 UR6, c[0x0][0x398] ;  /* 0x00007300ff0677ac */ /* 0x000e700008000a00 */
        /* <DEDUP_REMOVED lines=58> */
[----:B------:R-:W-:Y:S01]  /*c9190*/  ISETP.GE.AND P0, PT, R2, UR11, PT ;  /* 0x0000000b02007c0c */ /* 0x000fe2000bf06270 */
[----:B------:R-:W3:Y:S03]  /*c91a0*/  LDCU.64 UR10, c[0x0][0x398] ;  /* 0x00007300ff0a77ac */ /* 0x000ee60008000a00 */
[----:B-1----:R-:W-:Y:S02]  /*c91b0*/  ISETP.LT.AND P1, PT, R169, UR8, !P0 ;  /* 0x00000008a9007c0c */ /* 0x002fe4000c721270 */
[----:B------:R-:W-:Y:S01]  /*c91c0*/  LOP3.LUT R95, R95, 0xffffff7f, RZ, 0xc0, !PT ;  /* 0xffffff7f5f5f7812 */ /* 0x000fe200078ec0ff */
[----:B------:R-:W-:Y:S01]  /*c91d0*/  VIADD R2, R252, 0x1ac ;  /* 0x000001acfc027836 */ /* 0x000fe20000000000 */
[----:B--2---:R-:W-:Y:S01]  /*c91e0*/  ISETP.LT.AND P3, PT, R172, UR24, !P0 ;  /* 0x00000018ac007c0c */ /* 0x004fe2000c761270 */
[----:B------:R-:W1:Y:S01]  /*c91f0*/  LDCU UR24, c[0x0][0x398] ;  /* 0x00007300ff1877ac */ /* 0x000e620008000800 */
[----:B------:R-:W-:Y:S01]  /*c9200*/  ISETP.LT.AND P2, PT, R171, UR30, !P0 ;  /* 0x0000001eab007c0c */ /* 0x000fe2000c741270 */
[----:B------:R-:W2:Y:S06]  /*c9210*/  LDCU UR30, c[0x0][0x398] ;  /* 0x00007300ff1e77ac */ /* 0x000eac0008000800 */
        /* <DEDUP_REMOVED lines=31> */
[----:B---3--:R-:W-:Y:S02]  /*c9410*/  ISETP.LT.AND P1, PT, R169, UR10, !P0 ;  /* 0x0000000aa9007c0c */ /* 0x008fe4000c721270 */
[----:B-1----:R-:W-:Y:S01]  /*c9420*/  ISETP.LT.AND P2, PT, R171, UR24, !P0 ;  /* 0x00000018ab007c0c */ /* 0x002fe2000c741270 */
[----:B------:R-:W1:Y:S01]  /*c9430*/  LDCU UR24, c[0x0][0x398] ;  /* 0x00007300ff1877ac */ /* 0x000e620008000800 */
[----:B------:R-:W-:Y:S01]  /*c9440*/  LOP3.LUT R92, R92, 0x7fffffff, RZ, 0xc0, !PT ;  /* 0x7fffffff5c5c7812 */ /* 0x000fe200078ec0ff */
[----:B------:R-:W3:Y:S06]  /*c9450*/  LDCU UR7, c[0x0][0x398] ;  /* 0x00007300ff0777ac */ /* 0x000eec0008000800 */
[----:B------:R-:W-:Y:S01]  /*c9460*/  @P3 LOP3.LUT R95, R95, 0x4, RZ, 0xfc, !PT ;  /* 0x000000045f5f3812 */ /* 0x000fe200078efcff */
[----:B------:R-:W1:Y:S01]  /*c9470*/  LDCU UR10, c[0x0][0x398] ;  /* 0x00007300ff0a77ac */ /* 0x000e620008000800 */
[----:B------:R-:W-:-:S02]  /*c9480*/  ISETP.LT.AND P3, PT, R168, UR31, !P0 ;  /* 0x0000001fa8007c0c */ /* 0x000fc4000c761270 */
[----:B------:R-:W-:Y:S02]  /*c9490*/  @P1 LOP3.LUT R94, R94, 0x80000000, RZ, 0xfc, !PT ;  /* 0x800000005e5e1812 */ /* 0x000fe400078efcff */
[----:B--2---:R-:W-:Y:S01]  /*c94a0*/  ISETP.LT.AND P1, PT, R170, UR30, !P0 ;  /* 0x0000001eaa007c0c */ /* 0x004fe2000c721270 */
[----:B------:R-:W2:Y:S01]  /*c94b0*/  LDCU UR30, c[0x0][0x398] ;  /* 0x00007300ff1e77ac */ /* 0x000ea20008000800 */
[----:B------:R-:W-:Y:S02]  /*c94c0*/  LOP3.LUT R95, R95, 0xfffffffd, RZ, 0xc0, !PT ;  /* 0xfffffffd5f5f7812 */ /* 0x000fe400078ec0ff */
[----:B------:R-:W-:Y:S02]  /*c94d0*/  LOP3.LUT R94, R94, 0xbfffffff, RZ, 0xc0, !PT ;  /* 0xbfffffff5e5e7812 */ /* 0x000fe400078ec0ff */
[----:B------:R-:W-:Y:S02]  /*c94e0*/  @P2 LOP3.LUT R95, R95, 0x2, RZ, 0xfc, !PT ;  /* 0x000000025f5f2812 */ /* 0x000fe400078efcff */
[----:B------:R-:W-:Y:S01]  /*c94f0*/  ISETP.LT.AND P2, PT, R175, UR35, !P0 ;  /* 0x00000023af007c0c */ /* 0x000fe2000c741270 */
[----:B------:R-:W3:Y:S01]  /*c9500*/  LDCU UR35, c[0x0][0x398] ;  /* 0x00007300ff2377ac */ /* 0x000ee20008000800 */
[----:B------:R-:W-:-:S02]  /*c9510*/  LOP3.LUT R95, R95, 0xfffffffe, RZ, 0xc0, !PT ;  /* 0xfffffffe5f5f7812 */ /* 0x000fc400078ec0ff */
[----:B------:R-:W-:Y:S02]  /*c9520*/  @P3 LOP3.LUT R94, R94, 0x40000000, RZ, 0xfc, !PT ;  /* 0x400000005e5e3812 */ /* 0x000fe400078efcff */
[----:B------:R-:W-:Y:S02]  /*c9530*/  @P1 LOP3.LUT R95, R95, 0x1, RZ, 0xfc, !PT ;  /* 0x000000015f5f1812 */ /* 0x000fe400078efcff */
[----:B-1----:R-:W-:Y:S01]  /*c9540*/  ISETP.LT.AND P1, PT, R174, UR24, !P0 ;  /* 0x00000018ae007c0c */ /* 0x002fe2000c721270 */
[----:B------:R-:W1:Y:S01]  /*c9550*/  LDCU UR24, c[0x0][0x398] ;  /* 0x00007300ff1877ac */ /* 0x000e620008000800 */
[----:B------:R-:W-:Y:S02]  /*c9560*/  LOP3.LUT R94, R94, 0xdfffffff, RZ, 0xc0, !PT ;  /* 0xdfffffff5e5e7812 */ /* 0x000fe400078ec0ff */
[----:B--2---:R-:W-:Y:S01]  /*c9570*/  ISETP.LT.AND P0, PT, R173, UR30, !P0 ;  /* 0x0000001ead007c0c */ /* 0x004fe2000c701270 */
[----:B------:R-:W2:Y:S01]  /*c9580*/  LDCU.64 UR30, c[0x0][0x398] ;  /* 0x00007300ff1e77ac */ /* 0x000ea20008000a00 */
[----:B------:R-:W-:-:S04]  /*c9590*/  @P2 LOP3.LUT R94, R94, 0x20000000, RZ, 0xfc, !PT ;  /* 0x200000005e5e2812 */ /* 0x000fc800078efcff */
        /* <DEDUP_REMOVED lines=9> */
[----:B---3--:R-:W-:Y:S01]  /*c9630*/  ISETP.LT.AND P1, PT, R172, UR35, !P0 ;  /* 0x00000023ac007c0c */ /* 0x008fe2000c721270 */
[----:B------:R-:W3:Y:S01]  /*c9640*/  LDCU UR35, c[0x0][0x398] ;  /* 0x00007300ff2377ac */ /* 0x000ee20008000800 */
[----:B------:R-:W1:Y:S09]  /*c9650*/  LDCU UR9, c[0x0][0x398] ;  /* 0x00007300ff0977ac */ /* 0x000e720008000800 */
[----:B------:R-:W-:-:S02]  /*c9660*/  @P2 LOP3.LUT R94, R94, 0x800000, RZ, 0xfc, !PT ;  /* 0x008000005e5e2812 */ /* 0x000fc400078efcff */
        /* <DEDUP_REMOVED lines=32> */
[----:B---3--:R-:W-:Y:S01]  /*c9870*/  ISETP.LT.AND P2, PT, R171, UR35, !P0 ;  /* 0x00000023ab007c0c */ /* 0x008fe2000c741270 */
[----:B------:R-:W3:Y:S08]  /*c9880*/  LDCU.64 UR34, c[0x0][0x398] ;  /* 0x00007300ff2277ac */ /* 0x000ef00008000a00 */
        /* <DEDUP_REMOVED lines=26> */
[----:B---3--:R-:W-:Y:S02]  /*c9a30*/  ISETP.LT.AND P1, PT, R169, UR34, !P0 ;  /* 0x00000022a9007c0c */ /* 0x008fe4000c721270 */
[----:B--2---:R-:W-:Y:S01]  /*c9a40*/  ISETP.LT.AND P3, PT, R172, UR30, !P0 ;  /* 0x0000001eac007c0c */ /* 0x004fe2000c761270 */
[----:B------:R-:W2:Y:S01]  /*c9a50*/  LDCU.64 UR30, c[0x0][0x398] ;  /* 0x00007300ff1e77ac */ /* 0x000ea20008000a00 */
[----:B------:R-:W-:Y:S02]  /*c9a60*/  LOP3.LUT R94, R94, 0xffffff7f, RZ, 0xc0, !PT ;  /* 0xffffff7f5e5e7812 */ /* 0x000fe400078ec0ff */
[----:B----4-:R-:W-:Y:S01]  /*c9a70*/  ISETP.LT.AND P2, PT, R171, UR69, !P0 ;  /* 0x00000045ab007c0c */ /* 0x010fe2000c741270 */
[----:B------:R-:W3:Y:S06]  /*c9a80*/  LDCU UR69, c[0x0][0x398] ;  /* 0x00007300ff4577ac */ /* 0x000eec0008000800 */
[----:B------:R-:W-:-:S04]  /*c9a90*/  @P1 LOP3.LUT R94, R94, 0x80, RZ, 0xfc, !PT ;  /* 0x000000805e5e1812 */ /* 0x000fc800078efcff */
[----:B------:R-:W-:-:S04]  /*c9aa0*/  LOP3.LUT R94, R94, 0xfffffbff, RZ, 0xc0, !PT ;  /* 0xfffffbff5e5e7812 */ /* 0x000fc800078ec0ff */
[----:B------:R-:W-:Y:S02]  /*c9ab0*/  @P3 LOP3.LUT R94, R94, 0x400, RZ, 0xfc, !PT ;  /* 0x000004005e5e3812 */ /* 0x000fe400078efcff */
[----:B------:R-:W-:Y:S01]  /*c9ac0*/  ISETP.LT.AND P1, PT, R170, UR70, !P0 ;  /* 0x00000046aa007c0c */ /* 0x000fe2000c721270 */
[----:B------:R-:W-:Y:S01]  /*c9ad0*/  VIADD R2, R252, 0x1a8 ;  /* 0x000001a8fc027836 */ /* 0x000fe20000000000 */
[----:B------:R-:W-:Y:S01]  /*c9ae0*/  LOP3.LUT R94, R94, 0xfffffdff, RZ, 0xc0, !PT ;  /* 0xfffffdff5e5e7812 */ /* 0x000fe200078ec0ff */
[----:B------:R-:W4:Y:S03]  /*c9af0*/  LDCU UR70, c[0x0][0x398] ;  /* 0x00007300ff4677ac */ /* 0x000f260008000800 */
        /* <DEDUP_REMOVED lines=21> */
[----:B------:R-:W-:Y:S01]  /*c9c50*/  ISETP.LT.AND P3, PT, R172, UR77, !P0 ;  /* 0x0000004dac007c0c */ /* 0x000fe2000c761270 */
[----:B------:R-:W1:Y:S01]  /*c9c60*/  LDCU UR77, c[0x0][0x398] ;  /* 0x00007300ff4d77ac */ /* 0x000e620008000800 */
[----:B--2---:R-:W-:Y:S02]  /*c9c70*/  ISETP.LT.AND P1, PT, R169, UR30, !P0 ;  /* 0x0000001ea9007c0c */ /* 0x004fe4000c721270 */
[----:B---3--:R-:W-:-:S02]  /*c9c80*/  ISETP.LT.AND P2, PT, R171, UR69, !P0 ;  /* 0x00000045ab007c0c */ /* 0x008fc4000c741270 */
[----:B------:R-:W-:Y:S01]  /*c9c90*/  LOP3.LUT R94, R94, 0xfffffffb, RZ, 0xc0, !PT ;  /* 0xfffffffb5e5e7812 */ /* 0x000fe200078ec0ff */
[----:B------:R-:W-:Y:S01]  /*c9ca0*/  VIADD R2, R252, 0x1a7 ;  /* 0x000001a7fc027836 */ /* 0x000fe20000000000 */
[----:B------:R-:W2:Y:S05]  /*c9cb0*/  LDCU UR69, c[0x0][0x398] ;  /* 0x00007300ff4577ac */ /* 0x000eaa0008000800 */
[----:B------:R-:W-:Y:S02]  /*c9cc0*/  @P3 LOP3.LUT R94, R94, 0x4, RZ, 0xfc, !PT ;  /* 0x000000045e5e3812 */ /* 0x000fe400078efcff */
[----:B------:R-:W-:Y:S01]  /*c9cd0*/  ISETP.LT.AND P3, PT, R168, UR61, !P0 ;  /* 0x0000003da8007c0c */ /* 0x000fe2000c761270 */
[----:B------:R-:W3:Y:S01]  /*c9ce0*/  LDCU UR61, c[0x0][0x398] ;  /* 0x00007300ff3d77ac */ /* 0x000ee20008000800 */
[----:B------:R-:W-:-:S02]  /*c9cf0*/  @P1 LOP3.LUT R93, R93, 0x80000000, RZ, 0xfc, !PT ;  /* 0x800000005d5d1812 */ /* 0x000fc400078efcff */
[----:B------:R-:W-:Y:S01]  /*c9d00*/  ISETP.LT.AND P1, PT, R170, UR60, !P0 ;  /* 0x0000003caa007c0c */ /* 0x000fe2000c721270 */
[----:B------:R-:W1:Y:S01]  /*c9d10*/  LDCU UR60, c[0x0][0x398] ;  /* 0x00007300ff3c77ac */ /* 0x000e620008000800 */
[----:B------:R-:W-:Y:S02]  /*c9d20*/  LOP3.LUT R94, R94, 0xfffffffd, RZ, 0xc0, !PT ;  /* 0xfffffffd5e5e7812 */ /* 0x000fe400078ec0ff */
[----:B------:R-:W-:Y:S02]  /*c9d30*/  LOP3.LUT R93, R93, 0xbfffffff, RZ, 0xc0, !PT ;  /* 0xbfffffff5d5d7812 */ /* 0x000fe400078ec0ff */
[----:B------:R-:W-:Y:S02]  /*c9d40*/  @P2 LOP3.LUT R94, R94, 0x2, RZ, 0xfc, !PT ;  /* 0x000000025e5e2812 */ /* 0x000fe400078efcff */
[----:B------:R-:W-:Y:S01]  /*c9d50*/  ISETP.LT.AND P2, PT, R175, UR62, !P0 ;  /* 0x0000003eaf007c0c */ /* 0x000fe2000c741270 */
[----:B------:R-:W1:Y:S01]  /*c9d60*/  LDCU UR62, c[0x0][0x398] ;  /* 0x00007300ff3e77ac */ /* 0x000e620008000800 */
[----:B------:R-:W-:-:S02]  /*c9d70*/  LOP3.LUT R94, R94, 0xfffffffe, RZ, 0xc0, !PT ;  /* 0xfffffffe5e5e7812 */ /* 0x000fc400078ec0ff */
        /* <DEDUP_REMOVED lines=13> */
[----:B------:R-:W3:Y:S03]  /*c9e50*/  LDCU.64 UR34, c[0x0][0x398] ;  /* 0x00007300ff2277ac */ /* 0x000ee60008000a00 */
[----:B-1----:R-:W-:Y:S02]  /*c9e60*/  ISETP.LT.AND P1, PT, R169, UR22, !P0 ;  /* 0x00000016a9007c0c */ /* 0x002fe4000c721270 */
[----:B------:R-:W-:Y:S02]  /*c9e70*/  ISETP.LT.AND P3, PT, R172, UR77, !P0 ;  /* 0x0000004dac007c0c */ /* 0x000fe4000c761270 */
[----:B------:R-:W-:Y:S01]  /*c9e80*/  LOP3.LUT R93, R93, 0xff7fffff, RZ, 0xc0, !PT ;  /* 0xff7fffff5d5d7812 */ /* 0x000fe200078ec0ff */
[----:B------:R-:W-:Y:S01]  /*c9e90*/  VIADD R2, R252, 0x1a6 ;  /* 0x000001a6fc027836 */ /* 0x000fe20000000000 */
[----:B--2---:R-:W-:Y:S01]  /*c9ea0*/  ISETP.LT.AND P2, PT, R171, UR69, !P0 ;  /* 0x00000045ab007c0c */ /* 0x004fe2000c741270 */
[----:B------:R-:W1:Y:S01]  /*c9eb0*/  LDCU UR69, c[0x0][0x398] ;  /* 0x00007300ff4577ac */ /* 0x000e620008000800 */
        /* <DEDUP_REMOVED lines=29> */
[----:B---3--:R-:W-:Y:S02]  /*ca090*/  ISETP.LT.AND P1, PT, R169, UR34, !P0 ;  /* 0x00000022a9007c0c */ /* 0x008fe4000c721270 */
[----:B------:R-:W-:Y:S01]  /*ca0a0*/  LOP3.LUT R93, R93, 0xffff7fff, RZ, 0xc0, !PT ;  /* 0xffff7fff5d5d7812 */ /* 0x000fe200078ec0ff */
[----:B------:R-:W-:Y:S01]  /*ca0b0*/  VIADD R2, R252, 0x1a5 ;  /* 0x000001a5fc027836 */ /* 0x000fe20000000000 */
[----:B------:R-:W-:Y:S01]  /*ca0c0*/  ISETP.LT.AND P3, PT, R172, UR74, !P0 ;  /* 0x0000004aac007c0c */ /* 0x000fe2000c761270 */
[----:B------:R-:W3:Y:S01]  /*ca0d0*/  LDCU UR34, c[0x0][0x398] ;  /* 0x00007300ff2277ac */ /* 0x000ee20008000800 */
[----:B-1----:R-:W-:Y:S01]  /*ca0e0*/  ISETP.LT.AND P2, PT, R171, UR69, !P0 ;  /* 0x00000045ab007c0c */ /* 0x002fe2000c741270 */
        /* <DEDUP_REMOVED lines=29> */
[----:B--2---:R-:W-:Y:S02]  /*ca2c0*/  ISETP.LT.AND P1, PT, R169, UR30, !P0 ;  /* 0x0000001ea9007c0c */ /* 0x004fe4000c721270 */
[----:B------:R-:W-:Y:S01]  /*ca2d0*/  LOP3.LUT R93, R93, 0xffffff7f, RZ, 0xc0, !PT ;  /* 0xffffff7f5d5d7812 */ /* 0x000fe200078ec0ff */
[----:B------:R-:W-:Y:S01]  /*ca2e0*/  VIADD R2, R252, 0x1a4 ;  /* 0x000001a4fc027836 */ /* 0x000fe20000000000 */
[----:B------:R-:W-:Y:S01]  /*ca2f0*/  ISETP.LT.AND P3, PT, R172, UR68, !P0 ;  /* 0x00000044ac007c0c */ /* 0x000fe2000c761270 */
[----:B------:R-:W2:Y:S01]  /*ca300*/  LDCU UR30, c[0x0][0x398] ;  /* 0x00007300ff1e77ac */ /* 0x000ea20008000800 */
[----:B-1----:R-:W-:-:S02]  /*ca310*/  ISETP.LT.AND P2, PT, R171, UR69, !P0 ;  /* 0x00000045ab007c0c */ /* 0x002fc4000c741270 */
        /* <DEDUP_REMOVED lines=32> */
[----:B------:R-:W1:Y:S01]  /*ca520*/  LDCU UR35, c[0x0][0x398] ;  /* 0x00007300ff2377ac */ /* 0x000e620008000800 */
[----:B---3--:R-:W-:Y:S02]  /*ca530*/  ISETP.LT.AND P1, PT, R169, UR22, !P0 ;  /* 0x00000016a9007c0c */ /* 0x008fe4000c721270 */
[----:B------:R-:W-:Y:S01]  /*ca540*/  ISETP.LT.AND P2, PT, R171, UR19, !P0 ;  /* 0x00000013ab007c0c */ /* 0x000fe2000c741270 */
[----:B------:R-:W3:Y:S01]  /*ca550*/  LDCU.64 UR18, c[0x0][0x398] ;  /* 0x00007300ff1277ac */ /* 0x000ee20008000a00 */
        /* <DEDUP_REMOVED lines=28> */
[----:B---3--:R-:W-:Y:S01]  /*ca720*/  ISETP.LT.AND P1, PT, R169, UR18, !P0 ;  /* 0x00000012a9007c0c */ /* 0x008fe2000c721270 */
[----:B------:R-:W3:Y:S01]  /*ca730*/  LDCU UR31, c[0x0][0x398] ;  /* 0x00007300ff1f77ac */ /* 0x000ee20008000800 */
[----:B------:R-:W-:Y:S02]  /*ca740*/  ISETP.LT.AND P3, PT, R172, UR12, !P0 ;  /* 0x0000000cac007c0c */ /* 0x000fe4000c761270 */
[----:B------:R-:W-:Y:S01]  /*ca750*/  ISETP.LT.AND P2, PT, R171, UR13, !P0 ;  /* 0x0000000dab007c0c */ /* 0x000fe2000c741270 */
[----:B------:R-:W1:Y:S01]  /*ca760*/  LDCU.64 UR12, c[0x0][0x398] ;  /* 0x00007300ff0c77ac */ /* 0x000e620008000a00 */
[----:B------:R-:W-:-:S02]  /*ca770*/  LOP3.LUT R89, R89, 0x7fffffff, RZ, 0xc0, !PT ;  /* 0x7fffffff59597812 */ /* 0x000fc400078ec0ff */
[----:B------:R-:W-:Y:S01]  /*ca780*/  LOP3.LUT R88, R88, 0x7fffffff, RZ, 0xc0, !PT ;  /* 0x7fffffff58587812 */ /* 0x000fe200078ec0ff */
[----:B------:R-:W1:Y:S04]  /*ca790*/  LDCU UR18, c[0x0][0x398] ;  /* 0x00007300ff1277ac */ /* 0x000e680008000800 */
        /* <DEDUP_REMOVED lines=63> */
[----:B--2---:R-:W-:Y:S02]  /*cab90*/  ISETP.LT.AND P3, PT, R172, UR30, !P0 ;  /* 0x0000001eac007c0c */ /* 0x004fe4000c761270 */
        /* <DEDUP_REMOVED lines=32> */
[----:B-1----:R-:W-:Y:S02]  /*cada0*/  ISETP.LT.AND P1, PT, R169, UR8, !P0 ;  /* 0x00000008a9007c0c */ /* 0x002fe4000c721270 */
[----:B------:R-:W-:Y:S01]  /*cadb0*/  ISETP.LT.AND P2, PT, R171, UR34, !P0 ;  /* 0x00000022ab007c0c */ /* 0x000fe2000c741270 */
[----:B------:R-:W1:Y:S01]  /*cadc0*/  LDCU UR34, c[0x0][0x398] ;  /* 0x00007300ff2277ac */ /* 0x000e620008000800 */
[----:B------:R-:W1:Y:S07]  /*cadd0*/  LDCU UR13, c[0x0][0x398] ;  /* 0x00007300ff0d77ac */ /* 0x000e6e0008000800 */
[----:B------:R-:W-:Y:S01]  /*cade0*/  @P3 LOP3.LUT R92, R92, 0x4, RZ, 0xfc, !PT ;  /* 0x000000045c5c3812 */ /* 0x000fe200078efcff */
[----:B------:R-:W1:Y:S01]  /*cadf0*/  LDCU UR8, c[0x0][0x398] ;  /* 0x00007300ff0877ac */ /* 0x000e620008000800 */
[----:B------:R-:W-:-:S02]  /*cae00*/  ISETP.LT.AND P3, PT, R168, UR11, !P0 ;  /* 0x0000000ba8007c0c */ /* 0x000fc4000c761270 */
[----:B------:R-:W-:Y:S02]  /*cae10*/  @P1 LOP3.LUT R91, R91, 0x80000000, RZ, 0xfc, !PT ;  /* 0x800000005b5b1812 */ /* 0x000fe400078efcff */
[----:B------:R-:W-:Y:S01]  /*cae20*/  ISETP.LT.AND P1, PT, R170, UR10, !P0 ;  /* 0x0000000aaa007c0c */ /* 0x000fe2000c721270 */
[----:B------:R-:W1:Y:S01]  /*cae30*/  LDCU.64 UR10, c[0x0][0x398] ;  /* 0x00007300ff0a77ac */ /* 0x000e620008000a00 */
        /* <DEDUP_REMOVED lines=31> */
[----:B--2---:R-:W-:Y:S01]  /*cb030*/  ISETP.LT.AND P1, PT, R170, UR30, !P0 ;  /* 0x0000001eaa007c0c */ /* 0x004fe2000c721270 */
[----:B------:R-:W2:Y:S01]  /*cb040*/  LDCU UR30, c[0x0][0x398] ;  /* 0x00007300ff1e77ac */ /* 0x000ea20008000800 */
[----:B------:R-:W-:-:S04]  /*cb050*/  LOP3.LUT R91, R91, 0xfdffffff, RZ, 0xc0, !PT ;  /* 0xfdffffff5b5b7812 */ /* 0x000fc800078ec0ff */
[----:B------:R-:W-:Y:S02]  /*cb060*/  @P2 LOP3.LUT R91, R91, 0x2000000, RZ, 0xfc, !PT ;  /* 0x020000005b5b2812 */ /* 0x000fe400078efcff */
[----:B------:R-:W-:Y:S01]  /*cb070*/  ISETP.LT.AND P3, PT, R168, UR22, !P0 ;  /* 0x00000016a8007c0c */ /* 0x000fe2000c761270 */
[----:B------:R-:W2:Y:S01]  /*cb080*/  LDCU UR22, c[0x0][0x398] ;  /* 0x00007300ff1677ac */ /* 0x000ea20008000800 */
        /* <DEDUP_REMOVED lines=10> */
[----:B--2---:R-:W-:Y:S01]  /*cb130*/  ISETP.LT.AND P0, PT, R173, UR30, !P0 ;  /* 0x0000001ead007c0c */ /* 0x004fe2000c701270 */
[----:B------:R-:W2:Y:S01]  /*cb140*/  LDCU UR30, c[0x0][0x398] ;  /* 0x00007300ff1e77ac */ /* 0x000ea20008000800 */
        /* <DEDUP_REMOVED lines=9> */
[----:B------:R-:W-:Y:S02]  /*cb1e0*/  ISETP.LT.AND P3, PT, R172, UR22, !P0 ;  /* 0x00000016ac007c0c */ /* 0x000fe4000c761270 */
[----:B-1----:R-:W-:Y:S01]  /*cb1f0*/  ISETP.LT.AND P2, PT, R171, UR47, !P0 ;  /* 0x0000002fab007c0c */ /* 0x002fe2000c741270 */
[----:B------:R-:W1:Y:S01]  /*cb200*/  LDCU UR22, c[0x0][0x398] ;  /* 0x00007300ff1677ac */ /* 0x000e620008000800 */
[----:B------:R-:W1:Y:S07]  /*cb210*/  LDCU UR47, c[0x0][0x398] ;  /* 0x00007300ff2f77ac */ /* 0x000e6e0008000800 */
[----:B------:R-:W-:Y:S01]  /*cb220*/  @P1 LOP3.LUT R91, R91, 0x8000, RZ, 0xfc, !PT ;  /* 0x000080005b5b1812 */ /* 0x000fe200078efcff */
[----:B------:R-:W1:Y:S03]  /*cb230*/  LDCU UR6, c[0x0][0x398] ;  /* 0x00007300ff0677ac */ /* 0x000e660008000800 */
[----:B------:R-:W-:-:S04]  /*cb240*/  LOP3.LUT R91, R91, 0xfffbffff, RZ, 0xc0, !PT ;  /* 0xfffbffff5b5b7812 */ /* 0x000fc800078ec0ff */
[----:B------:R-:W-:Y:S02]  /*cb250*/  @P3 LOP3.LUT R91, R91, 0x40000, RZ, 0xfc, !PT ;  /* 0x000400005b5b3812 */ /* 0x000fe400078efcff */
[----:B------:R-:W-:Y:S01]  /*cb260*/  ISETP.LT.AND P1, PT, R170, UR46, !P0 ;  /* 0x0000002eaa007c0c */ /* 0x000fe2000c721270 */
        /* <DEDUP_REMOVED lines=26> */
[----:B------:R-:W-:Y:S02]  /*cb410*/  ISETP.LT.AND P3, PT, R172, UR37, !P0 ;  /* 0x00000025ac007c0c */ /* 0x000fe4000c761270 */
[----:B------:R-:W-:Y:S01]  /*cb420*/  ISETP.LT.AND P2, PT, R171, UR36, !P0 ;  /* 0x00000024ab007c0c */ /* 0x000fe2000c741270 */
[----:B------:R-:W1:Y:S01]  /*cb430*/  LDCU UR37, c[0x0][0x398] ;  /* 0x00007300ff2577ac */ /* 0x000e620008000800 */
[----:B------:R-:W2:Y:S07]  /*cb440*/  LDCU UR36, c[0x0][0x398] ;  /* 0x00007300ff2477ac */ /* 0x000eae0008000800 */
[----:B------:R-:W-:Y:S01]  /*cb450*/  @P1 LOP3.LUT R91, R91, 0x80, RZ, 0xfc, !PT ;  /* 0x000000805b5b1812 */ /* 0x000fe200078efcff */
[----:B------:R-:W3:Y:S03]  /*cb460*/  LDCU UR11, c[0x0][0x398] ;  /* 0x00007300ff0b77ac */ /* 0x000ee60008000800 */
[----:B------:R-:W-:-:S04]  /*cb470*/  LOP3.LUT R91, R91, 0xfffffbff, RZ, 0xc0, !PT ;  /* 0xfffffbff5b5b7812 */ /* 0x000fc800078ec0ff */
[----:B------:R-:W-:Y:S02]  /*cb480*/  @P3 LOP3.LUT R91, R91, 0x400, RZ, 0xfc, !PT ;  /* 0x000004005b5b3812 */ /* 0x000fe400078efcff */
[----:B-1----:R-:W-:Y:S02]  /*cb490*/  ISETP.LT.AND P1, PT, R170, UR47, !P0 ;  /* 0x0000002faa007c0c */ /* 0x002fe4000c721270 */
[----:B------:R-:W-:-:S04]  /*cb4a0*/  LOP3.LUT R91, R91, 0xfffffdff, RZ, 0xc0, !PT ;  /* 0xfffffdff5b5b7812 */ /* 0x000fc800078ec0ff */
[----:B------:R-:W-:Y:S02]  /*cb4b0*/  @P2 LOP3.LUT R91, R91, 0x200, RZ, 0xfc, !PT ;  /* 0x000002005b5b2812 */ /* 0x000fe400078efcff */
[----:B--2---:R-:W-:Y:S01]  /*cb4c0*/  ISETP.LT.AND P3, PT, R168, UR46, !P0 ;  /* 0x0000002ea8007c0c */ /* 0x004fe2000c761270 */
[----:B------:R-:W1:Y:S01]  /*cb4d0*/  LDCU.64 UR46, c[0x0][0x398] ;  /* 0x00007300ff2e77ac */ /* 0x000e620008000a00 */
[----:B------:R-:W-:-:S04]  /*cb4e0*/  LOP3.LUT R91, R91, 0xfffffeff, RZ, 0xc0, !PT ;  /* 0xfffffeff5b5b7812 */ /* 0x000fc800078ec0ff */
[----:B------:R-:W-:Y:S02]  /*cb4f0*/  @P1 LOP3.LUT R91, R91, 0x100, RZ, 0xfc, !PT ;  /* 0x000001005b5b1812 */ /* 0x000fe400078efcff */
[----:B------:R-:W-:Y:S01]  /*cb500*/  ISETP.LT.AND P2, PT, R175, UR77, !P0 ;  /* 0x0000004daf007c0c */ /* 0x000fe2000c741270 */
[----:B------:R-:W2:Y:S01]  /*cb510*/  LDCU UR77, c[0x0][0x398] ;  /* 0x00007300ff4d77ac */ /* 0x000ea20008000800 */
        /* <DEDUP_REMOVED lines=45> */
[----:B------:R-:W-:-:S04]  /*cb7f0*/  ISETP.GE.AND P0, PT, R2, UR33, PT ;  /* 0x0000002102007c0c */ /* 0x000fc8000bf06270 */
[----:B-1----:R-:W-:Y:S02]  /*cb800*/  ISETP.LT.AND P1, PT, R169, UR36, !P0 ;  /* 0x00000024a9007c0c */ /* 0x002fe4000c721270 */
[----:B--2---:R-:W-:Y:S02]  /*cb810*/  ISETP.LT.AND P3, PT, R172, UR77, !P0 ;  /* 0x0000004dac007c0c */ /* 0x004fe4000c761270 */
[----:B------:R-:W-:Y:S01]  /*cb820*/  LOP3.LUT R90, R90, 0xff7fffff, RZ, 0xc0, !PT ;  /* 0xff7fffff5a5a7812 */ /* 0x000fe200078ec0ff */
[----:B------:R-:W-:Y:S01]  /*cb830*/  VIADD R2, R252, 0x19a ;  /* 0x0000019afc027836 */ /* 0x000fe20000000000 */
[----:B------:R-:W-:Y:S01]  /*cb840*/  ISETP.LT.AND P2, PT, R171, UR32, !P0 ;  /* 0x00000020ab007c0c */ /* 0x000fe2000c741270 */
        /* <DEDUP_REMOVED lines=32> */
[----:B------:R-:W-:Y:S01]  /*cba50*/  ISETP.LT.AND P2, PT, R171, UR75, !P0 ;  /* 0x0000004bab007c0c */ /* 0x000fe2000c741270 */
[----:B------:R-:W-:Y:S01]  /*cba60*/  VIADD R2, R252, 0x199 ;  /* 0x00000199fc027836 */ /* 0x000fe20000000000 */
        /* <DEDUP_REMOVED lines=207> */
[----:B------:R-:W-:Y:S01]  /*cc760*/  LOP3.LUT R85, R85, 0x7fffffff, RZ, 0xc0, !PT ;  /* 0x7fffffff55557812 */ /* 0x000fe200078ec0ff */
[----:B------:R-:W1:Y:S06]  /*cc770*/  LDCU UR12, c[0x0][0x398] ;  /* 0x00007300ff0c77ac */ /* 0x000e6c0008000800 */
        /* <DEDUP_REMOVED lines=30> */
[----:B--2---:R-:W-:Y:S01]  /*cc960*/  ISETP.LT.AND P2, PT, R171, UR36, !P0 ;  /* 0x00000024ab007c0c */ /* 0x004fe2000c741270 */
        /* <DEDUP_REMOVED lines=18> */
[----:B------:R-:W-:Y:S02]  /*cca90*/  LOP3.LUT R88, R88, 0xffdfffff, RZ, 0xc0, !PT ;  /* 0xffdfffff58587812 */ /* 0x000fe400078ec0ff */
[----:B------:R-:W-:Y:S01]  /*ccaa0*/  ISETP.LT.AND P0, PT, R173, UR10, !P0 ;  /* 0x0000000aad007c0c */ /* 0x000fe2000c701270 */
[----:B------:R-:W1:Y:S01]  /*ccab0*/  LDCU.64 UR10, c[0x0][0x398] ;  /* 0x00007300ff0a77ac */ /* 0x000e620008000a00 */
        /* <DEDUP_REMOVED lines=49> */
[----:B------:R-:W1:Y:S01]  /*ccdd0*/  LDCU UR6, c[0x0][0x398] ;  /* 0x00007300ff0677ac */ /* 0x000e620008000800 */
[----:B------:R-:W-:-:S02]  /*ccde0*/  ISETP.LT.AND P2, PT, R171, UR38, !P0 ;  /* 0x00000026ab007c0c */ /* 0x000fc4000c741270 */
[----:B------:R-:W-:Y:S01]  /*ccdf0*/  LOP3.LUT R88, R88, 0xfffffbff, RZ, 0xc0, !PT ;  /* 0xfffffbff58587812 */ /* 0x000fe200078ec0ff */
[----:B------:R-:W1:Y:S03]  /*cce00*/  LDCU UR38, c[0x0][0x398] ;  /* 0x00007300ff2677ac */ /* 0x000e660008000800 */
[----:B------:R-:W-:Y:S02]  /*cce10*/  @P1 LOP3.LUT R88, R88, 0x400, RZ, 0xfc, !PT ;  /* 0x0000040058581812 */ /* 0x000fe400078efcff */
[----:B------:R-:W-:Y:S01]  /*cce20*/  ISETP.LT.AND P1, PT, R170, UR24, !P0 ;  /* 0x00000018aa007c0c */ /* 0x000fe2000c721270 */
[----:B------:R-:W2:Y:S01]  /*cce30*/  LDCU UR24, c[0x0][0x398] ;  /* 0x00007300ff1877ac */ /* 0x000ea20008000800 */
[----:B------:R-:W-:-:S04]  /*cce40*/  LOP3.LUT R88, R88, 0xfffffdff, RZ, 0xc0, !PT ;  /* 0xfffffdff58587812 */ /* 0x000fc800078ec0ff */
[----:B------:R-:W-:-:S04]  /*cce50*/  @P2 LOP3.LUT R88, R88, 0x200, RZ, 0xfc, !PT ;  /* 0x0000020058582812 */ /* 0x000fc800078efcff */
        /* <DEDUP_REMOVED lines=21> */
[----:B---3--:R-:W-:Y:S02]  /*ccfb0*/  ISETP.LT.AND P1, PT, R169, UR8, !P0 ;  /* 0x00000008a9007c0c */ /* 0x008fe4000c721270 */
[----:B------:R-:W-:Y:S01]  /*ccfc0*/  ISETP.LT.AND P2, PT, R171, UR39, !P0 ;  /* 0x00000027ab007c0c */ /* 0x000fe2000c741270 */
[----:B------:R-:W3:Y:S01]  /*ccfd0*/  LDCU UR39, c[0x0][0x398] ;  /* 0x00007300ff2777ac */ /* 0x000ee20008000800 */
[----:B------:R-:W2:Y:S07]  /*ccfe0*/  LDCU UR11, c[0x0][0x398] ;  /* 0x00007300ff0b77ac */ /* 0x000eae0008000800 */
[----:B------:R-:W-:Y:S01]  /*ccff0*/  @P3 LOP3.LUT R88, R88, 0x4, RZ, 0xfc, !PT ;  /* 0x0000000458583812 */ /* 0x000fe200078efcff */
[----:B------:R-:W3:Y:S01]  /*cd000*/  LDCU UR8, c[0x0][0x398] ;  /* 0x00007300ff0877ac */ /* 0x000ee20008000800 */
[----:B------:R-:W-:-:S02]  /*cd010*/  ISETP.LT.AND P3, PT, R168, UR38, !P0 ;  /* 0x00000026a8007c0c */ /* 0x000fc4000c761270 */
[----:B------:R-:W-:Y:S02]  /*cd020*/  @P1 LOP3.LUT R87, R87, 0x80000000, RZ, 0xfc, !PT ;  /* 0x8000000057571812 */ /* 0x000fe400078efcff */
[----:B-1----:R-:W-:Y:S01]  /*cd030*/  ISETP.LT.AND P1, PT, R170, UR47, !P0 ;  /* 0x0000002faa007c0c */ /* 0x002fe2000c721270 */
[----:B------:R-:W1:Y:S01]  /*cd040*/  LDCU UR47, c[0x0][0x398] ;  /* 0x00007300ff2f77ac */ /* 0x000e620008000800 */
[----:B------:R-:W-:Y:S02]  /*cd050*/  LOP3.LUT R88, R88, 0xfffffffd, RZ, 0xc0, !PT ;  /* 0xfffffffd58587812 */ /* 0x000fe400078ec0ff */
[----:B------:R-:W-:Y:S02]  /*cd060*/  LOP3.LUT R87, R87, 0xbfffffff, RZ, 0xc0, !PT ;  /* 0xbfffffff57577812 */ /* 0x000fe400078ec0ff */
[----:B------:R-:W-:Y:S02]  /*cd070*/  @P2 LOP3.LUT R88, R88, 0x2, RZ, 0xfc, !PT ;  /* 0x0000000258582812 */ /* 0x000fe400078efcff */
[----:B--2---:R-:W-:Y:S01]  /*cd080*/  ISETP.LT.AND P2, PT, R175, UR24, !P0 ;  /* 0x00000018af007c0c */ /* 0x004fe2000c741270 */
[----:B------:R-:W2:Y:S01]  /*cd090*/  LDCU UR24, c[0x0][0x398] ;  /* 0x00007300ff1877ac */ /* 0x000ea20008000800 */
[----:B------:R-:W-:-:S02]  /*cd0a0*/  LOP3.LUT R88, R88, 0xfffffffe, RZ, 0xc0, !PT ;  /* 0xfffffffe58587812 */ /* 0x000fc400078ec0ff */
[----:B------:R-:W-:Y:S02]  /*cd0b0*/  @P3 LOP3.LUT R87, R87, 0x40000000, RZ, 0xfc, !PT ;  /* 0x4000000057573812 */ /* 0x000fe400078efcff */
[----:B------:R-:W-:Y:S02]  /*cd0c0*/  @P1 LOP3.LUT R88, R88, 0x1, RZ, 0xfc, !PT ;  /* 0x0000000158581812 */ /* 0x000fe400078efcff */
[----:B---3--:R-:W-:Y:S01]  /*cd0d0*/  ISETP.LT.AND P1, PT, R174, UR39, !P0 ;  /* 0x00000027ae007c0c */ /* 0x008fe2000c721270 */
[----:B------:R-:W3:Y:S01]  /*cd0e0*/  LDCU.64 UR38, c[0x0][0x398] ;  /* 0x00007300ff2677ac */ /* 0x000ee20008000a00 */
[----:B------:R-:W-:-:S04]  /*cd0f0*/  LOP3.LUT R87, R87, 0xdfffffff, RZ, 0xc0, !PT ;  /* 0xdfffffff57577812 */ /* 0x000fc800078ec0ff */
[----:B------:R-:W-:Y:S02]  /*cd100*/  @P2 LOP3.LUT R87, R87, 0x20000000, RZ, 0xfc, !PT ;  /* 0x2000000057572812 */ /* 0x000fe400078efcff */
[----:B-1----:R-:W-:Y:S01]  /*cd110*/  ISETP.LT.AND P0, PT, R173, UR47, !P0 ;  /* 0x0000002fad007c0c */ /* 0x002fe2000c701270 */
        /* <DEDUP_REMOVED lines=12> */
[----:B------:R-:W1:Y:S01]  /*cd1e0*/  LDCU UR26, c[0x0][0x398] ;  /* 0x00007300ff1a77ac */ /* 0x000e620008000800 */
[----:B------:R-:W2:Y:S07]  /*cd1f0*/  LDCU UR27, c[0x0][0x398] ;  /* 0x00007300ff1b77ac */ /* 0x000eae0008000800 */
        /* <DEDUP_REMOVED lines=14> */
[----:B--2---:R-:W-:Y:S01]  /*cd2e0*/  ISETP.LT.AND P1, PT, R174, UR27, !P0 ;  /* 0x0000001bae007c0c */ /* 0x004fe2000c721270 */
[----:B------:R-:W2:Y:S01]  /*cd2f0*/  LDCU.64 UR26, c[0x0][0x398] ;  /* 0x00007300ff1a77ac */ /* 0x000ea20008000a00 */
        /* <DEDUP_REMOVED lines=14> */
[----:B-1----:R-:W-:Y:S01]  /*cd3e0*/  ISETP.LT.AND P2, PT, R171, UR47, !P0 ;  /* 0x0000002fab007c0c */ /* 0x002fe2000c741270 */
[----:B------:R-:W1:Y:S01]  /*cd3f0*/  LDCU UR9, c[0x0][0x398] ;  /* 0x00007300ff0977ac */ /* 0x000e620008000800 */
[----:B------:R-:W-:Y:S01]  /*cd400*/  LOP3.LUT R84, R84, 0xbfffffff, RZ, 0xc0, !PT ;  /* 0xbfffffff54547812 */ /* 0x000fe200078ec0ff */
[----:B------:R-:W1:Y:S06]  /*cd410*/  LDCU UR10, c[0x0][0x398] ;  /* 0x00007300ff0a77ac */ /* 0x000e6c0008000800 */
        /* <DEDUP_REMOVED lines=25> */
[----:B------:R-:W-:Y:S01]  /*cd5b0*/  ISETP.GE.AND P0, PT, R2, UR39, PT ;  /* 0x0000002702007c0c */ /* 0x000fe2000bf06270 */
[----:B------:R-:W2:Y:S03]  /*cd5c0*/  LDCU.64 UR38, c[0x0][0x398] ;  /* 0x00007300ff2677ac */ /* 0x000ea60008000a00 */
[----:B-1----:R-:W-:Y:S02]  /*cd5d0*/  ISETP.LT.AND P1, PT, R169, UR46, !P0 ;  /* 0x0000002ea9007c0c */ /* 0x002fe4000c721270 */
[----:B------:R-:W-:Y:S01]  /*cd5e0*/  ISETP.LT.AND P3, PT, R172, UR76, !P0 ;  /* 0x0000004cac007c0c */ /* 0x000fe2000c761270 */
[----:B------:R-:W1:Y:S01]  /*cd5f0*/  LDCU UR76, c[0x0][0x398] ;  /* 0x00007300ff4c77ac */ /* 0x000e620008000800 */
[----:B------:R-:W-:-:S02]  /*cd600*/  LOP3.LUT R87, R87, 0xffffff7f, RZ, 0xc0, !PT ;  /* 0xffffff7f57577812 */ /* 0x000fc400078ec0ff */
        /* <DEDUP_REMOVED lines=29> */
[----:B--2---:R-:W-:Y:S01]  /*cd7e0*/  ISETP.LT.AND P3, PT, R172, UR26, !P0 ;  /* 0x0000001aac007c0c */ /* 0x004fe2000c761270 */
[----:B------:R-:W2:Y:S01]  /*cd7f0*/  LDCU.64 UR26, c[0x0][0x398] ;  /* 0x00007300ff1a77ac */ /* 0x000ea20008000a00 */
[----:B------:R-:W-:Y:S02]  /*cd800*/  ISETP.LT.AND P1, PT, R169, UR38, !P0 ;  /* 0x00000026a9007c0c */ /* 0x000fe4000c721270 */
[----:B-1----:R-:W-:Y:S02]  /*cd810*/  ISETP.LT.AND P2, PT, R171, UR76, !P0 ;  /* 0x0000004cab007c0c */ /* 0x002fe4000c741270 */
[----:B------:R-:W-:Y:S01]  /*cd820*/  LOP3.LUT R87, R87, 0xfffffffb, RZ, 0xc0, !PT ;  /* 0xfffffffb57577812 */ /* 0x000fe200078ec0ff */
[----:B------:R-:W-:Y:S01]  /*cd830*/  VIADD R2, R252, 0x18b ;  /* 0x0000018bfc027836 */ /* 0x000fe20000000000 */
[----:B------:R-:W1:Y:S05]  /*cd840*/  LDCU UR76, c[0x0][0x398] ;  /* 0x00007300ff4c77ac */ /* 0x000e6a0008000800 */
        /* <DEDUP_REMOVED lines=27> */
[----:B------:R-:W-:Y:S02]  /*cda00*/  ISETP.LT.AND P3, PT, R172, UR75, !P0 ;  /* 0x0000004bac007c0c */ /* 0x000fe4000c761270 */
[----:B------:R-:W-:Y:S01]  /*cda10*/  LOP3.LUT R86, R86, 0xff7fffff, RZ, 0xc0, !PT ;  /* 0xff7fffff56567812 */ /* 0x000fe200078ec0ff */
[----:B------:R-:W-:Y:S01]  /*cda20*/  VIADD R2, R252, 0x18a ;  /* 0x0000018afc027836 */ /* 0x000fe20000000000 */
[----:B-1----:R-:W-:Y:S01]  /*cda30*/  ISETP.LT.AND P2, PT, R171, UR76, !P0 ;  /* 0x0000004cab007c0c */ /* 0x002fe2000c741270 */
[----:B------:R-:W1:Y:S01]  /*cda40*/  LDCU UR75, c[0x0][0x398] ;  /* 0x00007300ff4b77ac */ /* 0x000e620008000800 */
        /* <DEDUP_REMOVED lines=29> */
[----:B------:R-:W-:Y:S01]  /*cdc20*/  LOP3.LUT R86, R86, 0xffff7fff, RZ, 0xc0, !PT ;  /* 0xffff7fff56567812 */ /* 0x000fe200078ec0ff */
[----:B------:R-:W-:Y:S01]  /*cdc30*/  VIADD R2, R252, 0x189 ;  /* 0x00000189fc027836 */ /* 0x000fe20000000000 */
[----:B------:R-:W-:Y:S01]  /*cdc40*/  ISETP.LT.AND P3, PT, R172, UR56, !P0 ;  /* 0x00000038ac007c0c */ /* 0x000fe2000c761270 */
[----:B------:R-:W3:Y:S01]  /*cdc50*/  LDCU UR46, c[0x0][0x398] ;  /* 0x00007300ff2e77ac */ /* 0x000ee20008000800 */
        /* <DEDUP_REMOVED lines=41> */
[----:B------:R-:W-:Y:S02]  /*cdef0*/  ISETP.LT.AND P1, PT, R170, UR37, !P0 ;  /* 0x00000025aa007c0c */ /* 0x000fe4000c721270 */
        /* <DEDUP_REMOVED lines=21> */
[----:B------:R-:W-:Y:S02]  /*ce050*/  ISETP.LT.AND P3, PT, R172, UR20, !P0 ;  /* 0x00000014ac007c0c */ /* 0x000fe4000c761270 */
[----:B---3--:R-:W-:Y:S02]  /*ce060*/  ISETP.LT.AND P1, PT, R169, UR26, !P0 ;  /* 0x0000001aa9007c0c */ /* 0x008fe4000c721270 */
[----:B------:R-:W-:Y:S01]  /*ce070*/  LOP3.LUT R86, R86, 0xfffffffb, RZ, 0xc0, !PT ;  /* 0xfffffffb56567812 */ /* 0x000fe200078ec0ff */
[----:B------:R-:W-:Y:S01]  /*ce080*/  VIADD R2, R252, 0x187 ;  /* 0x00000187fc027836 */ /* 0x000fe20000000000 */
[----:B------:R-:W-:Y:S01]  /*ce090*/  ISETP.LT.AND P2, PT, R171, UR21, !P0 ;  /* 0x00000015ab007c0c */ /* 0x000fe2000c741270 */
[----:B------:R-:W3:Y:S01]  /*ce0a0*/  LDCU.64 UR20, c[0x0][0x398] ;  /* 0x00007300ff1477ac */ /* 0x000ee20008000a00 */
[----:B------:R-:W-:Y:S01]  /*ce0b0*/  LOP3.LUT R82, R82, 0x7fffffff, RZ, 0xc0, !PT ;  /* 0x7fffffff52527812 */ /* 0x000fe200078ec0ff */
[----:B------:R-:W1:Y:S04]  /*ce0c0*/  LDCU UR26, c[0x0][0x398] ;  /* 0x00007300ff1a77ac */ /* 0x000e680008000800 */
        /* <DEDUP_REMOVED lines=28> */
[----:B------:R-:W3:Y:S01]  /*ce290*/  LDCU.64 UR38, c[0x0][0x398] ;  /* 0x00007300ff2677ac */ /* 0x000ee20008000a00 */
        /* <DEDUP_REMOVED lines=103> */
[----:B---3--:R-:W-:Y:S02]  /*ce910*/  ISETP.LT.AND P1, PT, R168, UR38, !P0 ;  /* 0x00000026a8007c0c */ /* 0x008fe4000c721270 */
[----:B------:R-:W-:Y:S01]  /*ce920*/  ISETP.LT.AND P2, PT, R171, UR69, !P0 ;  /* 0x00000045ab007c0c */ /* 0x000fe2000c741270 */
[----:B------:R-:W3:Y:S01]  /*ce930*/  LDCU UR13, c[0x0][0x398] ;  /* 0x00007300ff0d77ac */ /* 0x000ee20008000800 */
[----:B------:R-:W1:Y:S07]  /*ce940*/  LDCU UR69, c[0x0][0x398] ;  /* 0x00007300ff4577ac */ /* 0x000e6e0008000800 */
[----:B------:R-:W-:-:S02]  /*ce950*/  @P3 LOP3.LUT R85, R85, 0x4, RZ, 0xfc, !PT ;  /* 0x0000000455553812 */ /* 0x000fc400078efcff */
[----:B----4-:R-:W-:Y:S01]  /*ce960*/  ISETP.LT.AND P3, PT, R169, UR70, !P0 ;  /* 0x00000046a9007c0c */ /* 0x010fe2000c761270 */
[----:B------:R-:W4:Y:S01]  /*ce970*/  LDCU UR70, c[0x0][0x398] ;  /* 0x00007300ff4677ac */ /* 0x000f220008000800 */
        /* <DEDUP_REMOVED lines=29> */
[----:B------:R-:W1:Y:S07]  /*ceb50*/  LDCU UR50, c[0x0][0x398] ;  /* 0x00007300ff3277ac */ /* 0x000e6e0008000800 */
[----:B------:R-:W-:-:S04]  /*ceb60*/  @P1 LOP3.LUT R84, R84, 0x400000, RZ, 0xfc, !PT ;  /* 0x0040000054541812 */ /* 0x000fc800078efcff */
[----:B------:R-:W-:-:S04]  /*ceb70*/  LOP3.LUT R84, R84, 0xfbffffff, RZ, 0xc0, !PT ;  /* 0xfbffffff54547812 */ /* 0x000fc800078ec0ff */
[----:B------:R-:W-:Y:S02]  /*ceb80*/  @P3 LOP3.LUT R84, R84, 0x4000000, RZ, 0xfc, !PT ;  /* 0x0400000054543812 */ /* 0x000fe400078efcff */
[----:B------:R-:W-:Y:S01]  /*ceb90*/  ISETP.LT.AND P1, PT, R170, UR56, !P0 ;  /* 0x00000038aa007c0c */ /* 0x000fe2000c721270 */
[----:B------:R-:W2:Y:S01]  /*ceba0*/  LDCU UR56, c[0x0][0x398] ;  /* 0x00007300ff3877ac */ /* 0x000ea20008000800 */
[----:B------:R-:W-:-:S04]  /*cebb0*/  LOP3.LUT R84, R84, 0xfdffffff, RZ, 0xc0, !PT ;  /* 0xfdffffff54547812 */ /* 0x000fc800078ec0ff */
[----:B------:R-:W-:Y:S02]  /*cebc0*/  @P2 LOP3.LUT R84, R84, 0x2000000, RZ, 0xfc, !PT ;  /* 0x0200000054542812 */ /* 0x000fe400078efcff */
[----:B-1----:R-:W-:Y:S01]  /*cebd0*/  ISETP.LT.AND P3, PT, R169, UR46, !P0 ;  /* 0x0000002ea9007c0c */ /* 0x002fe2000c761270 */
        /* <DEDUP_REMOVED lines=24> */
[----:B------:R-:W1:Y:S06]  /*ced60*/  LDCU UR50, c[0x0][0x398] ;  /* 0x00007300ff3277ac */ /* 0x000e6c0008000800 */
[----:B------:R-:W-:-:S04]  /*ced70*/  @P1 LOP3.LUT R84, R84, 0x4000, RZ, 0xfc, !PT ;  /* 0x0000400054541812 */ /* 0x000fc800078efcff */
[----:B------:R-:W-:-:S04]  /*ced80*/  LOP3.LUT R84, R84, 0xfffbffff, RZ, 0xc0, !PT ;  /* 0xfffbffff54547812 */ /* 0x000fc800078ec0ff */
[----:B------:R-:W-:Y:S02]  /*ced90*/  @P3 LOP3.LUT R84, R84, 0x40000, RZ, 0xfc, !PT ;  /* 0x0004000054543812 */ /* 0x000fe400078efcff */
[----:B--2---:R-:W-:Y:S01]  /*ceda0*/  ISETP.LT.AND P1, PT, R170, UR56, !P0 ;  /* 0x00000038aa007c0c */ /* 0x004fe2000c721270 */
[----:B------:R-:W2:Y:S01]  /*cedb0*/  LDCU UR56, c[0x0][0x398] ;  /* 0x00007300ff3877ac */ /* 0x000ea20008000800 */
[----:B------:R-:W-:-:S04]  /*cedc0*/  LOP3.LUT R84, R84, 0xfffdffff, RZ, 0xc0, !PT ;  /* 0xfffdffff54547812 */ /* 0x000fc800078ec0ff */
[----:B------:R-:W-:Y:S02]  /*cedd0*/  @P2 LOP3.LUT R84, R84, 0x20000, RZ, 0xfc, !PT ;  /* 0x0002000054542812 */ /* 0x000fe400078efcff */
[----:B------:R-:W-:Y:S01]  /*cede0*/  ISETP.LT.AND P3, PT, R169, UR52, !P0 ;  /* 0x00000034a9007c0c */ /* 0x000fe2000c761270 */
[----:B------:R-:W-:Y:S01]  /*cedf0*/  VIADD R2, R252, 0x181 ;  /* 0x00000181fc027836 */ /* 0x000fe20000000000 */
[----:B------:R-:W-:Y:S01]  /*cee00*/  LOP3.LUT R84, R84, 0xfffeffff, RZ, 0xc0, !PT ;  /* 0xfffeffff54547812 */ /* 0x000fe200078ec0ff */
[----:B------:R-:W2:Y:S03]  /*cee10*/  LDCU UR52, c[0x0][0x398] ;  /* 0x00007300ff3477ac */ /* 0x000ea60008000800 */
        /* <DEDUP_REMOVED lines=15> */
[----:B------:R-:W-:Y:S01]  /*cef10*/  ISETP.GE.AND P0, PT, R2, UR37, PT ;  /* 0x0000002502007c0c */ /* 0x000fe2000bf06270 */
[----:B------:R-:W1:Y:S03]  /*cef20*/  LDCU.64 UR36, c[0x0][0x398] ;  /* 0x00007300ff2477ac */ /* 0x000e660008000a00 */
[----:B------:R-:W-:Y:S02]  /*cef30*/  ISETP.LT.AND P1, PT, R168, UR38, !P0 ;  /* 0x00000026a8007c0c */ /* 0x000fe4000c721270 */
[----:B----4-:R-:W-:Y:S01]  /*cef40*/  ISETP.LT.AND P3, PT, R172, UR70, !P0 ;  /* 0x00000046ac007c0c */ /* 0x010fe2000c761270 */
[----:B------:R-:W4:Y:S01]  /*cef50*/  LDCU UR70, c[0x0][0x398] ;  /* 0x00007300ff4677ac */ /* 0x000f220008000800 */
[----:B------:R-:W-:-:S02]  /*cef60*/  LOP3.LUT R84, R84, 0xffffffbf, RZ, 0xc0, !PT ;  /* 0xffffffbf54547812 */ /* 0x000fc400078ec0ff */
[----:B------:R-:W-:Y:S01]  /*cef70*/  ISETP.LT.AND P2, PT, R171, UR71, !P0 ;  /* 0x00000047ab007c0c */ /* 0x000fe2000c741270 */
[----:B------:R-:W1:Y:S06]  /*cef80*/  LDCU UR71, c[0x0][0x398] ;  /* 0x00007300ff4777ac */ /* 0x000e6c0008000800 */
[----:B------:R-:W-:-:S04]  /*cef90*/  @P1 LOP3.LUT R84, R84, 0x40, RZ, 0xfc, !PT ;  /* 0x0000004054541812 */ /* 0x000fc800078efcff */
[----:B------:R-:W-:-:S04]  /*cefa0*/  LOP3.LUT R84, R84, 0xfffffbff, RZ, 0xc0, !PT ;  /* 0xfffffbff54547812 */ /* 0x000fc800078ec0ff */
[----:B------:R-:W-:Y:S02]  /*cefb0*/  @P3 LOP3.LUT R84, R84, 0x400, RZ, 0xfc, !PT ;  /* 0x0000040054543812 */ /* 0x000fe400078efcff */
[----:B------:R-:W-:Y:S01]  /*cefc0*/  ISETP.LT.AND P1, PT, R170, UR55, !P0 ;  /* 0x00000037aa007c0c */ /* 0x000fe2000c721270 */
[----:B------:R-:W-:Y:S01]  /*cefd0*/  VIADD R2, R252, 0x180 ;  /* 0x00000180fc027836 */ /* 0x000fe20000000000 */
[----:B------:R-:W-:Y:S01]  /*cefe0*/  LOP3.LUT R84, R84, 0xfffffdff, RZ, 0xc0, !PT ;  /* 0xfffffdff54547812 */ /* 0x000fe200078ec0ff */
[----:B------:R-:W1:Y:S03]  /*ceff0*/  LDCU UR55, c[0x0][0x398] ;  /* 0x00007300ff3777ac */ /* 0x000e660008000800 */
[----:B------:R-:W-:Y:S02]  /*cf000*/  @P2 LOP3.LUT R84, R84, 0x200, RZ, 0xfc, !PT ;  /* 0x0000020054542812 */ /* 0x000fe400078efcff */
[----:B--2---:R-:W-:Y:S01]  /*cf010*/  ISETP.LT.AND P3, PT, R169, UR56, !P0 ;  /* 0x00000038a9007c0c */ /* 0x004fe2000c761270 */
        /* <DEDUP_REMOVED lines=19> */
[----:B----4-:R-:W-:Y:S02]  /*cf150*/  ISETP.LT.AND P3, PT, R172, UR70, !P0 ;  /* 0x00000046ac007c0c */ /* 0x010fe4000c761270 */
[----:B------:R-:W-:Y:S01]  /*cf160*/  LOP3.LUT R84, R84, 0xfffffffb, RZ, 0xc0, !PT ;  /* 0xfffffffb54547812 */ /* 0x000fe200078ec0ff */
[----:B------:R-:W-:Y:S01]  /*cf170*/  VIADD R2, R252, 0x17f ;  /* 0x0000017ffc027836 */ /* 0x000fe20000000000 */
[----:B-1----:R-:W-:Y:S01]  /*cf180*/  ISETP.LT.AND P1, PT, R168, UR36, !P0 ;  /* 0x00000024a8007c0c */ /* 0x002fe2000c721270 */
[----:B------:R-:W1:Y:S01]  /*cf190*/  LDCU UR70, c[0x0][0x398] ;  /* 0x00007300ff4677ac */ /* 0x000e620008000800 */
[----:B------:R-:W-:Y:S01]  /*cf1a0*/  ISETP.LT.AND P2, PT, R171, UR71, !P0 ;  /* 0x00000047ab007c0c */ /* 0x000fe2000c741270 */
[----:B------:R-:W4:Y:S06]  /*cf1b0*/  LDCU UR71, c[0x0][0x398] ;  /* 0x00007300ff4777ac */ /* 0x000f2c0008000800 */
        /* <DEDUP_REMOVED lines=29> */
[----:B----4-:R-:W-:Y:S01]  /*cf390*/  ISETP.LT.AND P1, PT, R172, UR71, !P0 ;  /* 0x00000047ac007c0c */ /* 0x010fe2000c721270 */
[----:B------:R-:W2:Y:S01]  /*cf3a0*/  LDCU UR71, c[0x0][0x398] ;  /* 0x00007300ff4777ac */ /* 0x000ea20008000800 */
[----:B-1----:R-:W-:Y:S01]  /*cf3b0*/  ISETP.LT.AND P3, PT, R169, UR70, !P0 ;  /* 0x00000046a9007c0c */ /* 0x002fe2000c761270 */
[----:B------:R-:W1:Y:S06]  /*cf3c0*/  LDCU UR70, c[0x0][0x398] ;  /* 0x00007300ff4677ac */ /* 0x000e6c0008000800 */
[----:B------:R-:W-:Y:S01]  /*cf3d0*/  @P2 LOP3.LUT R83, R83, 0x400000, RZ, 0xfc, !PT ;  /* 0x0040000053532812 */ /* 0x000fe200078efcff */
[----:B------:R-:W4:Y:S01]  /*cf3e0*/  LDCU UR46, c[0x0][0x398] ;  /* 0x00007300ff2e77ac */ /* 0x000f220008000800 */
[----:B------:R-:W-:-:S02]  /*cf3f0*/  ISETP.LT.AND P2, PT, R171, UR68, !P0 ;  /* 0x00000044ab007c0c */ /* 0x000fc4000c741270 */
[----:B------:R-:W-:Y:S01]  /*cf400*/  LOP3.LUT R83, R83, 0xfbffffff, RZ, 0xc0, !PT ;  /* 0xfbffffff53537812 */ /* 0x000fe200078ec0ff */
[----:B------:R-:W1:Y:S03]  /*cf410*/  LDCU UR68, c[0x0][0x398] ;  /* 0x00007300ff4477ac */ /* 0x000e660008000800 */
[----:B------:R-:W-:Y:S02]  /*cf420*/  @P1 LOP3.LUT R83, R83, 0x4000000, RZ, 0xfc, !PT ;  /* 0x0400000053531812 */ /* 0x000fe400078efcff */
[----:B------:R-:W-:Y:S01]  /*cf430*/  ISETP.LT.AND P1, PT, R170, UR77, !P0 ;  /* 0x0000004daa007c0c */ /* 0x000fe2000c721270 */
[----:B------:R-:W1:Y:S01]  /*cf440*/  LDCU UR77, c[0x0][0x398] ;  /* 0x00007300ff4d77ac */ /* 0x000e620008000800 */
[----:B------:R-:W-:-:S04]  /*cf450*/  LOP3.LUT R83, R83, 0xfdffffff, RZ, 0xc0, !PT ;  /* 0xfdffffff53537812 */ /* 0x000fc800078ec0ff */
        /* <DEDUP_REMOVED lines=18> */
[----:B------:R-:W4:Y:S03]  /*cf580*/  LDCU.64 UR36, c[0x0][0x398] ;  /* 0x00007300ff2477ac */ /* 0x000f260008000a00 */
[----:B---3--:R-:W-:Y:S02]  /*cf590*/  ISETP.LT.AND P1, PT, R168, UR38, !P0 ;  /* 0x00000026a8007c0c */ /* 0x008fe4000c721270 */
[----:B------:R-:W-:Y:S01]  /*cf5a0*/  LOP3.LUT R83, R83, 0xffffbfff, RZ, 0xc0, !PT ;  /* 0xffffbfff53537812 */ /* 0x000fe200078ec0ff */
[----:B------:R-:W-:Y:S01]  /*cf5b0*/  VIADD R2, R252, 0x17d ;  /* 0x0000017dfc027836 */ /* 0x000fe20000000000 */
[----:B-1----:R-:W-:Y:S01]  /*cf5c0*/  ISETP.LT.AND P3, PT, R172, UR70, !P0 ;  /* 0x00000046ac007c0c */ /* 0x002fe2000c761270 */
[----:B------:R-:W1:Y:S01]  /*cf5d0*/  LDCU UR70, c[0x0][0x398] ;  /* 0x00007300ff4677ac */ /* 0x000e620008000800 */
[----:B--2---:R-:W-:Y:S01]  /*cf5e0*/  ISETP.LT.AND P2, PT, R171, UR71, !P0 ;  /* 0x00000047ab007c0c */ /* 0x004fe2000c741270 */
[----:B------:R-:W2:Y:S06]  /*cf5f0*/  LDCU UR71, c[0x0][0x398] ;  /* 0x00007300ff4777ac */ /* 0x000eac0008000800 */
[----:B------:R-:W-:Y:S01]  /*cf600*/  @P1 LOP3.LUT R83, R83, 0x4000, RZ, 0xfc, !PT ;  /* 0x0000400053531812 */ /* 0x000fe200078efcff */
[----:B------:R-:W3:Y:S03]  /*cf610*/  LDCU UR38, c[0x0][0x398] ;  /* 0x00007300ff2677ac */ /* 0x000ee60008000800 */
        /* <DEDUP_REMOVED lines=27> */
[----:B----4-:R-:W-:Y:S01]  /*cf7d0*/  ISETP.LT.AND P1, PT, R168, UR36, !P0 ;  /* 0x00000024a8007c0c */ /* 0x010fe2000c721270 */
[----:B------:R-:W4:Y:S01]  /*cf7e0*/  LDCU UR36, c[0x0][0x398] ;  /* 0x00007300ff2477ac */ /* 0x000f220008000800 */
[----:B-1----:R-:W-:Y:S02]  /*cf7f0*/  ISETP.LT.AND P3, PT, R172, UR70, !P0 ;  /* 0x00000046ac007c0c */ /* 0x002fe4000c761270 */
[----:B--2---:R-:W-:Y:S01]  /*cf800*/  ISETP.LT.AND P2, PT, R171, UR71, !P0 ;  /* 0x00000047ab007c0c */ /* 0x004fe2000c741270 */
[----:B------:R-:W1:Y:S01]  /*cf810*/  LDCU UR70, c[0x0][0x398] ;  /* 0x00007300ff4677ac */ /* 0x000e620008000800 */
[----:B------:R-:W2:Y:S07]  /*cf820*/  LDCU UR71, c[0x0][0x398] ;  /* 0x00007300ff4777ac */ /* 0x000eae0008000800 */
        /* <DEDUP_REMOVED lines=25> */
[----:B------:R-:W-:-:S04]  /*cf9c0*/  ISETP.GE.AND P0, PT, R2, UR39, PT ;  /* 0x0000002702007c0c */ /* 0x000fc8000bf06270 */
[----:B-1----:R-:W-:Y:S02]  /*cf9d0*/  ISETP.LT.AND P3, PT, R172, UR70, !P0 ;  /* 0x00000046ac007c0c */ /* 0x002fe4000c761270 */
[----:B------:R-:W-:Y:S01]  /*cf9e0*/  LOP3.LUT R83, R83, 0xfffffffb, RZ, 0xc0, !PT ;  /* 0xfffffffb53537812 */ /* 0x000fe200078ec0ff */
[----:B------:R-:W-:Y:S01]  /*cf9f0*/  VIADD R2, R252, 0x17b ;  /* 0x0000017bfc027836 */ /* 0x000fe20000000000 */
[----:B------:R-:W-:Y:S01]  /*cfa00*/  ISETP.LT.AND P1, PT, R169, UR30, !P0 ;  /* 0x0000001ea9007c0c */ /* 0x000fe2000c721270 */
[----:B------:R-:W1:Y:S01]  /*cfa10*/  LDCU UR70, c[0x0][0x398] ;  /* 0x00007300ff4677ac */ /* 0x000e620008000800 */
[----:B--2---:R-:W-:Y:S02]  /*cfa20*/  ISETP.LT.AND P2, PT, R171, UR71, !P0 ;  /* 0x00000047ab007c0c */ /* 0x004fe4000c741270 */
[----:B------:R-:W-:Y:S01]  /*cfa30*/  LOP3.LUT R81, R81, 0xbfffffff, RZ, 0xc0, !PT ;  /* 0xbfffffff51517812 */ /* 0x000fe200078ec0ff */
[----:B------:R-:W2:Y:S04]  /*cfa40*/  LDCU UR71, c[0x0][0x398] ;  /* 0x00007300ff4777ac */ /* 0x000ea80008000800 */
        /* <DEDUP_REMOVED lines=9> */
[----:B------:R-:W-:Y:S02]  /*cfae0*/  ISETP.LT.AND P2, PT, R175, UR27, !P0 ;  /* 0x0000001baf007c0c */ /* 0x000fe4000c741270 */
[----:B------:R-:W-:Y:S02]  /*cfaf0*/  LOP3.LUT R83, R83, 0xfffffffe, RZ, 0xc0, !PT ;  /* 0xfffffffe53537812 */ /* 0x000fe400078ec0ff */
[----:B------:R-:W-:Y:S02]  /*cfb00*/  @P3 LOP3.LUT R82, R82, 0x40000000, RZ, 0xfc, !PT ;  /* 0x4000000052523812 */ /* 0x000fe400078efcff */
[----:B------:R-:W-:Y:S02]  /*cfb10*/  @P1 LOP3.LUT R83, R83, 0x1, RZ, 0xfc, !PT ;  /* 0x0000000153531812 */ /* 0x000fe400078efcff */
[----:B------:R-:W-:Y:S01]  /*cfb20*/  ISETP.LT.AND P1, PT, R174, UR26, !P0 ;  /* 0x0000001aae007c0c */ /* 0x000fe2000c721270 */
[----:B------:R-:W1:Y:S01]  /*cfb30*/  LDCU.64 UR26, c[0x0][0x398] ;  /* 0x00007300ff1a77ac */ /* 0x000e620008000a00 */
        /* <DEDUP_REMOVED lines=15> */
[----:B------:R-:W-:-:S02]  /*cfc30*/  LOP3.LUT R80, R80, 0x7fffffff, RZ, 0xc0, !PT ;  /* 0x7fffffff50507812 */ /* 0x000fc400078ec0ff */
        /* <DEDUP_REMOVED lines=31> */
[----:B------:R-:W1:Y:S01]  /*cfe30*/  LDCU.64 UR30, c[0x0][0x398] ;  /* 0x00007300ff1e77ac */ /* 0x000e620008000a00 */
[----:B------:R-:W-:Y:S02]  /*cfe40*/  ISETP.LT.AND P3, PT, R172, UR6, !P0 ;  /* 0x00000006ac007c0c */ /* 0x000fe4000c761270 */
[----:B------:R-:W-:Y:S01]  /*cfe50*/  ISETP.LT.AND P2, PT, R171, UR7, !P0 ;  /* 0x00000007ab007c0c */ /* 0x000fe2000c741270 */
[----:B------:R-:W1:Y:S08]  /*cfe60*/  LDCU.64 UR6, c[0x0][0x398] ;  /* 0x00007300ff0677ac */ /* 0x000e700008000a00 */
        /* <DEDUP_REMOVED lines=62> */
[----:B------:R-:W2:Y:S01]  /*d0250*/  LDCU.64 UR16, c[0x0][0x398] ;  /* 0x00007300ff1077ac */ /* 0x000ea20008000a00 */
[----:B-1----:R-:W-:Y:S02]  /*d0260*/  ISETP.LT.AND P1, PT, R168, UR8, !P0 ;  /* 0x00000008a8007c0c */ /* 0x002fe4000c721270 */
[----:B------:R-:W-:Y:S01]  /*d0270*/  ISETP.LT.AND P2, PT, R171, UR15, !P0 ;  /* 0x0000000fab007c0c */ /* 0x000fe2000c741270 */
[----:B------:R-:W1:Y:S01]  /*d0280*/  LDCU UR8, c[0x0][0x398] ;  /* 0x00007300ff0877ac */ /* 0x000e620008000800 */
[----:B------:R-:W1:Y:S07]  /*d0290*/  LDCU UR15, c[0x0][0x398] ;  /* 0x00007300ff0f77ac */ /* 0x000e6e0008000800 */
[----:B------:R-:W-:Y:S01]  /*d02a0*/  @P3 LOP3.LUT R82, R82, 0x4, RZ, 0xfc, !PT ;  /* 0x0000000452523812 */ /* 0x000fe200078efcff */
[----:B------:R-:W1:Y:S01]  /*d02b0*/  LDCU UR14, c[0x0][0x398] ;  /* 0x00007300ff0e77ac */ /* 0x000e620008000800 */
[----:B------:R-:W-:-:S02]  /*d02c0*/  ISETP.LT.AND P3, PT, R169, UR50, !P0 ;  /* 0x00000032a9007c0c */ /* 0x000fc4000c761270 */
[----:B------:R-:W-:Y:S01]  /*d02d0*/  @P1 LOP3.LUT R81, R81, 0x40000000, RZ, 0xfc, !PT ;  /* 0x4000000051511812 */ /* 0x000fe200078efcff */
[----:B------:R-:W1:Y:S01]  /*d02e0*/  LDCU UR50, c[0x0][0x398] ;  /* 0x00007300ff3277ac */ /* 0x000e620008000800 */
[----:B------:R-:W-:Y:S02]  /*d02f0*/  ISETP.LT.AND P1, PT, R170, UR49, !P0 ;  /* 0x00000031aa007c0c */ /* 0x000fe4000c721270 */
[----:B------:R-:W-:Y:S01]  /*d0300*/  LOP3.LUT R82, R82, 0xfffffffd, RZ, 0xc0, !PT ;  /* 0xfffffffd52527812 */ /* 0x000fe200078ec0ff */
[----:B------:R-:W1:Y:S01]  /*d0310*/  LDCU UR49, c[0x0][0x398] ;  /* 0x00007300ff3177ac */ /* 0x000e620008000800 */
        /* <DEDUP_REMOVED lines=58> */
[----:B----4-:R-:W-:Y:S01]  /*d06c0*/  ISETP.LT.AND P2, PT, R171, UR36, !P0 ;  /* 0x00000024ab007c0c */ /* 0x010fe2000c741270 */
[----:B------:R-:W4:Y:S01]  /*d06d0*/  LDCU UR34, c[0x0][0x398] ;  /* 0x00007300ff2277ac */ /* 0x000f220008000800 */
        /* <DEDUP_REMOVED lines=32> */
[----:B----4-:R-:W-:Y:S02]  /*d08e0*/  ISETP.LT.AND P3, PT, R172, UR34, !P0 ;  /* 0x00000022ac007c0c */ /* 0x010fe4000c761270 */
[----:B-1----:R-:W-:Y:S01]  /*d08f0*/  ISETP.LT.AND P2, PT, R171, UR36, !P0 ;  /* 0x00000024ab007c0c */ /* 0x002fe2000c741270 */
[----:B------:R-:W1:Y:S01]  /*d0900*/  LDCU UR34, c[0x0][0x398] ;  /* 0x00007300ff2277ac */ /* 0x000e620008000800 */
[----:B------:R-:W4:Y:S07]  /*d0910*/  LDCU UR36, c[0x0][0x398] ;  /* 0x00007300ff2477ac */ /* 0x000f2e0008000800 */
        /* <DEDUP_REMOVED lines=31> */
[----:B----4-:R-:W-:Y:S01]  /*d0b10*/  ISETP.LT.AND P1, PT, R171, UR36, !P0 ;  /* 0x00000024ab007c0c */ /* 0x010fe2000c721270 */
[----:B------:R-:W4:Y:S01]  /*d0b20*/  LDCU UR36, c[0x0][0x398] ;  /* 0x00007300ff2477ac */ /* 0x000f220008000800 */
[----:B------:R-:W-:Y:S01]  /*d0b30*/  LOP3.LUT R78, R78, 0x7fffffff, RZ, 0xc0, !PT ;  /* 0x7fffffff4e4e7812 */ /* 0x000fe200078ec0ff */
[----:B------:R-:W1:Y:S06]  /*d0b40*/  LDCU UR30, c[0x0][0x398] ;  /* 0x00007300ff1e77ac */ /* 0x000e6c0008000800 */
[----:B------:R-:W-:Y:S01]  /*d0b50*/  @P2 LOP3.LUT R81, R81, 0x4, RZ, 0xfc, !PT ;  /* 0x0000000451512812 */ /* 0x000fe200078efcff */
[----:B------:R-:W2:Y:S01]  /*d0b60*/  LDCU UR17, c[0x0][0x398] ;  /* 0x00007300ff1177ac */ /* 0x000ea20008000800 */
[----:B------:R-:W-:-:S02]  /*d0b70*/  @P3 LOP3.LUT R80, R80, 0x80000000, RZ, 0xfc, !PT ;  /* 0x8000000050503812 */ /* 0x000fc400078efcff */
[----:B------:R-:W-:Y:S02]  /*d0b80*/  LOP3.LUT R81, R81, 0xfffffffd, RZ, 0xc0, !PT ;  /* 0xfffffffd51517812 */ /* 0x000fe400078ec0ff */
[----:B------:R-:W-:Y:S01]  /*d0b90*/  ISETP.LT.AND P3, PT, R168, UR33, !P0 ;  /* 0x00000021a8007c0c */ /* 0x000fe2000c761270 */
[----:B------:R-:W2:Y:S01]  /*d0ba0*/  LDCU UR33, c[0x0][0x398] ;  /* 0x00007300ff2177ac */ /* 0x000ea20008000800 */
[----:B------:R-:W-:Y:S02]  /*d0bb0*/  @P1 LOP3.LUT R81, R81, 0x2, RZ, 0xfc, !PT ;  /* 0x0000000251511812 */ /* 0x000fe400078efcff */
[----:B------:R-:W-:Y:S01]  /*d0bc0*/  ISETP.LT.AND P1, PT, R170, UR32, !P0 ;  /* 0x00000020aa007c0c */ /* 0x000fe2000c721270 */
[----:B------:R-:W2:Y:S01]  /*d0bd0*/  LDCU UR32, c[0x0][0x398] ;  /* 0x00007300ff2077ac */ /* 0x000ea20008000800 */
[----:B-1----:R-:W-:Y:S02]  /*d0be0*/  ISETP.LT.AND P2, PT, R175, UR34, !P0 ;  /* 0x00000022af007c0c */ /* 0x002fe4000c741270 */
[----:B------:R-:W-:Y:S01]  /*d0bf0*/  LOP3.LUT R80, R80, 0xbfffffff, RZ, 0xc0, !PT ;  /* 0xbfffffff50507812 */ /* 0x000fe200078ec0ff */
[----:B------:R-:W1:Y:S01]  /*d0c00*/  LDCU UR34, c[0x0][0x398] ;  /* 0x00007300ff2277ac */ /* 0x000e620008000800 */
[----:B------:R-:W-:-:S03]  /*d0c10*/  LOP3.LUT R81, R81, 0xfffffffe, RZ, 0xc0, !PT ;  /* 0xfffffffe51517812 */ /* 0x000fc600078ec0ff */
[----:B------:R-:W-:-:S04]  /*d0c20*/  @P3 LOP3.LUT R80, R80, 0x40000000, RZ, 0xfc, !PT ;  /* 0x4000000050503812 */ /* 0x000fc800078efcff */
[----:B------:R-:W-:Y:S02]  /*d0c30*/  @P1 LOP3.LUT R81, R81, 0x1, RZ, 0xfc, !PT ;  /* 0x0000000151511812 */ /* 0x000fe400078efcff */
[----:B----4-:R-:W-:Y:S01]  /*d0c40*/  ISETP.LT.AND P1, PT, R174, UR36, !P0 ;  /* 0x00000024ae007c0c */ /* 0x010fe2000c721270 */
[----:B------:R-:W4:Y:S01]  /*d0c50*/  LDCU UR36, c[0x0][0x398] ;  /* 0x00007300ff2477ac */ /* 0x000f220008000800 */
[----:B------:R-:W-:Y:S02]  /*d0c60*/  LOP3.LUT R80, R80, 0xdfffffff, RZ, 0xc0, !PT ;  /* 0xdfffffff50507812 */ /* 0x000fe400078ec0ff */
[----:B---3--:R-:W-:Y:S01]  /*d0c70*/  ISETP.LT.AND P0, PT, R173, UR38, !P0 ;  /* 0x00000026ad007c0c */ /* 0x008fe2000c701270 */
[----:B------:R-:W3:Y:S01]  /*d0c80*/  LDCU.64 UR38, c[0x0][0x398] ;  /* 0x00007300ff2677ac */ /* 0x000ee20008000a00 */
        /* <DEDUP_REMOVED lines=13> */
[----:B------:R-:W1:Y:S07]  /*d0d60*/  LDCU UR37, c[0x0][0x398] ;  /* 0x00007300ff2577ac */ /* 0x000e6e0008000800 */
[----:B------:R-:W-:-:S04]  /*d0d70*/  @P3 LOP3.LUT R80, R80, 0x800000, RZ, 0xfc, !PT ;  /* 0x0080000050503812 */ /* 0x000fc800078efcff */
[----:B------:R-:W-:-:S04]  /*d0d80*/  LOP3.LUT R80, R80, 0xfbffffff, RZ, 0xc0, !PT ;  /* 0xfbffffff50507812 */ /* 0x000fc800078ec0ff */
[----:B------:R-:W-:-:S04]  /*d0d90*/  @P2 LOP3.LUT R80, R80, 0x4000000, RZ, 0xfc, !PT ;  /* 0x0400000050502812 */ /* 0x000fc800078efcff */
[----:B------:R-:W-:-:S04]  /*d0da0*/  LOP3.LUT R80, R80, 0xfdffffff, RZ, 0xc0, !PT ;  /* 0xfdffffff50507812 */ /* 0x000fc800078ec0ff */
[----:B------:R-:W-:Y:S02]  /*d0db0*/  @P1 LOP3.LUT R80, R80, 0x2000000, RZ, 0xfc, !PT ;  /* 0x0200000050501812 */ /* 0x000fe400078efcff */
[----:B------:R-:W-:Y:S01]  /*d0dc0*/  ISETP.LT.AND P1, PT, R170, UR49, !P0 ;  /* 0x00000031aa007c0c */ /* 0x000fe2000c721270 */
[----:B------:R-:W2:Y:S01]  /*d0dd0*/  LDCU UR49, c[0x0][0x398] ;  /* 0x00007300ff3177ac */ /* 0x000ea20008000800 */
[----:B------:R-:W-:Y:S02]  /*d0de0*/  ISETP.LT.AND P3, PT, R168, UR45, !P0 ;  /* 0x0000002da8007c0c */ /* 0x000fe4000c761270 */
[----:B------:R-:W-:Y:S01]  /*d0df0*/  LOP3.LUT R80, R80, 0xfeffffff, RZ, 0xc0, !PT ;  /* 0xfeffffff50507812 */ /* 0x000fe200078ec0ff */
[----:B------:R-:W2:Y:S01]  /*d0e00*/  LDCU UR45, c[0x0][0x398] ;  /* 0x00007300ff2d77ac */ /* 0x000ea20008000800 */
[----:B-1----:R-:W-:Y:S01]  /*d0e10*/  ISETP.LT.AND P2, PT, R175, UR43, !P0 ;  /* 0x0000002baf007c0c */ /* 0x002fe2000c741270 */
[----:B------:R-:W1:Y:S06]  /*d0e20*/  LDCU UR43, c[0x0][0x398] ;  /* 0x00007300ff2b77ac */ /* 0x000e6c0008000800 */
[----:B------:R-:W-:-:S04]  /*d0e30*/  @P1 LOP3.LUT R80, R80, 0x1000000, RZ, 0xfc, !PT ;  /* 0x0100000050501812 */ /* 0x000fc800078efcff */
[----:B------:R-:W-:-:S04]  /*d0e40*/  LOP3.LUT R80, R80, 0xffbfffff, RZ, 0xc0, !PT ;  /* 0xffbfffff50507812 */ /* 0x000fc800078ec0ff */
[----:B------:R-:W-:Y:S02]  /*d0e50*/  @P3 LOP3.LUT R80, R80, 0x400000, RZ, 0xfc, !PT ;  /* 0x0040000050503812 */ /* 0x000fe400078efcff */
[----:B------:R-:W-:Y:S01]  /*d0e60*/  ISETP.LT.AND P1, PT, R174, UR37, !P0 ;  /* 0x00000025ae007c0c */ /* 0x000fe2000c721270 */
[----:B------:R-:W1:Y:S01]  /*d0e70*/  LDCU UR37, c[0x0][0x398] ;  /* 0x00007300ff2577ac */ /* 0x000e620008000800 */
        /* <DEDUP_REMOVED lines=28> */
[----:B-1----:R-:W-:Y:S02]  /*d1040*/  ISETP.LT.AND P2, PT, R175, UR48, !P0 ;  /* 0x00000030af007c0c */ /* 0x002fe4000c741270 */
[----:B------:R-:W-:-:S04]  /*d1050*/  LOP3.LUT R80, R80, 0xffffbfff, RZ, 0xc0, !PT ;  /* 0xffffbfff50507812 */ /* 0x000fc800078ec0ff */
[----:B------:R-:W-:Y:S02]  /*d1060*/  @P3 LOP3.LUT R80, R80, 0x4000, RZ, 0xfc, !PT ;  /* 0x0000400050503812 */ /* 0x000fe400078efcff */
[----:B------:R-:W-:Y:S01]  /*d1070*/  ISETP.LT.AND P1, PT, R174, UR53, !P0 ;  /* 0x00000035ae007c0c */ /* 0x000fe2000c721270 */
        /* <DEDUP_REMOVED lines=9> */
[----:B------:R-:W-:Y:S01]  /*d1110*/  ISETP.GE.AND P0, PT, R2, UR39, PT ;  /* 0x0000002702007c0c */ /* 0x000fe2000bf06270 */
[----:B------:R-:W1:Y:S03]  /*d1120*/  LDCU.64 UR38, c[0x0][0x398] ;  /* 0x00007300ff2677ac */ /* 0x000e660008000a00 */
[----:B--2---:R-:W-:Y:S02]  /*d1130*/  ISETP.LT.AND P1, PT, R169, UR48, !P0 ;  /* 0x00000030a9007c0c */ /* 0x004fe4000c721270 */
[----:B------:R-:W-:Y:S01]  /*d1140*/  ISETP.LT.AND P3, PT, R172, UR59, !P0 ;  /* 0x0000003bac007c0c */ /* 0x000fe2000c761270 */
[----:B------:R-:W2:Y:S01]  /*d1150*/  LDCU UR59, c[0x0][0x398] ;  /* 0x00007300ff3b77ac */ /* 0x000ea20008000800 */
[----:B------:R-:W-:-:S02]  /*d1160*/  LOP3.LUT R80, R80, 0xffffff7f, RZ, 0xc0, !PT ;  /* 0xffffff7f50507812 */ /* 0x000fc400078ec0ff */
[----:B------:R-:W-:Y:S01]  /*d1170*/  ISETP.LT.AND P2, PT, R171, UR58, !P0 ;  /* 0x0000003aab007c0c */ /* 0x000fe2000c741270 */
        /* <DEDUP_REMOVED lines=9> */
[----:B------:R-:W-:Y:S01]  /*d1210*/  VIADD R2, R252, 0x170 ;  /* 0x00000170fc027836 */ /* 0x000fe20000000000 */
[----:B------:R-:W-:Y:S01]  /*d1220*/  LOP3.LUT R80, R80, 0xfffffeff, RZ, 0xc0, !PT ;  /* 0xfffffeff50507812 */ /* 0x000fe200078ec0ff */
[----:B------:R-:W3:Y:S03]  /*d1230*/  LDCU UR60, c[0x0][0x398] ;  /* 0x00007300ff3c77ac */ /* 0x000ee60008000800 */
[----:B------:R-:W-:Y:S02]  /*d1240*/  @P1 LOP3.LUT R80, R80, 0x100, RZ, 0xfc, !PT ;  /* 0x0000010050501812 */ /* 0x000fe400078efcff */
[----:B--2---:R-:W-:Y:S01]  /*d1250*/  ISETP.LT.AND P2, PT, R175, UR59, !P0 ;  /* 0x0000003baf007c0c */ /* 0x004fe2000c741270 */
        /* <DEDUP_REMOVED lines=18> */
[----:B------:R-:W-:Y:S01]  /*d1380*/  ISETP.LT.AND P1, PT, R172, UR62, !P0 ;  /* 0x0000003eac007c0c */ /* 0x000fe2000c721270 */
[----:B------:R-:W1:Y:S01]  /*d1390*/  LDCU UR62, c[0x0][0x398] ;  /* 0x00007300ff3e77ac */ /* 0x000e620008000800 */
[----:B------:R-:W-:Y:S01]  /*d13a0*/  ISETP.LT.AND P3, PT, R169, UR63, !P0 ;  /* 0x0000003fa9007c0c */ /* 0x000fe2000c761270 */
[----:B------:R-:W1:Y:S06]  /*d13b0*/  LDCU UR38, c[0x0][0x398] ;  /* 0x00007300ff2677ac */ /* 0x000e6c0008000800 */
[----:B------:R-:W-:Y:S01]  /*d13c0*/  @P2 LOP3.LUT R79, R79, 0x40000000, RZ, 0xfc, !PT ;  /* 0x400000004f4f2812 */ /* 0x000fe200078efcff */
[----:B------:R-:W2:Y:S01]  /*d13d0*/  LDCU UR63, c[0x0][0x398] ;  /* 0x00007300ff3f77ac */ /* 0x000ea20008000800 */
[----:B------:R-:W-:-:S02]  /*d13e0*/  ISETP.LT.AND P2, PT, R171, UR65, !P0 ;  /* 0x00000041ab007c0c */ /* 0x000fc4000c741270 */
[----:B------:R-:W-:Y:S01]  /*d13f0*/  @P1 LOP3.LUT R80, R80, 0x4, RZ, 0xfc, !PT ;  /* 0x0000000450501812 */ /* 0x000fe200078efcff */
[----:B------:R-:W2:Y:S01]  /*d1400*/  LDCU UR65, c[0x0][0x398] ;  /* 0x00007300ff4177ac */ /* 0x000ea20008000800 */
[----:B------:R-:W-:Y:S02]  /*d1410*/  ISETP.LT.AND P1, PT, R170, UR64, !P0 ;  /* 0x00000040aa007c0c */ /* 0x000fe4000c721270 */
[----:B------:R-:W-:Y:S01]  /*d1420*/  LOP3.LUT R80, R80, 0xfffffffd, RZ, 0xc0, !PT ;  /* 0xfffffffd50507812 */ /* 0x000fe200078ec0ff */
[----:B------:R-:W2:Y:S01]  /*d1430*/  LDCU UR64, c[0x0][0x398] ;  /* 0x00007300ff4077ac */ /* 0x000ea20008000800 */
[----:B------:R-:W-:-:S05]  /*d1440*/  LOP3.LUT R79, R79, 0x7fffffff, RZ, 0xc0, !PT ;  /* 0x7fffffff4f4f7812 */ /* 0x000fca00078ec0ff */
[----:B------:R-:W-:Y:S02]  /*d1450*/  @P2 LOP3.LUT R80, R80, 0x2, RZ, 0xfc, !PT ;  /* 0x0000000250502812 */ /* 0x000fe400078efcff */
[----:B-1----:R-:W-:Y:S01]  /*d1460*/  ISETP.LT.AND P2, PT, R175, UR62, !P0 ;  /* 0x0000003eaf007c0c */ /* 0x002fe2000c741270 */
        /* <DEDUP_REMOVED lines=56> */
[----:B------:R-:W-:Y:S01]  /*d17f0*/  ISETP.LT.AND P2, PT, R171, UR38, !P0 ;  /* 0x00000026ab007c0c */ /* 0x000fe2000c741270 */
[----:B------:R-:W1:Y:S06]  /*d1800*/  LDCU.64 UR38, c[0x0][0x398] ;  /* 0x00007300ff2677ac */ /* 0x000e6c0008000a00 */
        /* <DEDUP_REMOVED lines=15> */
[----:B------:R-:W-:Y:S02]  /*d1900*/  ISETP.LT.AND P1, PT, R174, UR8, !P0 ;  /* 0x00000008ae007c0c */ /* 0x000fe4000c721270 */
        /* <DEDUP_REMOVED lines=50> */
[----:B------:R-:W-:Y:S01]  /*d1c30*/  LOP3.LUT R76, R76, 0x7fffffff, RZ, 0xc0, !PT ;  /* 0x7fffffff4c4c7812 */ /* 0x000fe200078ec0ff */
[----:B------:R-:W1:Y:S06]  /*d1c40*/  LDCU UR76, c[0x0][0x398] ;  /* 0x00007300ff4c77ac */ /* 0x000e6c0008000800 */
[----:B------:R-:W-:-:S02]  /*d1c50*/  @P3 LOP3.LUT R79, R79, 0x4, RZ, 0xfc, !PT ;  /* 0x000000044f4f3812 */ /* 0x000fc400078efcff */
[----:B------:R-:W-:Y:S01]  /*d1c60*/  ISETP.LT.AND P3, PT, R168, UR20, !P0 ;  /* 0x00000014a8007c0c */ /* 0x000fe2000c761270 */
[----:B------:R-:W-:Y:S01]  /*d1c70*/  VIADD R4, R252, 0x160 ;  /* 0x00000160fc047836 */ /* 0x000fe20000000000 */
[----:B------:R-:W-:Y:S02]  /*d1c80*/  @P1 LOP3.LUT R78, R78, 0x80000000, RZ, 0xfc, !PT ;  /* 0x800000004e4e1812 */ /* 0x000fe400078efcff */
[----:B------:R-:W-:Y:S01]  /*d1c90*/  LOP3.LUT R75, R75, 0x7fffffff, RZ, 0xc0, !PT ;  /* 0x7fffffff4b4b7812 */ /* 0x000fe200078ec0ff */
[----:B------:R-:W-:Y:S01]  /*d1ca0*/  VIADD R5, R252, 0x15f ;  /* 0x0000015ffc057836 */ /* 0x000fe20000000000 */
[----:B------:R-:W-:Y:S01]  /*d1cb0*/  ISETP.LT.AND P1, PT, R170, UR21, !P0 ;  /* 0x00000015aa007c0c */ /* 0x000fe2000c721270 */
[----:B------:R-:W1:Y:S01]  /*d1cc0*/  LDCU UR21, c[0x0][0x398] ;  /* 0x00007300ff1577ac */ /* 0x000e620008000800 */
[----:B------:R-:W-:Y:S02]  /*d1cd0*/  LOP3.LUT R79, R79, 0xfffffffd, RZ, 0xc0, !PT ;  /* 0xfffffffd4f4f7812 */ /* 0x000fe400078ec0ff */
[----:B------:R-:W-:Y:S01]  /*d1ce0*/  LOP3.LUT R78, R78, 0xbfffffff, RZ, 0xc0, !PT ;  /* 0xbfffffff4e4e7812 */ /* 0x000fe200078ec0ff */
[----:B------:R-:W1:Y:S01]  /*d1cf0*/  LDCU UR20, c[0x0][0x398] ;  /* 0x00007300ff1477ac */ /* 0x000e620008000800 */
[----:B------:R-:W-:-:S02]  /*d1d00*/  @P2 LOP3.LUT R79, R79, 0x2, RZ, 0xfc, !PT ;  /* 0x000000024f4f2812 */ /* 0x000fc400078efcff */
[----:B------:R-:W-:Y:S01]  /*d1d10*/  ISETP.LT.AND P2, PT, R175, UR19, !P0 ;  /* 0x00000013af007c0c */ /* 0x000fe2000c741270 */
[----:B------:R-:W1:Y:S01]  /*d1d20*/  LDCU UR19, c[0x0][0x398] ;  /* 0x00007300ff1377ac */ /* 0x000e620008000800 */
[----:B------:R-:W-:Y:S02]  /*d1d30*/  LOP3.LUT R79, R79, 0xfffffffe, RZ, 0xc0, !PT ;  /* 0xfffffffe4f4f7812 */ /* 0x000fe400078ec0ff */
[----:B------:R-:W-:Y:S02]  /*d1d40*/  @P3 LOP3.LUT R78, R78, 0x40000000, RZ, 0xfc, !PT ;  /* 0x400000004e4e3812 */ /* 0x000fe400078efcff */
[----:B------:R-:W-:Y:S01]  /*d1d50*/  @P1 LOP3.LUT R79, R79, 0x1, RZ, 0xfc, !PT ;  /* 0x000000014f4f1812 */ /* 0x000fe200078efcff */
[----:B------:R-:W-:Y:S01]  /*d1d60*/  BAR.SYNC.DEFER_BLOCKING 0x0 ;  /* 0x0000000000007b1d */ /* 0x000fe20000010000 */
[----:B------:R-:W-:Y:S02]  /*d1d70*/  ISETP.LT.AND P1, PT, R174, UR18, !P0 ;  /* 0x00000012ae007c0c */ /* 0x000fe4000c721270 */
[----:B------:R-:W-:-:S03]  /*d1d80*/  LOP3.LUT R78, R78, 0xdfffffff, RZ, 0xc0, !PT ;  /* 0xdfffffff4e4e7812 */ /* 0x000fc600078ec0ff */
[----:B------:R-:W1:Y:S01]  /*d1d90*/  LDCU UR18, c[0x0][0x398] ;  /* 0x00007300ff1277ac */ /* 0x000e620008000800 */
        /* <DEDUP_REMOVED lines=9> */
[C---:B------:R-:W-:Y:S01]  /*d1e30*/  VIADD R2, R252.reuse, 0x16a ;  /* 0x0000016afc027836 */ /* 0x040fe20000000000 */
[----:B------:R-:W-:Y:S01]  /*d1e40*/  ISETP.LT.AND P1, PT, R169, UR10, !P0 ;  /* 0x0000000aa9007c0c */ /* 0x000fe2000c721270 */
[----:B------:R-:W-:Y:S01]  /*d1e50*/  VIADD R6, R252, 0x15e ;  /* 0x0000015efc067836 */ /* 0x000fe20000000000 */
[----:B------:R-:W-:Y:S01]  /*d1e60*/  ISETP.LT.AND P3, PT, R172, UR9, !P0 ;  /* 0x00000009ac007c0c */ /* 0x000fe2000c761270 */
[----:B------:R-:W1:Y:S01]  /*d1e70*/  LDCU.64 UR8, c[0x0][0x398] ;  /* 0x00007300ff0877ac */ /* 0x000e620008000a00 */
[----:B------:R-:W-:-:S02]  /*d1e80*/  ISETP.LT.AND P2, PT, R171, UR22, !P0 ;  /* 0x00000016ab007c0c */ /* 0x000fc4000c741270 */
        /* <DEDUP_REMOVED lines=69> */
[----:B------:R-:W1:Y:S06]  /*d22e0*/  LDCU.64 UR34, c[0x0][0x398] ;  /* 0x00007300ff2277ac */ /* 0x000e6c0008000a00 */
        /* <DEDUP_REMOVED lines=41> */
[----:B------:R-:W1:Y:S01]  /*d2580*/  LDCU.64 UR30, c[0x0][0x398] ;  /* 0x00007300ff1e77ac */ /* 0x000e620008000a00 */
        /* <DEDUP_REMOVED lines=95> */
[----:B------:R-:W1:Y:S08]  /*d2b80*/  LDCU UR49, c[0x0][0x398] ;  /* 0x00007300ff3177ac */ /* 0x000e700008000800 */
[----:B------:R-:W-:-:S04]  /*d2b90*/  @P1 LOP3.LUT R77, R77, 0x80, RZ, 0xfc, !PT ;  /* 0x000000804d4d1812 */ /* 0x000fc800078efcff */
        /* <DEDUP_REMOVED lines=35> */
[----:B------:R-:W-:-:S02]  /*d2dd0*/  @P3 LOP3.LUT R76, R76, 0x80000000, RZ, 0xfc, !PT ;  /* 0x800000004c4c3812 */ /* 0x000fc400078efcff */
[----:B------:R-:W-:Y:S02]  /*d2de0*/  LOP3.LUT R77, R77, 0xfffffffd, RZ, 0xc0, !PT ;  /* 0xfffffffd4d4d7812 */ /* 0x000fe400078ec0ff */
[----:B--2---:R-:W-:Y:S01]  /*d2df0*/  ISETP.LT.AND P3, PT, R168, UR50, !P0 ;  /* 0x00000032a8007c0c */ /* 0x004fe2000c761270 */
[----:B------:R-:W2:Y:S01]  /*d2e00*/  LDCU UR50, c[0x0][0x3b8] ;  /* 0x00007700ff3277ac */ /* 0x000ea20008000800 */
[----:B------:R-:W-:Y:S02]  /*d2e10*/  @P1 LOP3.LUT R77, R77, 0x2, RZ, 0xfc, !PT ;  /* 0x000000024d4d1812 */ /* 0x000fe400078efcff */
[----:B------:R-:W-:Y:S01]  /*d2e20*/  ISETP.LT.AND P1, PT, R170, UR51, !P0 ;  /* 0x00000033aa007c0c */ /* 0x000fe2000c721270 */
[----:B------:R-:W2:Y:S01]  /*d2e30*/  LDCU UR51, c[0x0][0x398] ;  /* 0x00007300ff3377ac */ /* 0x000ea20008000800 */
[----:B------:R-:W-:Y:S02]  /*d2e40*/  ISETP.LT.AND P2, PT, R175, UR52, !P0 ;  /* 0x00000034af007c0c */ /* 0x000fe4000c741270 */
[----:B------:R-:W-:Y:S01]  /*d2e50*/  LOP3.LUT R76, R76, 0xbfffffff, RZ, 0xc0, !PT ;  /* 0xbfffffff4c4c7812 */ /* 0x000fe200078ec0ff */
[----:B------:R-:W2:Y:S01]  /*d2e60*/  LDCU UR52, c[0x0][0x398] ;  /* 0x00007300ff3477ac */ /* 0x000ea20008000800 */
[----:B------:R-:W-:-:S03]  /*d2e70*/  LOP3.LUT R77, R77, 0xfffffffe, RZ, 0xc0, !PT ;  /* 0xfffffffe4d4d7812 */ /* 0x000fc600078ec0ff */
[----:B------:R-:W-:-:S04]  /*d2e80*/  @P3 LOP3.LUT R76, R76, 0x40000000, RZ, 0xfc, !PT ;  /* 0x400000004c4c3812 */ /* 0x000fc800078efcff */
[----:B------:R-:W-:Y:S02]  /*d2e90*/  @P1 LOP3.LUT R77, R77, 0x1, RZ, 0xfc, !PT ;  /* 0x000000014d4d1812 */ /* 0x000fe400078efcff */
[----:B-1----:R-:W-:Y:S02]  /*d2ea0*/  ISETP.LT.AND P1, PT, R174, UR49, !P0 ;  /* 0x00000031ae007c0c */ /* 0x002fe4000c721270 */
        /* <DEDUP_REMOVED lines=14> */
[----:B------:R-:W-:Y:S01]  /*d2f90*/  IMAD R11, R252, UR46, RZ ;  /* 0x0000002efc0b7c24 */ /* 0x000fe2000f8e02ff */
[----:B------:R-:W-:Y:S01]  /*d2fa0*/  ISETP.LT.AND P2, PT, R171, UR52, !P0 ;  /* 0x00000034ab007c0c */ /* 0x000fe2000c741270 */
[----:B------:R-:W1:Y:S01]  /*d2fb0*/  LDCU UR52, c[0x0][0x3b8] ;  /* 0x00007700ff3477ac */ /* 0x000e620008000800 */
[----:B------:R-:W2:Y:S05]  /*d2fc0*/  LDCU UR48, c[0x0][0x3b8] ;  /* 0x00007700ff3077ac */ /* 0x000eaa0008000800 */
[----:B------:R-:W-:Y:S01]  /*d2fd0*/  @P1 LOP3.LUT R76, R76, 0x800000, RZ, 0xfc, !PT ;  /* 0x008000004c4c1812 */ /* 0x000fe200078efcff */
[----:B------:R-:W1:Y:S03]  /*d2fe0*/  LDCU UR51, c[0x0][0x3b8] ;  /* 0x00007700ff3377ac */ /* 0x000e660008000800 */
[----:B------:R-:W-:Y:S01]  /*d2ff0*/  LOP3.LUT R76, R76, 0xfbffffff, RZ, 0xc0, !PT ;  /* 0xfbffffff4c4c7812 */ /* 0x000fe200078ec0ff */
[----:B------:R-:W1:Y:S03]  /*d3000*/  LDCU UR46, c[0x0][0x3b8] ;  /* 0x00007700ff2e77ac */ /* 0x000e660008000800 */
[----:B------:R-:W-:-:S02]  /*d3010*/  @P3 LOP3.LUT R76, R76, 0x4000000, RZ, 0xfc, !PT ;  /* 0x040000004c4c3812 */ /* 0x000fc400078efcff */
[----:B------:R-:W-:Y:S01]  /*d3020*/  ISETP.LT.AND P1, PT, R170, UR75, !P0 ;  /* 0x0000004baa007c0c */ /* 0x000fe2000c721270 */
[----:B------:R-:W-:Y:S01]  /*d3030*/  STL [R1+0x56cc], R11 ;  /* 0x0056cc0b01007387 */ /* 0x000fe20000100800 */
[----:B------:R-:W-:Y:S01]  /*d3040*/  LOP3.LUT R76, R76, 0xfdffffff, RZ, 0xc0, !PT ;  /* 0xfdffffff4c4c7812 */ /* 0x000fe200078ec0ff */
[----:B------:R-:W1:Y:S03]  /*d3050*/  LDCU UR75, c[0x0][0x398] ;  /* 0x00007300ff4b77ac */ /* 0x000e660008000800 */
        /* <DEDUP_REMOVED lines=20> */
[----:B------:R-:W-:Y:S01]  /*d31a0*/  VIADD R2, R11, UR50 ;  /* 0x000000320b027c36 */ /* 0x000fe20008000000 */
[----:B------:R-:W-:Y:S01]  /*d31b0*/  LOP3.LUT R76, R76, 0xffff7fff, RZ, 0xc0, !PT ;  /* 0xffff7fff4c4c7812 */ /* 0x000fe200078ec0ff */
[----:B------:R-:W1:Y:S03]  /*d31c0*/  LDCU UR47, c[0x0][0x3b8] ;  /* 0x00007700ff2f77ac */ /* 0x000e660008000800 */
[----:B------:R2:W-:Y:S01]  /*d31d0*/  STL [R1+0x56c8], R2 ;  /* 0x0056c80201007387 */ /* 0x0005e20000100800 */
[----:B---3--:R-:W-:Y:S01]  /*d31e0*/  ISETP.LT.AND P1, PT, R169, UR34, !P0 ;  /* 0x00000022a9007c0c */ /* 0x008fe2000c721270 */
[----:B------:R-:W3:Y:S01]  /*d31f0*/  LDCU UR34, c[0x0][0x3b8] ;  /* 0x00007700ff2277ac */ /* 0x000ee20008000800 */
[----:B------:R-:W-:-:S02]  /*d3200*/  ISETP.LT.AND P3, PT, R172, UR69, !P0 ;  /* 0x00000045ac007c0c */ /* 0x000fc4000c761270 */
[----:B------:R-:W-:Y:S01]  /*d3210*/  ISETP.LT.AND P2, PT, R171, UR57, !P0 ;  /* 0x00000039ab007c0c */ /* 0x000fe2000c741270 */
[----:B------:R-:W1:Y:S01]  /*d3220*/  LDCU UR50, c[0x0][0x3b8] ;  /* 0x00007700ff3277ac */ /* 0x000e620008000800 */
[----:B--2---:R-:W-:Y:S01]  /*d3230*/  VIADD R2, R2, UR55 ;  /* 0x0000003702027c36 */ /* 0x004fe20008000000 */
[----:B------:R-:W2:Y:S04]  /*d3240*/  LDCU UR57, c[0x0][0x398] ;  /* 0x00007300ff3977ac */ /* 0x000ea80008000800 */
[----:B------:R1:W-:Y:S02]  /*d3250*/  STL [R1+0x56c4], R2 ;  /* 0x0056c40201007387 */ /* 0x0003e40000100800 */
[----:B------:R-:W-:Y:S01]  /*d3260*/  @P1 LOP3.LUT R76, R76, 0x8000, RZ, 0xfc, !PT ;  /* 0x000080004c4c1812 */ /* 0x000fe200078efcff */
[----:B------:R-:W2:Y:S01]  /*d3270*/  LDCU UR55, c[0x0][0x398] ;  /* 0x00007300ff3777ac */ /* 0x000ea20008000800 */
[----:B------:R-:W2:Y:S01]  /*d3280*/  LDCU UR69, c[0x0][0x3b8] ;  /* 0x00007700ff4577ac */ /* 0x000ea20008000800 */
[----:B-1----:R-:W-:Y:S01]  /*d3290*/  VIADD R2, R2, UR54 ;  /* 0x0000003602027c36 */ /* 0x002fe20008000000 */
[----:B------:R-:W-:Y:S01]  /*d32a0*/  LOP3.LUT R76, R76, 0xfffbffff, RZ, 0xc0, !PT ;  /* 0xfffbffff4c4c7812 */ /* 0x000fe200078ec0ff */
[----:B------:R-:W1:Y:S03]  /*d32b0*/  LDCU UR54, c[0x0][0x398] ;  /* 0x00007300ff3677ac */ /* 0x000e660008000800 */
[----:B------:R2:W-:Y:S02]  /*d32c0*/  STL [R1+0x55dc], R2 ;  /* 0x0055dc0201007387 */ /* 0x0005e40000100800 */
[----:B--2---:R-:W-:Y:S01]  /*d32d0*/  VIADD R2, R2, UR53 ;  /* 0x0000003502027c36 */ /* 0x004fe20008000000 */
[----:B------:R-:W-:Y:S01]  /*d32e0*/  ISETP.LT.AND P1, PT, R170, UR12, !P0 ;  /* 0x0000000caa007c0c */ /* 0x000fe2000c721270 */
[----:B------:R-:W2:Y:S03]  /*d32f0*/  LDCU UR12, c[0x0][0x3b8] ;  /* 0x00007700ff0c77ac */ /* 0x000ea60008000800 */
[----:B------:R1:W-:Y:S01]  /*d3300*/  STL [R1+0x4b28], R2 ;  /* 0x004b280201007387 */ /* 0x0003e20000100800 */
[----:B------:R-:W-:Y:S01]  /*d3310*/  @P3 LOP3.LUT R76, R76, 0x40000, RZ, 0xfc, !PT ;  /* 0x000400004c4c3812 */ /* 0x000fe200078efcff */
[----:B------:R-:W2:Y:S01]  /*d3320*/  LDCU UR53, c[0x0][0x3b8] ;  /* 0x00007700ff3577ac */ /* 0x000ea20008000800 */
[----:B-1----:R-:W-:-:S02]  /*d3330*/  VIADD R2, R2, UR52 ;  /* 0x0000003402027c36 */ /* 0x002fc40008000000 */
[----:B------:R-:W-:Y:S01]  /*d3340*/  LOP3.LUT R76, R76, 0xfffdffff, RZ, 0xc0, !PT ;  /* 0xfffdffff4c4c7812 */ /* 0x000fe200078ec0ff */
[----:B------:R-:W1:Y:S02]  /*d3350*/  LDCU UR52, c[0x0][0x3b8] ;  /* 0x00007700ff3477ac */ /* 0x000e640008000800 */
[----:B------:R2:W-:Y:S01]  /*d3360*/  STL [R1+0x47c8], R2 ;  /* 0x0047c80201007387 */ /* 0x0005e20000100800 */
[----:B------:R-:W-:Y:S01]  /*d3370*/  ISETP.LT.AND P3, PT, R168, UR14, !P0 ;  /* 0x0000000ea8007c0c */ /* 0x000fe2000c761270 */
[----:B------:R-:W1:Y:S01]  /*d3380*/  LDCU UR14, c[0x0][0x3b8] ;  /* 0x00007700ff0e77ac */ /* 0x000e620008000800 */
[----:B--2---:R-:W-:Y:S01]  /*d3390*/  VIADD R2, R2, UR51 ;  /* 0x0000003302027c36 */ /* 0x004fe20008000000 */
[----:B------:R-:W-:Y:S01]  /*d33a0*/  @P2 LOP3.LUT R76, R76, 0x20000, RZ, 0xfc, !PT ;  /* 0x000200004c4c2812 */ /* 0x000fe200078efcff */
[----:B------:R-:W2:Y:S03]  /*d33b0*/  LDCU UR51, c[0x0][0x3b8] ;  /* 0x00007700ff3377ac */ /* 0x000ea60008000800 */
[----:B------:R1:W-:Y:S01]  /*d33c0*/  STL [R1+0x2c14], R2 ;  /* 0x002c140201007387 */ /* 0x0003e20000100800 */
[----:B------:R-:W-:Y:S01]  /*d33d0*/  ISETP.LT.AND P2, PT, R175, UR15, !P0 ;  /* 0x0000000faf007c0c */ /* 0x000fe2000c741270 */
[----:B------:R-:W2:Y:S01]  /*d33e0*/  LDCU UR15, c[0x0][0x3b8] ;  /* 0x00007700ff0f77ac */ /* 0x000ea20008000800 */
[----:B------:R-:W-:Y:S01]  /*d33f0*/  LOP3.LUT R76, R76, 0xfffeffff, RZ, 0xc0, !PT ;  /* 0xfffeffff4c4c7812 */ /* 0x000fe200078ec0ff */
[----:B-1----:R-:W-:-:S03]  /*d3400*/  VIADD R2, R2, UR48 ;  /* 0x0000003002027c36 */ /* 0x002fc60008000000 */
[----:B------:R-:W-:Y:S01]  /*d3410*/  @P1 LOP3.LUT R76, R76, 0x10000, RZ, 0xfc, !PT ;  /* 0x000100004c4c1812 */ /* 0x000fe200078efcff */
[----:B------:R-:W1:Y:S01]  /*d3420*/  LDCU UR48, c[0x0][0x3b8] ;  /* 0x00007700ff3077ac */ /* 0x000e620008000800 */
[----:B------:R2:W-:Y:S01]  /*d3430*/  STL [R1+0x2c18], R2 ;  /* 0x002c180201007387 */ /* 0x0005e20000100800 */
[----:B------:R-:W-:Y:S01]  /*d3440*/  ISETP.LT.AND P1, PT, R174, UR16, !P0 ;  /* 0x00000010ae007c0c */ /* 0x000fe2000c721270 */
[----:B------:R-:W1:Y:S01]  /*d3450*/  LDCU UR16, c[0x0][0x3b8] ;  /* 0x00007700ff1077ac */ /* 0x000e620008000800 */
[----:B--2---:R-:W-:Y:S01]  /*d3460*/  VIADD R2, R2, UR56 ;  /* 0x0000003802027c36 */ /* 0x004fe20008000000 */
[----:B------:R-:W-:Y:S01]  /*d3470*/  ISETP.LT.AND P0, PT, R173, UR18, !P0 ;  /* 0x00000012ad007c0c */ /* 0x000fe2000c701270 */
[----:B------:R-:W2:Y:S03]  /*d3480*/  LDCU UR18, c[0x0][0x3b8] ;  /* 0x00007700ff1277ac */ /* 0x000ea60008000800 */
[----:B------:R1:W-:Y:S01]  /*d3490*/  STL [R1+0x2f48], R2 ;  /* 0x002f480201007387 */ /* 0x0003e20000100800 */
[----:B------:R-:W-:Y:S01]  /*d34a0*/  LOP3.LUT R76, R76, 0xffffbfff, RZ, 0xc0, !PT ;  /* 0xffffbfff4c4c7812 */ /* 0x000fe200078ec0ff */
[----:B------:R-:W2:Y:S01]  /*d34b0*/  LDCU UR56, c[0x0][0x398] ;  /* 0x00007300ff3877ac */ /* 0x000ea20008000800 */
[----:B-1----:R-:W-:Y:S01]  /*d34c0*/  VIADD R2, R2, UR12 ;  /* 0x0000000c02027c36 */ /* 0x002fe20008000000 */
[----:B------:R-:W1:Y:S04]  /*d34d0*/  LDCU UR12, c[0x0][0x3b8] ;  /* 0x00007700ff0c77ac */ /* 0x000e680008000800 */
[----:B------:R2:W-:Y:S02]  /*d34e0*/  STL [R1+0x2f4c], R2 ;  /* 0x002f4c0201007387 */ /* 0x0005e40000100800 */
[----:B--2---:R-:W-:Y:S01]  /*d34f0*/  VIADD R2, R2, UR14 ;  /* 0x0000000e02027c36 */ /* 0x004fe20008000000 */
[----:B------:R-:W2:Y:S04]  /*d3500*/  LDCU UR14, c[0x0][0x3b8] ;  /* 0x00007700ff0e77ac */ /* 0x000ea80008000800 */
[----:B------:R1:W-:Y:S02]  /*d3510*/  STL [R1+0x3e90], R2 ;  /* 0x003e900201007387 */ /* 0x0003e40000100800 */
        /* <DEDUP_REMOVED lines=9> */
[----:B---3--:R-:W-:Y:S01]  /*d35b0*/  VIADD R2, R2, UR34 ;  /* 0x0000002202027c36 */ /* 0x008fe20008000000 */
[----:B------:R-:W3:Y:S04]  /*d35c0*/  LDCU UR34, c[0x0][0x3b8] ;  /* 0x00007700ff2277ac */ /* 0x000ee80008000800 */
        /* <DEDUP_REMOVED lines=1418> */
[----:B------:R-:W-:Y:S01]  /*d8e70*/  @P3 LOP3.LUT R76, R76, 0x4000, RZ, 0xfc, !PT ;  /* 0x000040004c4c3812 */ /* 0x000fe200078efcff */
[----:B------:R-:W1:Y:S03]  /*d8e80*/  LDCU UR48, c[0x0][0x3b8] ;  /* 0x00007700ff3077ac */ /* 0x000e660008000800 */
[----:B------:R2:W-:Y:S02]  /*d8e90*/  STL [R1+0x568c], R2 ;  /* 0x00568c0201007387 */ /* 0x0005e40000100800 */
[----:B--2---:R-:W-:Y:S01]  /*d8ea0*/  VIADD R2, R2, UR50 ;  /* 0x0000003202027c36 */ /* 0x004fe20008000000 */
[----:B------:R-:W2:Y:S04]  /*d8eb0*/  LDCU UR50, c[0x0][0x3b8] ;  /* 0x00007700ff3277ac */ /* 0x000ea80008000800 */
[----:B------:R1:W-:Y:S02]  /*d8ec0*/  STL [R1+0x5694], R2 ;  /* 0x0056940201007387 */ /* 0x0003e40000100800 */
[----:B-1----:R-:W-:Y:S01]  /*d8ed0*/  VIADD R2, R2, UR12 ;  /* 0x0000000c02027c36 */ /* 0x002fe20008000000 */
[----:B------:R-:W-:Y:S01]  /*d8ee0*/  LOP3.LUT R76, R76, 0xffffdfff, RZ, 0xc0, !PT ;  /* 0xffffdfff4c4c7812 */ /* 0x000fe200078ec0ff */
[----:B------:R-:W1:Y:S03]  /*d8ef0*/  LDCU UR12, c[0x0][0x3b8] ;  /* 0x00007700ff0c77ac */ /* 0x000e660008000800 */
        /* <DEDUP_REMOVED lines=8> */
[----:B------:R-:W-:Y:S01]  /*d8f80*/  @P2 LOP3.LUT R76, R76, 0x2000, RZ, 0xfc, !PT ;  /* 0x000020004c4c2812 */ /* 0x000fe200078efcff */
[----:B------:R-:W2:Y:S03]  /*d8f90*/  LDCU UR16, c[0x0][0x3b8] ;  /* 0x00007700ff1077ac */ /* 0x000ea60008000800 */
[----:B------:R1:W-:Y:S02]  /*d8fa0*/  STL [R1+0x56ac], R2 ;  /* 0x0056ac0201007387 */ /* 0x0003e40000100800 */
[----:B-1----:R-:W-:Y:S01]  /*d8fb0*/  VIADD R2, R2, UR18 ;  /* 0x0000001202027c36 */ /* 0x002fe20008000000 */
[----:B------:R-:W-:Y:S01]  /*d8fc0*/  LOP3.LUT R76, R76, 0xffffefff, RZ, 0xc0, !PT ;  /* 0xffffefff4c4c7812 */ /* 0x000fe200078ec0ff */
[----:B------:R-:W1:Y:S03]  /*d8fd0*/  LDCU UR18, c[0x0][0x3b8] ;  /* 0x00007700ff1277ac */ /* 0x000e660008000800 */
[----:B------:R3:W-:Y:S02]  /*d8fe0*/  STL [R1+0x56a8], R2 ;  /* 0x0056a80201007387 */ /* 0x0007e40000100800 */
[----:B---3--:R-:W-:Y:S01]  /*d8ff0*/  VIADD R2, R2, UR34 ;  /* 0x0000002202027c36 */ /* 0x008fe20008000000 */
[----:B------:R-:W-:Y:S01]  /*d9000*/  @P1 LOP3.LUT R76, R76, 0x1000, RZ, 0xfc, !PT ;  /* 0x000010004c4c1812 */ /* 0x000fe200078efcff */
[----:B------:R-:W3:Y:S03]  /*d9010*/  LDCU UR34, c[0x0][0x3b8] ;  /* 0x00007700ff2277ac */ /* 0x000ee60008000800 */
[----:B------:R1:W-:Y:S02]  /*d9020*/  STL [R1+0x56a4], R2 ;  /* 0x0056a40201007387 */ /* 0x0003e40000100800 */
[----:B-1----:R-:W-:-:S05]  /*d9030*/  VIADD R2, R2, UR46 ;  /* 0x0000002e02027c36 */ /* 0x002fca0008000000 */
[----:B------:R1:W-:Y:S02]  /*d9040*/  STL [R1+0x56a0], R2 ;  /* 0x0056a00201007387 */ /* 0x0003e40000100800 */
[----:B-1----:R-:W-:Y:S01]  /*d9050*/  VIADD R2, R2, UR47 ;  /* 0x0000002f02027c36 */ /* 0x002fe20008000000 */
[----:B------:R-:W-:Y:S01]  /*d9060*/  LOP3.LUT R76, R76, 0xfffff7ff, RZ, 0xc0, !PT ;  /* 0xfffff7ff4c4c7812 */ /* 0x000fe200078ec0ff */
[----:B------:R-:W1:Y:S03]  /*d9070*/  LDCU.64 UR46, c[0x0][0x398] ;  /* 0x00007300ff2e77ac */ /* 0x000e660008000a00 */
[----:B------:R2:W-:Y:S02]  /*d9080*/  STL [R1+0x56bc], R2 ;  /* 0x0056bc0201007387 */ /* 0x0005e40000100800 */
[----:B--2---:R-:W-:-:S05]  /*d9090*/  VIADD R2, R2, UR51 ;  /* 0x0000003302027c36 */ /* 0x004fca0008000000 */
[----:B------:R2:W-:Y:S02]  /*d90a0*/  STL [R1+0x56b8], R2 ;  /* 0x0056b80201007387 */ /* 0x0005e40000100800 */
[----:B--2---:R-:W-:Y:S01]  /*d90b0*/  VIADD R2, R2, UR50 ;  /* 0x0000003202027c36 */ /* 0x004fe20008000000 */
[----:B------:R-:W-:Y:S01]  /*d90c0*/  @P0 LOP3.LUT R76, R76, 0x800, RZ, 0xfc, !PT ;  /* 0x000008004c4c0812 */ /* 0x000fe200078efcff */
[----:B------:R-:W2:Y:S03]  /*d90d0*/  LDCU.64 UR50, c[0x0][0x398] ;  /* 0x00007300ff3277ac */ /* 0x000ea60008000a00 */
[----:B------:R1:W-:Y:S02]  /*d90e0*/  STL [R1+0x569c], R2 ;  /* 0x00569c0201007387 */ /* 0x0003e40000100800 */
[----:B-1----:R-:W-:-:S05]  /*d90f0*/  VIADD R2, R2, UR52 ;  /* 0x0000003402027c36 */ /* 0x002fca0008000000 */
[----:B------:R1:W-:Y:S02]  /*d9100*/  STL [R1+0x5690], R2 ;  /* 0x0056900201007387 */ /* 0x0003e40000100800 */
[----:B-1----:R-:W-:-:S05]  /*d9110*/  VIADD R2, R2, UR14 ;  /* 0x0000000e02027c36 */ /* 0x002fca0008000000 */
[----:B------:R1:W-:Y:S02]  /*d9120*/  STL [R1+0x5688], R2 ;  /* 0x0056880201007387 */ /* 0x0003e40000100800 */
[----:B-1----:R-:W-:Y:S01]  /*d9130*/  VIADD R2, R2, UR15 ;  /* 0x0000000f02027c36 */ /* 0x002fe20008000000 */
[----:B------:R-:W1:Y:S03]  /*d9140*/  LDCU.64 UR14, c[0x0][0x398] ;  /* 0x00007300ff0e77ac */ /* 0x000e660008000a00 */
[----:B------:R-:W-:Y:S01]  /*d9150*/  VIADD R7, R2, UR53 ;  /* 0x0000003502077c36 */ /* 0x000fe20008000000 */
[----:B------:R2:W-:Y:S01]  /*d9160*/  STL [R1+0x5684], R2 ;  /* 0x0056840201007387 */ /* 0x0005e20000100800 */
[----:B------:R-:W-:Y:S01]  /*d9170*/  LOP3.LUT R76, R76, 0xffffff7f, RZ, 0xc0, !PT ;  /* 0xffffff7f4c4c7812 */ /* 0x000fe200078ec0ff */
[----:B------:R-:W3:Y:S01]  /*d9180*/  LDCU.64 UR52, c[0x0][0x398] ;  /* 0x00007300ff3477ac */ /* 0x000ee20008000a00 */
[----:B--2---:R-:W-:-:S05]  /*d9190*/  VIADD R2, R252, 0x161 ;  /* 0x00000161fc027836 */ /* 0x004fca0000000000 */
[----:B------:R-:W-:-:S04]  /*d91a0*/  ISETP.GE.AND P0, PT, R2, UR49, PT ;  /* 0x0000003102007c0c */ /* 0x000fc8000bf06270 */
[----:B-1----:R-:W-:Y:S01]  /*d91b0*/  ISETP.LT.AND P2, PT, R169, UR14, !P0 ;  /* 0x0000000ea9007c0c */ /* 0x002fe2000c741270 */
[----:B------:R-:W-:Y:S01]  /*d91c0*/  VIADD R8, R7, UR48 ;  /* 0x0000003007087c36 */ /* 0x000fe20008000000 */
[----:B------:R-:W-:Y:S01]  /*d91d0*/  ISETP.LT.AND P1, PT, R172, UR57, !P0 ;  /* 0x00000039ac007c0c */ /* 0x000fe2000c721270 */
[----:B------:R-:W1:Y:S01]  /*d91e0*/  LDCU UR57, c[0x0][0x398] ;  /* 0x00007300ff3977ac */ /* 0x000e620008000800 */
[----:B------:R-:W-:Y:S01]  /*d91f0*/  ISETP.LT.AND P3, PT, R168, UR55, !P0 ;  /* 0x00000037a8007c0c */ /* 0x000fe2000c761270 */
[----:B------:R-:W2:Y:S08]  /*d9200*/  LDCU UR14, c[0x0][0x398] ;  /* 0x00007300ff0e77ac */ /* 0x000eb00008000800 */
[----:B------:R-:W-:Y:S01]  /*d9210*/  @P2 LOP3.LUT R76, R76, 0x80, RZ, 0xfc, !PT ;  /* 0x000000804c4c2812 */ /* 0x000fe200078efcff */
[----:B------:R1:W-:Y:S01]  /*d9220*/  STL [R1+0x5680], R7 ;  /* 0x0056800701007387 */ /* 0x0003e20000100800 */
[----:B------:R-:W-:Y:S01]  /*d9230*/  ISETP.LT.AND P2, PT, R171, UR56, !P0 ;  /* 0x00000038ab007c0c */ /* 0x000fe2000c741270 */
[----:B------:R-:W-:Y:S01]  /*d9240*/  VIADD R2, R252, 0x15d ;  /* 0x0000015dfc027836 */ /* 0x000fe20000000000 */
[----:B------:R-:W-:Y:S01]  /*d9250*/  LOP3.LUT R76, R76, 0xfffffbff, RZ, 0xc0, !PT ;  /* 0xfffffbff4c4c7812 */ /* 0x000fe200078ec0ff */
[----:B------:R-:W1:Y:S03]  /*d9260*/  LDCU.64 UR48, c[0x0][0x398] ;  /* 0x00007300ff3077ac */ /* 0x000e660008000a00 */
[----:B------:R-:W-:-:S02]  /*d9270*/  @P1 LOP3.LUT R76, R76, 0x400, RZ, 0xfc, !PT ;  /* 0x000004004c4c1812 */ /* 0x000fc400078efcff */
[----:B------:R-:W-:Y:S01]  /*d9280*/  ISETP.LT.AND P1, PT, R170, UR54, !P0 ;  /* 0x00000036aa007c0c */ /* 0x000fe2000c721270 */
[----:B---3--:R-:W-:Y:S01]  /*d9290*/  VIADD R100, R8, UR34 ;  /* 0x0000002208647c36 */ /* 0x008fe20008000000 */
[----:B------:R-:W-:Y:S01]  /*d92a0*/  LOP3.LUT R76, R76, 0xfffffdff, RZ, 0xc0, !PT ;  /* 0xfffffdff4c4c7812 */ /* 0x000fe200078ec0ff */
[----:B------:R-:W3:Y:S03]  /*d92b0*/  LDCU UR34, c[0x0][0x398] ;  /* 0x00007300ff2277ac */ /* 0x000ee60008000800 */
[----:B------:R-:W-:Y:S01]  /*d92c0*/  @P2 LOP3.LUT R76, R76, 0x200, RZ, 0xfc, !PT ;  /* 0x000002004c4c2812 */ /* 0x000fe200078efcff */
[----:B------:R2:W-:Y:S01]  /*d92d0*/  STL [R1+0x567c], R8 ;  /* 0x00567c0801007387 */ /* 0x0005e20000100800 */
[----:B------:R-:W2:Y:S02]  /*d92e0*/  LDCU.64 UR54, c[0x0][0x398] ;  /* 0x00007300ff3677ac */ /* 0x000ea40008000a00 */
        /* <DEDUP_REMOVED lines=8> */
[----:B------:R-:W-:Y:S02]  /*d9370*/  LOP3.LUT R76, R76, 0xffffffdf, RZ, 0xc0, !PT ;  /* 0xffffffdf4c4c7812 */ /* 0x000fe400078ec0ff */
[----:B------:R-:W-:Y:S01]  /*d9380*/  ISETP.LT.AND P0, PT, R173, UR76, !P0 ;  /* 0x0000004cad007c0c */ /* 0x000fe2000c701270 */
[----:B------:R-:W1:Y:S01]  /*d9390*/  LDCU UR76, c[0x0][0x398] ;  /* 0x00007300ff4c77ac */ /* 0x000e620008000800 */
[----:B------:R-:W-:-:S04]  /*d93a0*/  @P2 LOP3.LUT R76, R76, 0x20, RZ, 0xfc, !PT ;  /* 0x000000204c4c2812 */ /* 0x000fc800078efcff */
[----:B------:R-:W-:-:S04]  /*d93b0*/  LOP3.LUT R76, R76, 0xffffffef, RZ, 0xc0, !PT ;  /* 0xffffffef4c4c7812 */ /* 0x000fc800078ec0ff */
[----:B------:R-:W-:-:S04]  /*d93c0*/  @P1 LOP3.LUT R76, R76, 0x10, RZ, 0xfc, !PT ;  /* 0x000000104c4c1812 */ /* 0x000fc800078efcff */
[----:B------:R-:W-:-:S04]  /*d93d0*/  LOP3.LUT R76, R76, 0xfffffff7, RZ, 0xc0, !PT ;  /* 0xfffffff74c4c7812 */ /* 0x000fc800078ec0ff */
[----:B------:R-:W-:Y:S02]  /*d93e0*/  @P0 LOP3.LUT R76, R76, 0x8, RZ, 0xfc, !PT ;  /* 0x000000084c4c0812 */ /* 0x000fe400078efcff */
[----:B------:R-:W-:-:S04]  /*d93f0*/  ISETP.GE.AND P0, PT, R4, UR35, PT ;  /* 0x0000002304007c0c */ /* 0x000fc8000bf06270 */
[----:B-1----:R-:W-:Y:S01]  /*d9400*/  ISETP.LT.AND P3, PT, R172, UR76, !P0 ;  /* 0x0000004cac007c0c */ /* 0x002fe2000c761270 */
[----:B------:R-:W1:Y:S01]  /*d9410*/  LDCU UR76, c[0x0][0x398] ;  /* 0x00007300ff4c77ac */ /* 0x000e620008000800 */
[----:B------:R-:W-:Y:S02]  /*d9420*/  ISETP.LT.AND P1, PT, R169, UR46, !P0 ;  /* 0x0000002ea9007c0c */ /* 0x000fe4000c721270 */
[----:B------:R-:W-:Y:S01]  /*d9430*/  ISETP.LT.AND P2, PT, R171, UR77, !P0 ;  /* 0x0000004dab007c0c */ /* 0x000fe2000c741270 */
[----:B------:R-:W1:Y:S01]  /*d9440*/  LDCU UR77, c[0x0][0x398] ;  /* 0x00007300ff4d77ac */ /* 0x000e620008000800 */
[----:B------:R-:W-:-:S07]  /*d9450*/  LOP3.LUT R76, R76, 0xfffffffb, RZ, 0xc0, !PT ;  /* 0xfffffffb4c4c7812 */ /* 0x000fce00078ec0ff */
[----:B------:R-:W-:Y:S02]  /*d9460*/  @P3 LOP3.LUT R76, R76, 0x4, RZ, 0xfc, !PT ;  /* 0x000000044c4c3812 */ /* 0x000fe400078efcff */
[----:B---3--:R-:W-:Y:S01]  /*d9470*/  ISETP.LT.AND P3, PT, R168, UR34, !P0 ;  /* 0x00000022a8007c0c */ /* 0x008fe2000c761270 */
[----:B------:R3:W-:Y:S01]  /*d9480*/  STL [R1+0x5678], R100 ;  /* 0x0056786401007387 */ /* 0x0007e20000100800 */
[----:B------:R-:W-:Y:S01]  /*d9490*/  @P1 LOP3.LUT R75, R75, 0x80000000, RZ, 0xfc, !PT ;  /* 0x800000004b4b1812 */ /* 0x000fe200078efcff */
[----:B------:R-:W-:Y:S01]  /*d94a0*/  VIADD R7, R252, 0x15c ;  /* 0x0000015cfc077836 */ /* 0x000fe20000000000 */
[----:B--2---:R-:W-:Y:S01]  /*d94b0*/  ISETP.LT.AND P1, PT, R170, UR14, !P0 ;  /* 0x0000000eaa007c0c */ /* 0x004fe2000c721270 */
[----:B------:R-:W2:Y:S01]  /*d94c0*/  LDCU UR14, c[0x0][0x398] ;  /* 0x00007300ff0e77ac */ /* 0x000ea20008000800 */
[----:B------:R-:W-:Y:S02]  /*d94d0*/  LOP3.LUT R76, R76, 0xfffffffd, RZ, 0xc0, !PT ;  /* 0xfffffffd4c4c7812 */ /* 0x000fe400078ec0ff */
[----:B------:R-:W-:Y:S01]  /*d94e0*/  LOP3.LUT R75, R75, 0xbfffffff, RZ, 0xc0, !PT ;  /* 0xbfffffff4b4b7812 */ /* 0x000fe200078ec0ff */
[----:B------:R-:W-:Y:S01]  /*d94f0*/  VIADD R8, R252, 0x15b ;  /* 0x0000015bfc087836 */ /* 0x000fe20000000000 */
[----:B------:R-:W-:Y:S01]  /*d9500*/  @P2 LOP3.LUT R76, R76, 0x2, RZ, 0xfc, !PT ;  /* 0x000000024c4c2812 */ /* 0x000fe200078efcff */
[----:B------:R-:W3:Y:S01]  /*d9510*/  LDCU.64 UR34, c[0x0][0x398] ;  /* 0x00007300ff2277ac */ /* 0x000ee20008000a00 */
[----:B-1----:R-:W-:-:S02]  /*d9520*/  ISETP.LT.AND P2, PT, R175, UR76, !P0 ;  /* 0x0000004caf007c0c */ /* 0x002fc4000c741270 */
[----:B------:R-:W-:Y:S02]  /*d9530*/  LOP3.LUT R76, R76, 0xfffffffe, RZ, 0xc0, !PT ;  /* 0xfffffffe4c4c7812 */ /* 0x000fe400078ec0ff */
[----:B------:R-:W-:Y:S02]  /*d9540*/  @P3 LOP3.LUT R75, R75, 0x40000000, RZ, 0xfc, !PT ;  /* 0x400000004b4b3812 */ /* 0x000fe400078efcff */
        /* <DEDUP_REMOVED lines=11> */
[----:B------:R-:W-:-:S04]  /*d9600*/  ISETP.GE.AND P0, PT, R5, UR15, PT ;  /* 0x0000000f05007c0c */ /* 0x000fc8000bf06270 */
[----:B------:R-:W-:Y:S02]  /*d9610*/  ISETP.LT.AND P2, PT, R169, UR56, !P0 ;  /* 0x00000038a9007c0c */ /* 0x000fe4000c741270 */
[----:B-1----:R-:W-:Y:S02]  /*d9620*/  ISETP.LT.AND P1, PT, R172, UR77, !P0 ;  /* 0x0000004dac007c0c */ /* 0x002fe4000c721270 */
[----:B------:R-:W-:Y:S02]  /*d9630*/  LOP3.LUT R75, R75, 0xff7fffff, RZ, 0xc0, !PT ;  /* 0xff7fffff4b4b7812 */ /* 0x000fe400078ec0ff */
[----:B--2---:R-:W-:-:S07]  /*d9640*/  ISETP.LT.AND P3, PT, R171, UR14, !P0 ;  /* 0x0000000eab007c0c */ /* 0x004fce000c761270 */
[----:B------:R-:W-:-:S04]  /*d9650*/  @P2 LOP3.LUT R75, R75, 0x800000, RZ, 0xfc, !PT ;  /* 0x008000004b4b2812 */ /* 0x000fc800078efcff */
        /* <DEDUP_REMOVED lines=9> */
[----:B------:R-:W-:Y:S01]  /*d96f0*/  LOP3.LUT R75, R75, 0xffbfffff, RZ, 0xc0, !PT ;  /* 0xffbfffff4b4b7812 */ /* 0x000fe200078ec0ff */
[----:B---3--:R-:W-:-:S03]  /*d9700*/  VIADD R100, R100, UR12 ;  /* 0x0000000c64647c36 */ /* 0x008fc60008000000 */
[----:B------:R-:W-:Y:S02]  /*d9710*/  @P1 LOP3.LUT R75, R75, 0x400000, RZ, 0xfc, !PT ;  /* 0x004000004b4b1812 */ /* 0x000fe400078efcff */
[----:B------:R-:W-:Y:S01]  /*d9720*/  ISETP.LT.AND P2, PT, R174, UR17, !P0 ;  /* 0x00000011ae007c0c */ /* 0x000fe2000c741270 */
[----:B------:R1:W-:Y:S01]  /*d9730*/  STL [R1+0x5674], R100 ;  /* 0x0056746401007387 */ /* 0x0003e20000100800 */
[----:B------:R-:W-:-:S04]  /*d9740*/  LOP3.LUT R75, R75, 0xffdfffff, RZ, 0xc0, !PT ;  /* 0xffdfffff4b4b7812 */ /* 0x000fc800078ec0ff */
[----:B------:R-:W-:Y:S01]  /*d9750*/  @P3 LOP3.LUT R75, R75, 0x200000, RZ, 0xfc, !PT ;  /* 0x002000004b4b3812 */ /* 0x000fe200078efcff */
[----:B-1----:R-:W-:Y:S01]  /*d9760*/  VIADD R100, R100, UR16 ;  /* 0x0000001064647c36 */ /* 0x002fe20008000000 */
[----:B------:R-:W-:Y:S02]  /*d9770*/  ISETP.LT.AND P1, PT, R173, UR13, !P0 ;  /* 0x0000000dad007c0c */ /* 0x000fe4000c721270 */
[----:B------:R-:W-:Y:S02]  /*d9780*/  LOP3.LUT R75, R75, 0xffefffff, RZ, 0xc0, !PT ;  /* 0xffefffff4b4b7812 */ /* 0x000fe400078ec0ff */
[----:B------:R1:W-:Y:S01]  /*d9790*/  STL [R1+0x5670], R100 ;  /* 0x0056706401007387 */ /* 0x0003e20000100800 */
[----:B------:R-:W-:Y:S02]  /*d97a0*/  ISETP.GE.AND P0, PT, R6, UR47, PT ;  /* 0x0000002f06007c0c */ /* 0x000fe4000bf06270 */
[----:B------:R-:W-:Y:S01]  /*d97b0*/  @P2 LOP3.LUT R75, R75, 0x100000, RZ, 0xfc, !PT ;  /* 0x001000004b4b2812 */ /* 0x000fe200078efcff */
[----:B-1----:R-:W-:Y:S01]  /*d97c0*/  VIADD R100, R100, UR18 ;  /* 0x0000001264647c36 */ /* 0x002fe20008000000 */
[----:B------:R-:W-:-:S04]  /*d97d0*/  ISETP.LT.AND P2, PT, R168, UR54, !P0 ;  /* 0x00000036a8007c0c */ /* 0x000fc8000c741270 */
[----:B------:R1:W-:Y:S01]  /*d97e0*/  STL [R1+0x566c], R100 ;  /* 0x00566c6401007387 */ /* 0x0003e20000100800 */
[----:B------:R-:W-:Y:S01]  /*d97f0*/  LOP3.LUT R75, R75, 0xfff7ffff, RZ, 0xc0, !PT ;  /* 0xfff7ffff4b4b7812 */ /* 0x000fe200078ec0ff */
[----:B-1----:R-:W-:-:S03]  /*d9800*/  VIADD R100, R100, UR69 ;  /* 0x0000004564647c36 */ /* 0x002fc60008000000 */
[----:B------:R-:W-:Y:S01]  /*d9810*/  @P1 LOP3.LUT R75, R75, 0x80000, RZ, 0xfc, !PT ;  /* 0x000800004b4b1812 */ /* 0x000fe200078efcff */
[----:B------:R-:W-:Y:S01]  /*d9820*/  VIADD R101, R100, UR70 ;  /* 0x0000004664657c36 */ /* 0x000fe20008000000 */
[----:B------:R1:W-:Y:S01]  /*d9830*/  STL [R1+0x5668], R100 ;  /* 0x0056686401007387 */ /* 0x0003e20000100800 */
[----:B------:R-:W-:Y:S02]  /*d9840*/  ISETP.LT.AND P1, PT, R172, UR8, !P0 ;  /* 0x00000008ac007c0c */ /* 0x000fe4000c721270 */
[----:B------:R-:W-:Y:S01]  /*d9850*/  LOP3.LUT R75, R75, 0xffffbfff, RZ, 0xc0, !PT ;  /* 0xffffbfff4b4b7812 */ /* 0x000fe200078ec0ff */
[----:B-1----:R-:W2:Y:S03]  /*d9860*/  LDL.LU R100, [R1+0x69f4] ;  /* 0x0069f40001647983 */ /* 0x002ea60000300800 */
[----:B------:R-:W-:Y:S02]  /*d9870*/  @P2 LOP3.LUT R75, R75, 0x4000, RZ, 0xfc, !PT ;  /* 0x000040004b4b2812 */ /* 0x000fe400078efcff */
[----:B------:R-:W-:-:S02]  /*d9880*/  ISETP.LT.AND P3, PT, R171, UR6, !P0 ;  /* 0x00000006ab007c0c */ /* 0x000fc4000c761270 */
        /* <DEDUP_REMOVED lines=15> */
[----:B------:R-:W-:Y:S02]  /*d9980*/  LOP3.LUT R75, R75, 0xffffefff, RZ, 0xc0, !PT ;  /* 0xffffefff4b4b7812 */ /* 0x000fe400078ec0ff */
[----:B------:R-:W-:Y:S02]  /*d9990*/  ISETP.GE.AND P0, PT, R2, UR57, PT ;  /* 0x0000003902007c0c */ /* 0x000fe4000bf06270 */
        /* <DEDUP_REMOVED lines=13> */
[----:B----4-:R-:W-:Y:S02]  /*d9a70*/  ISETP.LT.AND P1, PT, R169, UR36, !P0 ;  /* 0x00000024a9007c0c */ /* 0x010fe4000c721270 */
        /* <DEDUP_REMOVED lines=11> */
[----:B------:R-:W-:Y:S02]  /*d9b30*/  ISETP.GE.AND P0, PT, R7, UR55, PT ;  /* 0x0000003707007c0c */ /* 0x000fe4000bf06270 */
[----:B------:R-:W-:-:S04]  /*d9b40*/  LOP3.LUT R75, R75, 0xfffffff7, RZ, 0xc0, !PT ;  /* 0xfffffff74b4b7812 */ /* 0x000fc800078ec0ff */
[----:B------:R-:W-:Y:S02]  /*d9b50*/  @P1 LOP3.LUT R75, R75, 0x8, RZ, 0xfc, !PT ;  /* 0x000000084b4b1812 */ /* 0x000fe400078efcff */
[----:B------:R-:W-:Y:S02]  /*d9b60*/  ISETP.LT.AND P1, PT, R172, UR22, !P0 ;  /* 0x00000016ac007c0c */ /* 0x000fe4000c721270 */
[----:B------:R-:W-:Y:S02]  /*d9b70*/  ISETP.LT.AND P2, PT, R169, UR50, !P0 ;  /* 0x00000032a9007c0c */ /* 0x000fe4000c741270 */
[----:B------:R-:W-:Y:S02]  /*d9b80*/  ISETP.LT.AND P3, PT, R171, UR7, !P0 ;  /* 0x00000007ab007c0c */ /* 0x000fe4000c761270 */
[----:B------:R-:W-:-:S07]  /*d9b90*/  LOP3.LUT R75, R75, 0xfffffffb, RZ, 0xc0, !PT ;  /* 0xfffffffb4b4b7812 */ /* 0x000fce00078ec0ff */
[----:B------:R-:W-:Y:S02]  /*d9ba0*/  @P1 LOP3.LUT R75, R75, 0x4, RZ, 0xfc, !PT ;  /* 0x000000044b4b1812 */ /* 0x000fe400078efcff */
[----:B------:R-:W-:Y:S02]  /*d9bb0*/  ISETP.LT.AND P1, PT, R168, UR45, !P0 ;  /* 0x0000002da8007c0c */ /* 0x000fe4000c721270 */
[----:B------:R-:W-:Y:S02]  /*d9bc0*/  @P2 LOP3.LUT R0, R0, 0x80000000, RZ, 0xfc, !PT ;  /* 0x8000000000002812 */ /* 0x000fe400078efcff */
[----:B------:R-:W-:Y:S02]  /*d9bd0*/  ISETP.LT.AND P2, PT, R170, UR58, !P0 ;  /* 0x0000003aaa007c0c */ /* 0x000fe4000c741270 */
[----:B------:R-:W-:Y:S02]  /*d9be0*/  LOP3.LUT R75, R75, 0xfffffffd, RZ, 0xc0, !PT ;  /* 0xfffffffd4b4b7812 */ /* 0x000fe400078ec0ff */
[----:B------:R-:W-:-:S02]  /*d9bf0*/  LOP3.LUT R0, R0, 0xbfffffff, RZ, 0xc0, !PT ;  /* 0xbfffffff00007812 */ /* 0x000fc400078ec0ff */
[----:B------:R-:W-:Y:S02]  /*d9c00*/  @P3 LOP3.LUT R75, R75, 0x2, RZ, 0xfc, !PT ;  /* 0x000000024b4b3812 */ /* 0x000fe400078efcff */
[----:B------:R-:W-:Y:S02]  /*d9c10*/  ISETP.LT.AND P3, PT, R175, UR43, !P0 ;  /* 0x0000002baf007c0c */ /* 0x000fe4000c761270 */
[----:B------:R-:W-:Y:S02]  /*d9c20*/  LOP3.LUT R75, R75, 0xfffffffe, RZ, 0xc0, !PT ;  /* 0xfffffffe4b4b7812 */ /* 0x000fe400078ec0ff */
[----:B------:R-:W-:Y:S02]  /*d9c30*/  @P1 LOP3.LUT R0, R0, 0x40000000, RZ, 0xfc, !PT ;  /* 0x4000000000001812 */ /* 0x000fe400078efcff */
[----:B------:R-:W-:Y:S02]  /*d9c40*/  @P2 LOP3.LUT R75, R75, 0x1, RZ, 0xfc, !PT ;  /* 0x000000014b4b2812 */ /* 0x000fe400078efcff */
[----:B------:R-:W-:-:S02]  /*d9c50*/  ISETP.LT.AND P2, PT, R174, UR39, !P0 ;  /* 0x00000027ae007c0c */ /* 0x000fc4000c741270 */
        /* <DEDUP_REMOVED lines=51> */
[----:B------:R-:W-:-:S03]  /*d9f90*/  VIADD R11, R252, 0x1c1 ;  /* 0x000001c1fc0b7836 */ /* 0x000fc60000000000 */
[----:B------:R-:W-:Y:S02]  /*d9fa0*/  @P3 LOP3.LUT R0, R0, 0x800, RZ, 0xfc, !PT ;  /* 0x0000080000003812 */ /* 0x000fe400078efcff */
[----:B------:R-:W-:Y:S02]  /*d9fb0*/  ISETP.LT.AND P1, PT, R173, UR31, !P0 ;  /* 0x0000001fad007c0c */ /* 0x000fe4000c721270 */
[----:B------:R-:W-:Y:S02]  /*d9fc0*/  LOP3.LUT R0, R0, 0xfffffbff, RZ, 0xc0, !PT ;  /* 0xfffffbff00007812 */ /* 0x000fe400078ec0ff */
[----:B--2---:R-:W-:Y:S02]  /*d9fd0*/  ISETP.GE.AND P0, PT, R11, R100, PT ;  /* 0x000000640b00720c */ /* 0x004fe40003f06270 */
[----:B------:R-:W-:Y:S02]  /*d9fe0*/  @P2 LOP3.LUT R0, R0, 0x400, RZ, 0xfc, !PT ;  /* 0x0000040000002812 */ /* 0x000fe400078efcff */
[----:B------:R-:W-:-:S02]  /*d9ff0*/  ISETP.LT.AND P2, PT, R174, UR42, !P0 ;  /* 0x0000002aae007c0c */ /* 0x000fc4000c741270 */
[----:B------:R-:W-:Y:S01]  /*da000*/  LOP3.LUT R0, R0, 0xfffffdff, RZ, 0xc0, !PT ;  /* 0xfffffdff00007812 */ /* 0x000fe200078ec0ff */
[----:B------:R1:W-:Y:S03]  /*da010*/  STL [R1+0x5660], R101 ;  /* 0x0056606501007387 */ /* 0x0003e60000100800 */
[----:B------:R-:W-:Y:S02]  /*da020*/  @P1 LOP3.LUT R0, R0, 0x200, RZ, 0xfc, !PT ;  /* 0x0000020000001812 */ /* 0x000fe400078efcff */
[----:B------:R-:W-:Y:S02]  /*da030*/  ISETP.LT.AND P4, PT, R173, UR73, !P0 ;  /* 0x00000049ad007c0c */ /* 0x000fe4000c781270 */
[----:B------:R-:W-:Y:S01]  /*da040*/  LOP3.LUT R0, R0, 0xfffdffff, RZ, 0xc0, !PT ;  /* 0xfffdffff00007812 */ /* 0x000fe200078ec0ff */
[----:B-1----:R-:W-:Y:S02]  /*da050*/  VIADD R101, R101, UR71 ;  /* 0x0000004765657c36 */ /* 0x002fe40008000000 */
[----:B------:R-:W-:Y:S01]  /*da060*/  VIADD R10, R252, 0x159 ;  /* 0x00000159fc0a7836 */ /* 0x000fe20000000000 */
[----:B------:R-:W-:-:S02]  /*da070*/  @P2 LOP3.LUT R0, R0, 0x20000, RZ, 0xfc, !PT ;  /* 0x0002000000002812 */ /* 0x000fc400078efcff */
[----:B------:R1:W-:Y:S02]  /*da080*/  STL [R1+0x565c], R101 ;  /* 0x00565c6501007387 */ /* 0x0003e40000100800 */
[----:B------:R-:W-:Y:S02]  /*da090*/  ISETP.GE.AND P1, PT, R10, UR49, PT ;  /* 0x000000310a007c0c */ /* 0x000fe4000bf26270 */
[----:B------:R-:W-:Y:S01]  /*da0a0*/  LOP3.LUT R0, R0, 0xfffeffff, RZ, 0xc0, !PT ;  /* 0xfffeffff00007812 */ /* 0x000fe200078ec0ff */
[----:B-1----:R-:W-:Y:S01]  /*da0b0*/  VIADD R101, R101, UR72 ;  /* 0x0000004865657c36 */ /* 0x002fe20008000000 */
[----:B------:R-:W-:-:S04]  /*da0c0*/  ISETP.LT.AND P3, PT, R172, UR74, !P1 ;  /* 0x0000004aac007c0c */ /* 0x000fc8000cf61270 */
[----:B------:R1:W-:Y:S01]  /*da0d0*/  STL [R1+0x56c0], R101 ;  /* 0x0056c06501007387 */ /* 0x0003e20000100800 */
[----:B------:R-:W-:Y:S02]  /*da0e0*/  @P4 LOP3.LUT R0, R0, 0x10000, RZ, 0xfc, !PT ;  /* 0x0001000000004812 */ /* 0x000fe400078efcff */
[----:B------:R-:W-:Y:S02]  /*da0f0*/  ISETP.LT.AND P2, PT, R171, UR75, !P1 ;  /* 0x0000004bab007c0c */ /* 0x000fe4000cf41270 */
[----:B------:R-:W-:-:S04]  /*da100*/  LOP3.LUT R0, R0, 0xffffff7f, RZ, 0xc0, !PT ;  /* 0xffffff7f00007812 */ /* 0x000fc800078ec0ff */
[----:B------:R-:W-:-:S04]  /*da110*/  LOP3.LUT R0, R0, 0xfffffeff, RZ, 0xc0, !PT ;  /* 0xfffffeff00007812 */ /* 0x000fc800078ec0ff */
[----:B------:R-:W-:Y:S02]  /*da120*/  @P3 LOP3.LUT R0, R0, 0x100, RZ, 0xfc, !PT ;  /* 0x0000010000003812 */ /* 0x000fe400078efcff */
[----:B------:R-:W-:Y:S02]  /*da130*/  ISETP.GE.AND P6, PT, R173, UR44, PT ;  /* 0x0000002cad007c0c */ /* 0x000fe4000bfc6270 */
[----:B------:R-:W-:Y:S01]  /*da140*/  @P2 LOP3.LUT R0, R0, 0x80, RZ, 0xfc, !PT ;  /* 0x0000008000002812 */ /* 0x000fe200078efcff */
[----:B------:R-:W2:Y:S03]  /*da150*/  LDCU UR8, c[0x0][0x398] ;  /* 0x00007300ff0877ac */ /* 0x000ea60008000800 */
[----:B------:R-:W-:Y:S01]  /*da160*/  LOP3.LUT R0, R0, 0xffffffbf, RZ, 0xc0, !PT ;  /* 0xffffffbf00007812 */ /* 0x000fe200078ec0ff */
[----:B------:R-:W-:Y:S01]  /*da170*/  VIADD R100, R252, 0x158 ;  /* 0x00000158fc647836 */ /* 0x000fe20000000000 */
[----:B------:R-:W-:Y:S01]  /*da180*/  LOP3.LUT R74, R74, 0xdfffffff, RZ, 0xc0, !PT ;  /* 0xdfffffff4a4a7812 */ /* 0x000fe200078ec0ff */
[----:B------:R-:W3:Y:S01]  /*da190*/  LDCU.64 UR10, c[0x0][0x398] ;  /* 0x00007300ff0a77ac */ /* 0x000ee20008000a00 */
[----:B------:R-:W-:Y:S01]  /*da1a0*/  LOP3.LUT R73, R73, 0xefffffff, RZ, 0xc0, !PT ;  /* 0xefffffff49497812 */ /* 0x000fe200078ec0ff */
[----:B------:R-:W-:Y:S01]  /*da1b0*/  VIADD R103, R252, 0x87 ;  /* 0x00000087fc677836 */ /* 0x000fe20000000000 */
[----:B------:R-:W-:Y:S01]  /*da1c0*/  LOP3.LUT R72, R72, 0xdfffffff, RZ, 0xc0, !PT ;  /* 0xdfffffff48487812 */ /* 0x000fe200078ec0ff */
[----:B------:R-:W4:Y:S01]  /*da1d0*/  LDCU UR9, c[0x0][0x398] ;  /* 0x00007300ff0977ac */ /* 0x000f220008000800 */
[----:B------:R-:W-:Y:S01]  /*da1e0*/  LOP3.LUT R71, R71, 0xefffffff, RZ, 0xc0, !PT ;  /* 0xefffffff47477812 */ /* 0x000fe200078ec0ff */
[----:B------:R-:W-:Y:S01]  /*da1f0*/  VIADD R102, R252, 0x86 ;  /* 0x00000086fc667836 */ /* 0x000fe20000000000 */
[----:B------:R-:W-:Y:S01]  /*da200*/  LOP3.LUT R70, R70, 0xdfffffff, RZ, 0xc0, !PT ;  /* 0xdfffffff46467812 */ /* 0x000fe200078ec0ff */
[----:B------:R-:W4:Y:S01]  /*da210*/  LDCU UR32, c[0x0][0x398] ;  /* 0x00007300ff2077ac */ /* 0x000f220008000800 */
[----:B------:R-:W-:Y:S01]  /*da220*/  LOP3.LUT R69, R69, 0xdfffffff, RZ, 0xc0, !PT ;  /* 0xdfffffff45457812 */ /* 0x000fe200078ec0ff */
[----:B-1----:R-:W-:Y:S01]  /*da230*/  VIADD R101, R252, 0x85 ;  /* 0x00000085fc657836 */ /* 0x002fe20000000000 */
[----:B------:R-:W-:Y:S01]  /*da240*/  LOP3.LUT R68, R68, 0xdfffffff, RZ, 0xc0, !PT ;  /* 0xdfffffff44447812 */ /* 0x000fe200078ec0ff */
[----:B------:R-:W1:Y:S01]  /*da250*/  LDCU UR33, c[0x0][0x398] ;  /* 0x00007300ff2177ac */ /* 0x000e620008000800 */
[----:B------:R-:W-:Y:S01]  /*da260*/  LOP3.LUT R67, R67, 0xdfffffff, RZ, 0xc0, !PT ;  /* 0xdfffffff43437812 */ /* 0x000fe200078ec0ff */
[----:B------:R-:W-:Y:S01]  /*da270*/  VIADD R108, R252, 0x83 ;  /* 0x00000083fc6c7836 */ /* 0x000fe20000000000 */
[----:B--2---:R-:W-:Y:S01]  /*da280*/  ISETP.LT.AND P3, PT, R170, UR8, !P1 ;  /* 0x00000008aa007c0c */ /* 0x004fe2000cf61270 */
[----:B------:R-:W2:Y:S01]  /*da290*/  LDCU UR8, c[0x0][0x398] ;  /* 0x00007300ff0877ac */ /* 0x000ea20008000800 */
[----:B------:R-:W-:Y:S01]  /*da2a0*/  LOP3.LUT R66, R66, 0xdfffffff, RZ, 0xc0, !PT ;  /* 0xdfffffff42427812 */ /* 0x000fe200078ec0ff */
[C---:B------:R-:W-:Y:S01]  /*da2b0*/  VIADD R107, R252.reuse, 0x82 ;  /* 0x00000082fc6b7836 */ /* 0x040fe20000000000 */
[----:B---3--:R-:W-:Y:S01]  /*da2c0*/  ISETP.LT.AND P2, PT, R169, UR10, !P1 ;  /* 0x0000000aa9007c0c */ /* 0x008fe2000cf41270 */
[----:B------:R-:W3:Y:S01]  /*da2d0*/  LDCU UR52, c[0x0][0x398] ;  /* 0x00007300ff3477ac */ /* 0x000ee20008000800 */
[----:B------:R-:W-:Y:S01]  /*da2e0*/  LOP3.LUT R65, R65, 0xdfffffff, RZ, 0xc0, !PT ;  /* 0xdfffffff41417812 */ /* 0x000fe200078ec0ff */
[----:B------:R-:W-:Y:S01]  /*da2f0*/  VIADD R106, R252, 0x81 ;  /* 0x00000081fc6a7836 */ /* 0x000fe20000000000 */
[----:B------:R-:W-:Y:S01]  /*da300*/  LOP3.LUT R64, R64, 0xdfffffff, RZ, 0xc0, !PT ;  /* 0xdfffffff40407812 */ /* 0x000fe200078ec0ff */
[----:B------:R-:W1:Y:S01]  /*da310*/  LDCU UR56, c[0x0][0x398] ;  /* 0x00007300ff3877ac */ /* 0x000e620008000800 */
[----:B------:R-:W-:Y:S01]  /*da320*/  LOP3.LUT R63, R63, 0xdfffffff, RZ, 0xc0, !PT ;  /* 0xdfffffff3f3f7812 */ /* 0x000fe200078ec0ff */
[----:B------:R-:W-:Y:S01]  /*da330*/  VIADD R105, R252, 0x80 ;  /* 0x00000080fc697836 */ /* 0x000fe20000000000 */
[----:B------:R-:W-:Y:S01]  /*da340*/  LOP3.LUT R62, R62, 0xdfffffff, RZ, 0xc0, !PT ;  /* 0xdfffffff3e3e7812 */ /* 0x000fe200078ec0ff */
[----:B------:R-:W3:Y:S01]  /*da350*/  LDCU UR7, c[0x0][0x398] ;  /* 0x00007300ff0777ac */ /* 0x000ee20008000800 */
[----:B------:R-:W-:Y:S01]  /*da360*/  @P3 LOP3.LUT R0, R0, 0x40, RZ, 0xfc, !PT ;  /* 0x0000004000003812 */ /* 0x000fe200078efcff */
[----:B------:R-:W-:Y:S01]  /*da370*/  VIADD R104, R252, 0x7f ;  /* 0x0000007ffc687836 */ /* 0x000fe20000000000 */
[----:B----4-:R-:W-:Y:S01]  /*da380*/  ISETP.LT.AND P3, PT, R175, UR9, !P1 ;  /* 0x00000009af007c0c */ /* 0x010fe2000cf61270 */
[----:B------:R-:W4:Y:S01]  /*da390*/  LDCU UR6, c[0x0][0x398] ;  /* 0x00007300ff0677ac */ /* 0x000f220008000800 */
[----:B------:R-:W-:-:S02]  /*da3a0*/  LOP3.LUT R0, R0, 0xffffffdf, RZ, 0xc0, !PT ;  /* 0xffffffdf00007812 */ /* 0x000fc400078ec0ff */
[----:B--2---:R-:W-:Y:S01]  /*da3b0*/  ISETP.LT.AND P4, PT, R168, UR8, !P1 ;  /* 0x00000008a8007c0c */ /* 0x004fe2000cf81270 */
[----:B------:R-:W2:Y:S01]  /*da3c0*/  LDCU.64 UR8, c[0x0][0x398] ;  /* 0x00007300ff0877ac */ /* 0x000ea20008000a00 */
[----:B------:R-:W-:Y:S02]  /*da3d0*/  @P2 LOP3.LUT R0, R0, 0x20, RZ, 0xfc, !PT ;  /* 0x0000002000002812 */ /* 0x000fe400078efcff */
[----:B------:R-:W-:Y:S01]  /*da3e0*/  ISETP.LT.AND P2, PT, R174, UR32, !P1 ;  /* 0x00000020ae007c0c */ /* 0x000fe2000cf41270 */
[----:B------:R-:W2:Y:S01]  /*da3f0*/  LDCU UR76, c[0x0][0x398] ;  /* 0x00007300ff4c77ac */ /* 0x000ea20008000800 */
[----:B------:R-:W-:Y:S02]  /*da400*/  LOP3.LUT R0, R0, 0xffffffef, RZ, 0xc0, !PT ;  /* 0xffffffef00007812 */ /* 0x000fe400078ec0ff */
[----:B-1----:R-:W-:Y:S01]  /*da410*/  ISETP.LT.AND P1, PT, R173, UR33, !P1 ;  /* 0x00000021ad007c0c */ /* 0x002fe2000cf21270 */
[----:B------:R-:W1:Y:S01]  /*da420*/  LDCU UR57, c[0x0][0x398] ;  /* 0x00007300ff3977ac */ /* 0x000e620008000800 */
[----:B------:R-:W-:-:S02]  /*da430*/  LOP3.LUT R61, R61, 0xdfffffff, RZ, 0xc0, !PT ;  /* 0xdfffffff3d3d7812 */ /* 0x000fc400078ec0ff */
[----:B------:R-:W-:Y:S01]  /*da440*/  LOP3.LUT R60, R60, 0xdfffffff, RZ, 0xc0, !PT ;  /* 0xdfffffff3c3c7812 */ /* 0x000fe200078ec0ff */
[----:B------:R-:W1:Y:S01]  /*da450*/  LDCU UR77, c[0x0][0x398] ;  /* 0x00007300ff4d77ac */ /* 0x000e620008000800 */
[----:B------:R-:W-:Y:S02]  /*da460*/  @P4 LOP3.LUT R0, R0, 0x10, RZ, 0xfc, !PT ;  /* 0x0000001000004812 */ /* 0x000fe400078efcff */
[----:B------:R-:W-:Y:S01]  /*da470*/  LOP3.LUT R59, R59, 0xdfffffff, RZ, 0xc0, !PT ;  /* 0xdfffffff3b3b7812 */ /* 0x000fe200078ec0ff */
[----:B------:R-:W1:Y:S01]  /*da480*/  LDCU UR44, c[0x0][0x398] ;  /* 0x00007300ff2c77ac */ /* 0x000e620008000800 */
[----:B------:R-:W-:Y:S02]  /*da490*/  LOP3.LUT R0, R0, 0xfffffff7, RZ, 0xc0, !PT ;  /* 0xfffffff700007812 */ /* 0x000fe400078ec0ff */
[----:B------:R-:W-:Y:S01]  /*da4a0*/  LOP3.LUT R58, R58, 0xdfffffff, RZ, 0xc0, !PT ;  /* 0xdfffffff3a3a7812 */ /* 0x000fe200078ec0ff */
[----:B------:R-:W1:Y:S01]  /*da4b0*/  LDCU UR45, c[0x0][0x398] ;  /* 0x00007300ff2d77ac */ /* 0x000e620008000800 */
[----:B------:R-:W-:-:S02]  /*da4c0*/  @P3 LOP3.LUT R0, R0, 0x8, RZ, 0xfc, !PT ;  /* 0x0000000800003812 */ /* 0x000fc400078efcff */
[----:B------:R-:W-:Y:S01]  /*da4d0*/  LOP3.LUT R41, R41, 0xdfffffff, RZ, 0xc0, !PT ;  /* 0xdfffffff29297812 */ /* 0x000fe200078ec0ff */
[----:B------:R-:W1:Y:S01]  /*da4e0*/  LDCU UR49, c[0x0][0x398] ;  /* 0x00007300ff3177ac */ /* 0x000e620008000800 */
[----:B------:R-:W-:Y:S02]  /*da4f0*/  LOP3.LUT R0, R0, 0xfffffffb, RZ, 0xc0, !PT ;  /* 0xfffffffb00007812 */ /* 0x000fe400078ec0ff */
[----:B------:R-:W-:Y:S01]  /*da500*/  LOP3.LUT R40, R40, 0xdfffffff, RZ, 0xc0, !PT ;  /* 0xdfffffff28287812 */ /* 0x000fe200078ec0ff */
[----:B------:R-:W1:Y:S01]  /*da510*/  LDCU UR50, c[0x0][0x398] ;  /* 0x00007300ff3277ac */ /* 0x000e620008000800 */
[----:B------:R-:W-:Y:S02]  /*da520*/  @P2 LOP3.LUT R0, R0, 0x4, RZ, 0xfc, !PT ;  /* 0x0000000400002812 */ /* 0x000fe400078efcff */
[----:B------:R-:W-:Y:S01]  /*da530*/  LOP3.LUT R39, R39, 0xdfffffff, RZ, 0xc0, !PT ;  /* 0xdfffffff27277812 */ /* 0x000fe200078ec0ff */
[----:B------:R-:W1:Y:S01]  /*da540*/  LDCU UR51, c[0x0][0x398] ;  /* 0x00007300ff3377ac */ /* 0x000e620008000800 */
[----:B------:R-:W-:-:S02]  /*da550*/  LOP3.LUT R0, R0, 0xfffffffd, RZ, 0xc0, !PT ;  /* 0xfffffffd00007812 */ /* 0x000fc400078ec0ff */
[----:B------:R-:W-:Y:S01]  /*da560*/  LOP3.LUT R38, R38, 0xdfffffff, RZ, 0xc0, !PT ;  /* 0xdfffffff26267812 */ /* 0x000fe200078ec0ff */
[----:B------:R-:W1:Y:S01]  /*da570*/  LDCU UR68, c[0x0][0x398] ;  /* 0x00007300ff4477ac */ /* 0x000e620008000800 */
[----:B------:R-:W-:Y:S02]  /*da580*/  @P1 LOP3.LUT R0, R0, 0x2, RZ, 0xfc, !PT ;  /* 0x0000000200001812 */ /* 0x000fe400078efcff */
[----:B------:R-:W-:Y:S01]  /*da590*/  ISETP.GE.AND P1, PT, R100, UR35, PT ;  /* 0x0000002364007c0c */ /* 0x000fe2000bf26270 */
[----:B------:R-:W-:Y:S01]  /*da5a0*/  VIADD R100, R252, 0x157 ;  /* 0x00000157fc647836 */ /* 0x000fe20000000000 */
[----:B------:R-:W-:Y:S01]  /*da5b0*/  LOP3.LUT R0, R0, 0xfffffffe, RZ, 0xc0, !PT ;  /* 0xfffffffe00007812 */ /* 0x000fe200078ec0ff */
[----:B------:R-:W1:Y:S01]  /*da5c0*/  LDCU UR69, c[0x0][0x398] ;  /* 0x00007300ff4577ac */ /* 0x000e620008000800 */
[----:B--2---:R-:W-:Y:S02]  /*da5d0*/  ISETP.LT.AND P2, PT, R169, UR8, !P1 ;  /* 0x00000008a9007c0c */ /* 0x004fe4000cf41270 */
[----:B---3--:R-:W-:Y:S01]  /*da5e0*/  ISETP.LT.AND P3, PT, R171, UR52, !P1 ;  /* 0x00000034ab007c0c */ /* 0x008fe2000cf61270 */
[----:B------:R-:W2:Y:S01]  /*da5f0*/  LDCU UR24, c[0x0][0x398] ;  /* 0x00007300ff1877ac */ /* 0x000ea20008000800 */
[----:B------:R-:W-:-:S02]  /*da600*/  ISETP.LT.AND P4, PT, R172, UR56, !P1 ;  /* 0x00000038ac007c0c */ /* 0x000fc4000cf81270 */
[----:B------:R-:W-:Y:S01]  /*da610*/  LOP3.LUT R37, R37, 0xdfffffff, RZ, 0xc0, !PT ;  /* 0xdfffffff25257812 */ /* 0x000fe200078ec0ff */
[----:B------:R-:W3:Y:S01]  /*da620*/  LDCU UR25, c[0x0][0x398] ;  /* 0x00007300ff1977ac */ /* 0x000ee20008000800 */
[----:B------:R-:W-:Y:S02]  /*da630*/  LOP3.LUT R36, R36, 0xdfffffff, RZ, 0xc0, !PT ;  /* 0xdfffffff24247812 */ /* 0x000fe400078ec0ff */
[----:B------:R-:W-:Y:S01]  /*da640*/  LOP3.LUT R35, R35, 0xdfffffff, RZ, 0xc0, !PT ;  /* 0xdfffffff23237812 */ /* 0x000fe200078ec0ff */
[----:B------:R-:W1:Y:S01]  /*da650*/  LDCU UR37, c[0x0][0x398] ;  /* 0x00007300ff2577ac */ /* 0x000e620008000800 */
[----:B------:R-:W-:Y:S02]  /*da660*/  LOP3.LUT R34, R34, 0xdfffffff, RZ, 0xc0, !PT ;  /* 0xdfffffff22227812 */ /* 0x000fe400078ec0ff */
[----:B------:R-:W-:Y:S01]  /*da670*/  @P2 LOP3.LUT R74, R74, 0x20000000, RZ, 0xfc, !PT ;  /* 0x200000004a4a2812 */ /* 0x000fe200078efcff */
[----:B------:R-:W2:Y:S01]  /*da680*/  LDCU UR66, c[0x0][0x398] ;  /* 0x00007300ff4277ac */ /* 0x000ea20008000800 */
[----:B------:R-:W-:-:S02]  /*da690*/  ISETP.LT.AND P2, PT, R170, UR7, !P1 ;  /* 0x00000007aa007c0c */ /* 0x000fc4000cf41270 */
[----:B------:R-:W-:Y:S01]  /*da6a0*/  LOP3.LUT R74, R74, 0x7fffffff, RZ, 0xc0, !PT ;  /* 0x7fffffff4a4a7812 */ /* 0x000fe200078ec0ff */
[----:B------:R-:W2:Y:S01]  /*da6b0*/  LDCU UR67, c[0x0][0x398] ;  /* 0x00007300ff4377ac */ /* 0x000ea20008000800 */
[----:B------:R-:W-:Y:S02]  /*da6c0*/  @P4 LOP3.LUT R0, R0, 0x1, RZ, 0xfc, !PT ;  /* 0x0000000100004812 */ /* 0x000fe400078efcff */
[----:B------:R-:W-:Y:S01]  /*da6d0*/  @P3 LOP3.LUT R74, R74, 0x80000000, RZ, 0xfc, !PT ;  /* 0x800000004a4a3812 */ /* 0x000fe200078efcff */
[----:B------:R-:W2:Y:S01]  /*da6e0*/  LDCU UR74, c[0x0][0x398] ;  /* 0x00007300ff4a77ac */ /* 0x000ea20008000800 */
[----:B----4-:R-:W-:Y:S02]  /*da6f0*/  ISETP.LT.AND P4, PT, R168, UR6, !P1 ;  /* 0x00000006a8007c0c */ /* 0x010fe4000cf81270 */
[----:B------:R-:W-:Y:S01]  /*da700*/  LOP3.LUT R74, R74, 0xbfffffff, RZ, 0xc0, !PT ;  /* 0xbfffffff4a4a7812 */ /* 0x000fe200078ec0ff */
[----:B------:R-:W4:Y:S01]  /*da710*/  LDCU.64 UR6, c[0x0][0x398] ;  /* 0x00007300ff0677ac */ /* 0x000f220008000a00 */
[----:B------:R-:W-:-:S02]  /*da720*/  ISETP.LT.AND P3, PT, R175, UR76, !P1 ;  /* 0x0000004caf007c0c */ /* 0x000fc4000cf61270 */
[----:B------:R-:W-:Y:S01]  /*da730*/  @P2 LOP3.LUT R74, R74, 0x40000000, RZ, 0xfc, !PT ;  /* 0x400000004a4a2812 */ /* 0x000fe200078efcff */
[----:B------:R-:W2:Y:S01]  /*da740*/  LDCU UR75, c[0x0][0x398] ;  /* 0x00007300ff4b77ac */ /* 0x000ea20008000800 */
[----:B-1----:R-:W-:Y:S02]  /*da750*/  ISETP.LT.AND P2, PT, R174, UR57, !P1 ;  /* 0x00000039ae007c0c */ /* 0x002fe4000cf41270 */
[----:B------:R-:W-:Y:S01]  /*da760*/  LOP3.LUT R74, R74, 0xefffffff, RZ, 0xc0, !PT ;  /* 0xefffffff4a4a7812 */ /* 0x000fe200078ec0ff */
[----:B------:R-:W1:Y:S01]  /*da770*/  LDCU UR46, c[0x0][0x398] ;  /* 0x00007300ff2e77ac */ /* 0x000e620008000800 */
[----:B------:R-:W-:Y:S02]  /*da780*/  ISETP.LT.AND P1, PT, R173, UR77, !P1 ;  /* 0x0000004dad007c0c */ /* 0x000fe4000cf21270 */
[----:B------:R-:W-:Y:S01]  /*da790*/  @P4 LOP3.LUT R74, R74, 0x10000000, RZ, 0xfc, !PT ;  /* 0x100000004a4a4812 */ /* 0x000fe200078efcff */
[----:B------:R-:W1:Y:S01]  /*da7a0*/  LDCU UR47, c[0x0][0x398] ;  /* 0x00007300ff2f77ac */ /* 0x000e620008000800 */
[----:B------:R-:W-:-:S02]  /*da7b0*/  LOP3.LUT R33, R33, 0xdfffffff, RZ, 0xc0, !PT ;  /* 0xdfffffff21217812 */ /* 0x000fc400078ec0ff */
[----:B------:R-:W-:Y:S01]  /*da7c0*/  LOP3.LUT R74, R74, 0xf7ffffff, RZ, 0xc0, !PT ;  /* 0xf7ffffff4a4a7812 */ /* 0x000fe200078ec0ff */
[----:B------:R-:W1:Y:S01]  /*da7d0*/  LDCU UR73, c[0x0][0x398] ;  /* 0x00007300ff4977ac */ /* 0x000e620008000800 */
[----:B------:R-:W-:Y:S02]  /*da7e0*/  LOP3.LUT R32, R32, 0xdfffffff, RZ, 0xc0, !PT ;  /* 0xdfffffff20207812 */ /* 0x000fe400078ec0ff */
[----:B------:R-:W-:Y:S01]  /*da7f0*/  @P3 LOP3.LUT R74, R74, 0x8000000, RZ, 0xfc, !PT ;  /* 0x080000004a4a3812 */ /* 0x000fe200078efcff */
[----:B------:R-:W1:Y:S01]  /*da800*/  LDCU UR72, c[0x0][0x398] ;  /* 0x00007300ff4877ac */ /* 0x000e620008000800 */
[----:B------:R-:W-:Y:S02]  /*da810*/  LOP3.LUT R31, R31, 0xdfffffff, RZ, 0xc0, !PT ;  /* 0xdfffffff1f1f7812 */ /* 0x000fe400078ec0ff */
[----:B------:R-:W-:Y:S01]  /*da820*/  LOP3.LUT R74, R74, 0xfbffffff, RZ, 0xc0, !PT ;  /* 0xfbffffff4a4a7812 */ /* 0x000fe200078ec0ff */
[----:B------:R-:W1:Y:S01]  /*da830*/  LDCU UR55, c[0x0][0x398] ;  /* 0x00007300ff3777ac */ /* 0x000e620008000800 */
[----:B------:R-:W-:-:S02]  /*da840*/  LOP3.LUT R30, R30, 0xdfffffff, RZ, 0xc0, !PT ;  /* 0xdfffffff1e1e7812 */ /* 0x000fc400078ec0ff */
[----:B------:R-:W-:Y:S01]  /*da850*/  @P2 LOP3.LUT R74, R74, 0x4000000, RZ, 0xfc, !PT ;  /* 0x040000004a4a2812 */ /* 0x000fe200078efcff */
[----:B------:R-:W1:Y:S01]  /*da860*/  LDCU UR54, c[0x0][0x398] ;  /* 0x00007300ff3677ac */ /* 0x000e620008000800 */
[----:B------:R-:W-:Y:S02]  /*da870*/  LOP3.LUT R29, R29, 0xdfffffff, RZ, 0xc0, !PT ;  /* 0xdfffffff1d1d7812 */ /* 0x000fe400078ec0ff */
[----:B------:R-:W-:Y:S01]  /*da880*/  LOP3.LUT R74, R74, 0xfdffffff, RZ, 0xc0, !PT ;  /* 0xfdffffff4a4a7812 */ /* 0x000fe200078ec0ff */
[----:B------:R-:W1:Y:S01]  /*da890*/  LDCU UR48, c[0x0][0x398] ;  /* 0x00007300ff3077ac */ /* 0x000e620008000800 */
[----:B------:R-:W-:Y:S02]  /*da8a0*/  LOP3.LUT R28, R28, 0xdfffffff, RZ, 0xc0, !PT ;  /* 0xdfffffff1c1c7812 */ /* 0x000fe400078ec0ff */
[----:B------:R-:W-:Y:S01]  /*da8b0*/  @P1 LOP3.LUT R74, R74, 0x2000000, RZ, 0xfc, !PT ;  /* 0x020000004a4a1812 */ /* 0x000fe200078efcff */
[----:B------:R-:W1:Y:S01]  /*da8c0*/  LDCU UR27, c[0x0][0x398] ;  /* 0x00007300ff1b77ac */ /* 0x000e620008000800 */
[----:B------:R-:W-:Y:S01]  /*da8d0*/  ISETP.GE.AND P1, PT, R100, UR11, PT ;  /* 0x0000000b64007c0c */ /* 0x000fe2000bf26270 */
[----:B------:R-:W-:Y:S01]  /*da8e0*/  VIADD R100, R252, 0x156 ;  /* 0x00000156fc647836 */ /* 0x000fe20000000000 */
[----:B------:R-:W-:Y:S01]  /*da8f0*/  LOP3.LUT R74, R74, 0xffdfffff, RZ, 0xc0, !PT ;  /* 0xffdfffff4a4a7812 */ /* 0x000fe200078ec0ff */
[----:B------:R-:W1:Y:S01]  /*da900*/  LDCU.64 UR10, c[0x0][0x398] ;  /* 0x00007300ff0a77ac */ /* 0x000e620008000a00 */
[----:B----4-:R-:W-:-:S02]  /*da910*/  ISETP.LT.AND P2, PT, R169, UR6, !P1 ;  /* 0x00000006a9007c0c */ /* 0x010fc4000cf41270 */
[----:B------:R-:W-:Y:S01]  /*da920*/  ISETP.LT.AND P4, PT, R172, UR44, !P1 ;  /* 0x0000002cac007c0c */ /* 0x000fe2000cf81270 */
[----:B------:R-:W4:Y:S01]  /*da930*/  LDCU UR26, c[0x0][0x398] ;  /* 0x00007300ff1a77ac */ /* 0x000f220008000800 */
[----:B------:R-:W-:Y:S02]  /*da940*/  ISETP.LT.AND P3, PT, R171, UR45, !P1 ;  /* 0x0000002dab007c0c */ /* 0x000fe4000cf61270 */
[----:B------:R-:W-:Y:S01]  /*da950*/  LOP3.LUT R27, R27, 0xdfffffff, RZ, 0xc0, !PT ;  /* 0xdfffffff1b1b7812 */ /* 0x000fe200078ec0ff */
[----:B------:R-:W1:Y:S01]  /*da960*/  LDCU UR71, c[0x0][0x398] ;  /* 0x00007300ff4777ac */ /* 0x000e620008000800 */
[----:B------:R-:W-:Y:S02]  /*da970*/  LOP3.LUT R26, R26, 0xdfffffff, RZ, 0xc0, !PT ;  /* 0xdfffffff1a1a7812 */ /* 0x000fe400078ec0ff */
[----:B------:R-:W-:Y:S01]  /*da980*/  LOP3.LUT R25, R25, 0xdfffffff, RZ, 0xc0, !PT ;  /* 0xdfffffff19197812 */ /* 0x000fe200078ec0ff */
[----:B------:R-:W1:Y:S01]  /*da990*/  LDCU UR70, c[0x0][0x398] ;  /* 0x00007300ff4677ac */ /* 0x000e620008000800 */
[----:B------:R-:W-:-:S02]  /*da9a0*/  LOP3.LUT R24, R24, 0xdfffffff, RZ, 0xc0, !PT ;  /* 0xdfffffff18187812 */ /* 0x000fc400078ec0ff */
[----:B------:R-:W-:Y:S01]  /*da9b0*/  @P2 LOP3.LUT R74, R74, 0x200000, RZ, 0xfc, !PT ;  /* 0x002000004a4a2812 */ /* 0x000fe200078efcff */
[----:B------:R-:W1:Y:S01]  /*da9c0*/  LDCU UR65, c[0x0][0x398] ;  /* 0x00007300ff4177ac */ /* 0x000e620008000800 */
[----:B------:R-:W-:Y:S02]  /*da9d0*/  ISETP.LT.AND P2, PT, R170, UR49, !P1 ;  /* 0x00000031aa007c0c */ /* 0x000fe4000cf41270 */
[----:B------:R-:W-:Y:S01]  /*da9e0*/  LOP3.LUT R74, R74, 0xfeffffff, RZ, 0xc0, !PT ;  /* 0xfeffffff4a4a7812 */ /* 0x000fe200078ec0ff */
[----:B------:R-:W1:Y:S01]  /*da9f0*/  LDCU UR64, c[0x0][0x398] ;  /* 0x00007300ff4077ac */ /* 0x000e620008000800 */
[----:B------:R-:W-:Y:S02]  /*daa00*/  LOP3.LUT R23, R23, 0xdfffffff, RZ, 0xc0, !PT ;  /* 0xdfffffff17177812 */ /* 0x000fe400078ec0ff */
[----:B------:R-:W-:Y:S01]  /*daa10*/  @P4 LOP3.LUT R74, R74, 0x1000000, RZ, 0xfc, !PT ;  /* 0x010000004a4a4812 */ /* 0x000fe200078efcff */
[----:B------:R-:W1:Y:S01]  /*daa20*/  LDCU UR62, c[0x0][0x398] ;  /* 0x00007300ff3e77ac */ /* 0x000e620008000800 */
[----:B------:R-:W-:-:S02]  /*daa30*/  ISETP.LT.AND P4, PT, R168, UR50, !P1 ;  /* 0x00000032a8007c0c */ /* 0x000fc4000cf81270 */
[----:B------:R-:W-:Y:S01]  /*daa40*/  LOP3.LUT R74, R74, 0xff7fffff, RZ, 0xc0, !PT ;  /* 0xff7fffff4a4a7812 */ /* 0x000fe200078ec0ff */
[----:B------:R-:W1:Y:S01]  /*daa50*/  LDCU UR28, c[0x0][0x398] ;  /* 0x00007300ff1c77ac */ /* 0x000e620008000800 */
[----:B------:R-:W-:Y:S02]  /*daa60*/  LOP3.LUT R22, R22, 0xdfffffff, RZ, 0xc0, !PT ;  /* 0xdfffffff16167812 */ /* 0x000fe400078ec0ff */
[----:B------:R-:W-:Y:S01]  /*daa70*/  @P3 LOP3.LUT R74, R74, 0x800000, RZ, 0xfc, !PT ;  /* 0x008000004a4a3812 */ /* 0x000fe200078efcff */
[----:B------:R-:W1:Y:S01]  /*daa80*/  LDCU UR36, c[0x0][0x398] ;  /* 0x00007300ff2477ac */ /* 0x000e620008000800 */
[----:B------:R-:W-:Y:S02]  /*daa90*/  ISETP.LT.AND P3, PT, R175, UR51, !P1 ;  /* 0x00000033af007c0c */ /* 0x000fe4000cf61270 */
        /* <DEDUP_REMOVED lines=19> */
[----:B------:R-:W2:Y:S01]  /*dabd0*/  LDCU UR16, c[0x0][0x398] ;  /* 0x00007300ff1077ac */ /* 0x000ea20008000800 */
[----:B------:R-:W-:-:S02]  /*dabe0*/  LOP3.LUT R17, R17, 0xdfffffff, RZ, 0xc0, !PT ;  /* 0xdfffffff11117812 */ /* 0x000fc400078ec0ff */
[----:B------:R-:W-:Y:S01]  /*dabf0*/  @P2 LOP3.LUT R74, R74, 0x40000, RZ, 0xfc, !PT ;  /* 0x000400004a4a2812 */ /* 0x000fe200078efcff */
[----:B------:R-:W4:Y:S01]  /*dac00*/  LDCU UR17, c[0x0][0x398] ;  /* 0x00007300ff1177ac */ /* 0x000f220008000800 */
[----:B------:R-:W-:Y:S02]  /*dac10*/  LOP3.LUT R16, R16, 0xdfffffff, RZ, 0xc0, !PT ;  /* 0xdfffffff10107812 */ /* 0x000fe400078ec0ff */
[----:B------:R-:W-:Y:S01]  /*dac20*/  LOP3.LUT R74, R74, 0xfffdffff, RZ, 0xc0, !PT ;  /* 0xfffdffff4a4a7812 */ /* 0x000fe200078ec0ff */
[----:B------:R-:W4:Y:S01]  /*dac30*/  LDCU UR20, c[0x0][0x398] ;  /* 0x00007300ff1477ac */ /* 0x000f220008000800 */
[----:B------:R-:W-:Y:S02]  /*dac40*/  LOP3.LUT R15, R15, 0xefffffff, RZ, 0xc0, !PT ;  /* 0xefffffff0f0f7812 */ /* 0x000fe400078ec0ff */
[----:B------:R-:W-:Y:S01]  /*dac50*/  @P1 LOP3.LUT R74, R74, 0x20000, RZ, 0xfc, !PT ;  /* 0x000200004a4a1812 */ /* 0x000fe200078efcff */
[----:B------:R-:W4:Y:S01]  /*dac60*/  LDCU UR59, c[0x0][0x398] ;  /* 0x00007300ff3b77ac */ /* 0x000f220008000800 */
[----:B------:R-:W-:Y:S01]  /*dac70*/  ISETP.GE.AND P1, PT, R100, UR9, PT ;  /* 0x0000000964007c0c */ /* 0x000fe2000bf26270 */
[----:B------:R-:W-:Y:S01]  /*dac80*/  VIADD R100, R252, 0x155 ;  /* 0x00000155fc647836 */ /* 0x000fe20000000000 */
[----:B------:R-:W-:Y:S01]  /*dac90*/  LOP3.LUT R74, R74, 0xffffdfff, RZ, 0xc0, !PT ;  /* 0xffffdfff4a4a7812 */ /* 0x000fe200078ec0ff */
[----:B------:R-:W4:Y:S01]  /*daca0*/  LDCU.64 UR8, c[0x0][0x398] ;  /* 0x00007300ff0877ac */ /* 0x000f220008000a00 */
[----:B-1----:R-:W-:-:S02]  /*dacb0*/  ISETP.LT.AND P2, PT, R169, UR10, !P1 ;  /* 0x0000000aa9007c0c */ /* 0x002fc4000cf41270 */
[----:B--2---:R-:W-:Y:S01]  /*dacc0*/  ISETP.LT.AND P4, PT, R172, UR24, !P1 ;  /* 0x00000018ac007c0c */ /* 0x004fe2000cf81270 */
[----:B------:R-:W1:Y:S01]  /*dacd0*/  LDCU UR60, c[0x0][0x398] ;  /* 0x00007300ff3c77ac */ /* 0x000e620008000800 */
[----:B---3--:R-:W-:Y:S02]  /*dace0*/  ISETP.LT.AND P3, PT, R171, UR25, !P1 ;  /* 0x00000019ab007c0c */ /* 0x008fe4000cf61270 */
[----:B------:R-:W-:Y:S01]  /*dacf0*/  LOP3.LUT R14, R14, 0xdfffffff, RZ, 0xc0, !PT ;  /* 0xdfffffff0e0e7812 */ /* 0x000fe200078ec0ff */
[----:B------:R-:W2:Y:S01]  /*dad00*/  LDCU UR61, c[0x0][0x398] ;  /* 0x00007300ff3d77ac */ /* 0x000ea20008000800 */
[----:B------:R-:W-:Y:S02]  /*dad10*/  LOP3.LUT R13, R13, 0xefffffff, RZ, 0xc0, !PT ;  /* 0xefffffff0d0d7812 */ /* 0x000fe400078ec0ff */
[----:B------:R-:W-:Y:S01]  /*dad20*/  LOP3.LUT R12, R12, 0xdfffffff, RZ, 0xc0, !PT ;  /* 0xdfffffff0c0c7812 */ /* 0x000fe200078ec0ff */
[----:B------:R-:W3:Y:S01]  /*dad30*/  LDCU UR12, c[0x0][0x398] ;  /* 0x00007300ff0c77ac */ /* 0x000ee20008000800 */
        /* <DEDUP_REMOVED lines=41> */
[----:B------:R-:W1:Y:S03]  /*dafd0*/  LDCU UR32, c[0x0][0x398] ;  /* 0x00007300ff2077ac */ /* 0x000e660008000800 */
        /* <DEDUP_REMOVED lines=9> */
[----:B------:R-:W-:Y:S01]  /*db070*/  ISETP.LT.AND P3, PT, R171, UR47, !P1 ;  /* 0x0000002fab007c0c */ /* 0x000fe2000cf61270 */
[----:B------:R-:W1:Y:S01]  /*db080*/  LDCU UR56, c[0x0][0x398] ;  /* 0x00007300ff3877ac */ /* 0x000e620008000800 */
[----:B------:R-:W1:Y:S07]  /*db090*/  LDCU UR57, c[0x0][0x398] ;  /* 0x00007300ff3977ac */ /* 0x000e6e0008000800 */
[----:B------:R-:W-:-:S02]  /*db0a0*/  @P2 LOP3.LUT R74, R74, 0x10, RZ, 0xfc, !PT ;  /* 0x000000104a4a2812 */ /* 0x000fc400078efcff */
[----:B------:R-:W-:Y:S01]  /*db0b0*/  ISETP.LT.AND P2, PT, R170, UR73, !P1 ;  /* 0x00000049aa007c0c */ /* 0x000fe2000cf41270 */
[----:B------:R-:W1:Y:S01]  /*db0c0*/  LDCU UR77, c[0x0][0x398] ;  /* 0x00007300ff4d77ac */ /* 0x000e620008000800 */
[----:B------:R-:W-:Y:S01]  /*db0d0*/  LOP3.LUT R74, R74, 0xfffffeff, RZ, 0xc0, !PT ;  /* 0xfffffeff4a4a7812 */ /* 0x000fe200078ec0ff */
[----:B------:R-:W1:Y:S03]  /*db0e0*/  LDCU UR76, c[0x0][0x398] ;  /* 0x00007300ff4c77ac */ /* 0x000e660008000800 */
[----:B------:R-:W-:Y:S02]  /*db0f0*/  @P4 LOP3.LUT R74, R74, 0x100, RZ, 0xfc, !PT ;  /* 0x000001004a4a4812 */ /* 0x000fe400078efcff */
[----:B------:R-:W-:Y:S01]  /*db100*/  ISETP.LT.AND P4, PT, R169, UR72, !P1 ;  /* 0x00000048a9007c0c */ /* 0x000fe2000cf81270 */
[----:B------:R-:W1:Y:S01]  /*db110*/  LDCU UR51, c[0x0][0x398] ;  /* 0x00007300ff3377ac */ /* 0x000e620008000800 */
[----:B------:R-:W-:Y:S01]  /*db120*/  LOP3.LUT R74, R74, 0xffffff7f, RZ, 0xc0, !PT ;  /* 0xffffff7f4a4a7812 */ /* 0x000fe200078ec0ff */
[----:B------:R-:W1:Y:S03]  /*db130*/  LDCU UR68, c[0x0][0x398] ;  /* 0x00007300ff4477ac */ /* 0x000e660008000800 */
        /* <DEDUP_REMOVED lines=8> */
[----:B------:R-:W-:-:S02]  /*db1c0*/  LOP3.LUT R74, R74, 0xffffffdf, RZ, 0xc0, !PT ;  /* 0xffffffdf4a4a7812 */ /* 0x000fc400078ec0ff */
[----:B------:R-:W-:Y:S01]  /*db1d0*/  ISETP.LT.AND P1, PT, R173, UR48, !P1 ;  /* 0x00000030ad007c0c */ /* 0x000fe2000cf21270 */
[----:B------:R-:W1:Y:S01]  /*db1e0*/  LDCU UR50, c[0x0][0x398] ;  /* 0x00007300ff3277ac */ /* 0x000e620008000800 */
[----:B------:R-:W-:Y:S01]  /*db1f0*/  @P4 LOP3.LUT R74, R74, 0x20, RZ, 0xfc, !PT ;  /* 0x000000204a4a4812 */ /* 0x000fe200078efcff */
[----:B------:R-:W1:Y:S03]  /*db200*/  LDCU UR45, c[0x0][0x398] ;  /* 0x00007300ff2d77ac */ /* 0x000e660008000800 */
[----:B------:R-:W-:Y:S01]  /*db210*/  LOP3.LUT R74, R74, 0xfffffff7, RZ, 0xc0, !PT ;  /* 0xfffffff74a4a7812 */ /* 0x000fe200078ec0ff */
[----:B------:R-:W1:Y:S03]  /*db220*/  LDCU UR37, c[0x0][0x398] ;  /* 0x00007300ff2577ac */ /* 0x000e660008000800 */
[----:B------:R-:W-:Y:S01]  /*db230*/  @P3 LOP3.LUT R74, R74, 0x8, RZ, 0xfc, !PT ;  /* 0x000000084a4a3812 */ /* 0x000fe200078efcff */
[----:B------:R-:W1:Y:S03]  /*db240*/  LDCU UR67, c[0x0][0x398] ;  /* 0x00007300ff4377ac */ /* 0x000e660008000800 */
[----:B------:R-:W-:Y:S01]  /*db250*/  LOP3.LUT R74, R74, 0xfffffffb, RZ, 0xc0, !PT ;  /* 0xfffffffb4a4a7812 */ /* 0x000fe200078ec0ff */
[----:B------:R-:W2:Y:S03]  /*db260*/  LDCU UR66, c[0x0][0x398] ;  /* 0x00007300ff4277ac */ /* 0x000ea60008000800 */
[----:B------:R-:W-:Y:S01]  /*db270*/  @P2 LOP3.LUT R74, R74, 0x4, RZ, 0xfc, !PT ;  /* 0x000000044a4a2812 */ /* 0x000fe200078efcff */
[----:B------:R-:W2:Y:S03]  /*db280*/  LDCU UR75, c[0x0][0x398] ;  /* 0x00007300ff4b77ac */ /* 0x000ea60008000800 */
[----:B------:R-:W-:Y:S01]  /*db290*/  LOP3.LUT R74, R74, 0xfffffffd, RZ, 0xc0, !PT ;  /* 0xfffffffd4a4a7812 */ /* 0x000fe200078ec0ff */
[----:B------:R-:W2:Y:S03]  /*db2a0*/  LDCU UR74, c[0x0][0x398] ;  /* 0x00007300ff4a77ac */ /* 0x000ea60008000800 */
[----:B------:R-:W-:-:S02]  /*db2b0*/  @P1 LOP3.LUT R74, R74, 0x2, RZ, 0xfc, !PT ;  /* 0x000000024a4a1812 */ /* 0x000fc400078efcff */
[----:B------:R-:W-:Y:S01]  /*db2c0*/  ISETP.GE.AND P1, PT, R100, UR11, PT ;  /* 0x0000000b64007c0c */ /* 0x000fe2000bf26270 */
[----:B------:R-:W2:Y:S01]  /*db2d0*/  LDCU.64 UR10, c[0x0][0x398] ;  /* 0x00007300ff0a77ac */ /* 0x000ea20008000a00 */
        /* <DEDUP_REMOVED lines=9> */
[----:B------:R-:W1:Y:S01]  /*db370*/  LDCU UR47, c[0x0][0x398] ;  /* 0x00007300ff2f77ac */ /* 0x000e620008000800 */
[----:B------:R-:W-:-:S02]  /*db380*/  ISETP.LT.AND P2, PT, R170, UR71, !P1 ;  /* 0x00000047aa007c0c */ /* 0x000fc4000cf41270 */
[----:B------:R-:W-:Y:S01]  /*db390*/  LOP3.LUT R73, R73, 0x7fffffff, RZ, 0xc0, !PT ;  /* 0x7fffffff49497812 */ /* 0x000fe200078ec0ff */
[----:B------:R-:W1:Y:S01]  /*db3a0*/  LDCU UR48, c[0x0][0x398] ;  /* 0x00007300ff3077ac */ /* 0x000e620008000800 */
[----:B------:R-:W-:Y:S02]  /*db3b0*/  @P4 LOP3.LUT R74, R74, 0x1, RZ, 0xfc, !PT ;  /* 0x000000014a4a4812 */ /* 0x000fe400078efcff */
[----:B------:R-:W-:Y:S01]  /*db3c0*/  @P3 LOP3.LUT R73, R73, 0x80000000, RZ, 0xfc, !PT ;  /* 0x8000000049493812 */ /* 0x000fe200078efcff */
[----:B------:R-:W1:Y:S01]  /*db3d0*/  LDCU UR73, c[0x0][0x398] ;  /* 0x00007300ff4977ac */ /* 0x000e620008000800 */
[----:B------:R-:W-:Y:S02]  /*db3e0*/  ISETP.LT.AND P4, PT, R169, UR70, !P1 ;  /* 0x00000046a9007c0c */ /* 0x000fe4000cf81270 */
[----:B------:R-:W-:Y:S01]  /*db3f0*/  LOP3.LUT R73, R73, 0xbfffffff, RZ, 0xc0, !PT ;  /* 0xbfffffff49497812 */ /* 0x000fe200078ec0ff */
[----:B------:R-:W1:Y:S01]  /*db400*/  LDCU UR72, c[0x0][0x398] ;  /* 0x00007300ff4877ac */ /* 0x000e620008000800 */
[----:B------:R-:W-:-:S02]  /*db410*/  ISETP.LT.AND P3, PT, R175, UR65, !P1 ;  /* 0x00000041af007c0c */ /* 0x000fc4000cf61270 */
[----:B------:R-:W-:Y:S01]  /*db420*/  @P2 LOP3.LUT R73, R73, 0x40000000, RZ, 0xfc, !PT ;  /* 0x4000000049492812 */ /* 0x000fe200078efcff */
[----:B------:R-:W1:Y:S01]  /*db430*/  LDCU UR54, c[0x0][0x398] ;  /* 0x00007300ff3677ac */ /* 0x000e620008000800 */
[----:B------:R-:W-:Y:S02]  /*db440*/  ISETP.LT.AND P2, PT, R174, UR64, !P1 ;  /* 0x00000040ae007c0c */ /* 0x000fe4000cf41270 */
[----:B------:R-:W-:Y:S01]  /*db450*/  LOP3.LUT R73, R73, 0xdfffffff, RZ, 0xc0, !PT ;  /* 0xdfffffff49497812 */ /* 0x000fe200078ec0ff */
[----:B------:R-:W1:Y:S01]  /*db460*/  LDCU UR55, c[0x0][0x398] ;  /* 0x00007300ff3777ac */ /* 0x000e620008000800 */
[----:B------:R-:W-:Y:S02]  /*db470*/  ISETP.LT.AND P1, PT, R173, UR62, !P1 ;  /* 0x0000003ead007c0c */ /* 0x000fe4000cf21270 */
[----:B------:R-:W-:Y:S01]  /*db480*/  @P4 LOP3.LUT R73, R73, 0x20000000, RZ, 0xfc, !PT ;  /* 0x2000000049494812 */ /* 0x000fe200078efcff */
[----:B------:R-:W1:Y:S03]  /*db490*/  LDCU UR62, c[0x0][0x398] ;  /* 0x00007300ff3e77ac */ /* 0x000e660008000800 */
[----:B------:R-:W-:Y:S01]  /*db4a0*/  LOP3.LUT R73, R73, 0xf7ffffff, RZ, 0xc0, !PT ;  /* 0xf7ffffff49497812 */ /* 0x000fe200078ec0ff */
[----:B------:R-:W1:Y:S03]  /*db4b0*/  LDCU UR64, c[0x0][0x398] ;  /* 0x00007300ff4077ac */ /* 0x000e660008000800 */
        /* <DEDUP_REMOVED lines=14> */
[----:B--2---:R-:W-:-:S02]  /*db5a0*/  ISETP.LT.AND P2, PT, R169, UR10, !P1 ;  /* 0x0000000aa9007c0c */ /* 0x004fc4000cf41270 */
[----:B------:R-:W-:Y:S01]  /*db5b0*/  ISETP.LT.AND P4, PT, R172, UR28, !P1 ;  /* 0x0000001cac007c0c */ /* 0x000fe2000cf81270 */
[----:B------:R-:W2:Y:S01]  /*db5c0*/  LDCU UR35, c[0x0][0x398] ;  /* 0x00007300ff2377ac */ /* 0x000ea20008000800 */
[----:B------:R-:W-:Y:S01]  /*db5d0*/  ISETP.LT.AND P3, PT, R171, UR36, !P1 ;  /* 0x00000024ab007c0c */ /* 0x000fe2000cf61270 */
[----:B------:R-:W1:Y:S01]  /*db5e0*/  LDCU UR28, c[0x0][0x398] ;  /* 0x00007300ff1c77ac */ /* 0x000e620008000800 */
[----:B------:R-:W1:Y:S07]  /*db5f0*/  LDCU UR36, c[0x0][0x398] ;  /* 0x00007300ff2477ac */ /* 0x000e6e0008000800 */
[----:B------:R-:W-:-:S02]  /*db600*/  @P2 LOP3.LUT R73, R73, 0x200000, RZ, 0xfc, !PT ;  /* 0x0020000049492812 */ /* 0x000fc400078efcff */
        /* <DEDUP_REMOVED lines=21> */
[----:B------:R-:W-:-:S04]  /*db760*/  @P2 LOP3.LUT R73, R73, 0x40000, RZ, 0xfc, !PT ;  /* 0x0004000049492812 */ /* 0x000fc800078efcff */
[----:B------:R-:W-:-:S04]  /*db770*/  LOP3.LUT R73, R73, 0xfffdffff, RZ, 0xc0, !PT ;  /* 0xfffdffff49497812 */ /* 0x000fc800078ec0ff */
[----:B------:R-:W-:Y:S02]  /*db780*/  @P1 LOP3.LUT R73, R73, 0x20000, RZ, 0xfc, !PT ;  /* 0x0002000049491812 */ /* 0x000fe400078efcff */
[----:B------:R-:W-:Y:S01]  /*db790*/  ISETP.GE.AND P1, PT, R100, UR7, PT ;  /* 0x0000000764007c0c */ /* 0x000fe2000bf26270 */
[----:B------:R-:W2:Y:S01]  /*db7a0*/  LDCU.64 UR6, c[0x0][0x398] ;  /* 0x00007300ff0677ac */ /* 0x000ea20008000a00 */
[----:B------:R-:W-:Y:S01]  /*db7b0*/  LOP3.LUT R73, R73, 0xffffdfff, RZ, 0xc0, !PT ;  /* 0xffffdfff49497812 */ /* 0x000fe200078ec0ff */
[----:B------:R-:W-:Y:S01]  /*db7c0*/  VIADD R100, R252, 0x151 ;  /* 0x00000151fc647836 */ /* 0x000fe20000000000 */
[----:B-1----:R-:W-:Y:S02]  /*db7d0*/  ISETP.LT.AND P2, PT, R169, UR8, !P1 ;  /* 0x00000008a9007c0c */ /* 0x002fe4000cf41270 */
[----:B------:R-:W-:Y:S01]  /*db7e0*/  ISETP.LT.AND P4, PT, R172, UR15, !P1 ;  /* 0x0000000fac007c0c */ /* 0x000fe2000cf81270 */
[----:B------:R-:W1:Y:S01]  /*db7f0*/  LDCU UR15, c[0x0][0x398] ;  /* 0x00007300ff0f77ac */ /* 0x000e620008000800 */
[----:B------:R-:W-:Y:S01]  /*db800*/  ISETP.LT.AND P3, PT, R171, UR16, !P1 ;  /* 0x00000010ab007c0c */ /* 0x000fe2000cf61270 */
[----:B------:R-:W1:Y:S08]  /*db810*/  LDCU UR16, c[0x0][0x398] ;  /* 0x00007300ff1077ac */ /* 0x000e700008000800 */
        /* <DEDUP_REMOVED lines=26> */
[----:B------:R-:W1:Y:S01]  /*db9c0*/  LDCU.64 UR10, c[0x0][0x398] ;  /* 0x00007300ff0a77ac */ /* 0x000e620008000a00 */
[----:B------:R-:W-:Y:S01]  /*db9d0*/  LOP3.LUT R73, R73, 0xffffffdf, RZ, 0xc0, !PT ;  /* 0xffffffdf49497812 */ /* 0x000fe200078ec0ff */
[----:B------:R-:W-:Y:S01]  /*db9e0*/  VIADD R100, R252, 0x150 ;  /* 0x00000150fc647836 */ /* 0x000fe20000000000 */
[----:B--2---:R-:W-:Y:S01]  /*db9f0*/  ISETP.LT.AND P2, PT, R169, UR6, !P1 ;  /* 0x00000006a9007c0c */ /* 0x004fe2000cf41270 */
[----:B------:R-:W2:Y:S01]  /*dba00*/  LDCU UR6, c[0x0][0x398] ;  /* 0x00007300ff0677ac */ /* 0x000ea20008000800 */
[----:B---3--:R-:W-:Y:S02]  /*dba10*/  ISETP.LT.AND P4, PT, R172, UR12, !P1 ;  /* 0x0000000cac007c0c */ /* 0x008fe4000cf81270 */
[----:B------:R-:W-:Y:S01]  /*dba20*/  ISETP.LT.AND P3, PT, R171, UR13, !P1 ;  /* 0x0000000dab007c0c */ /* 0x000fe2000cf61270 */
[----:B------:R-:W3:Y:S01]  /*dba30*/  LDCU UR12, c[0x0][0x398] ;  /* 0x00007300ff0c77ac */ /* 0x000ee20008000800 */
        /* <DEDUP_REMOVED lines=44> */
[----:B------:R-:W-:-:S02]  /*dbd00*/  LOP3.LUT R72, R72, 0xbfffffff, RZ, 0xc0, !PT ;  /* 0xbfffffff48487812 */ /* 0x000fc400078ec0ff */
[----:B------:R-:W-:Y:S01]  /*dbd10*/  ISETP.LT.AND P3, PT, R175, UR29, !P1 ;  /* 0x0000001daf007c0c */ /* 0x000fe2000cf61270 */
[----:B------:R-:W1:Y:S01]  /*dbd20*/  LDCU UR29, c[0x0][0x398] ;  /* 0x00007300ff1d77ac */ /* 0x000e620008000800 */
        /* <DEDUP_REMOVED lines=14> */
[----:B------:R-:W1:Y:S01]  /*dbe10*/  LDCU UR7, c[0x0][0x398] ;  /* 0x00007300ff0777ac */ /* 0x000e620008000800 */
[----:B------:R-:W-:Y:S01]  /*dbe20*/  LOP3.LUT R72, R72, 0xffdfffff, RZ, 0xc0, !PT ;  /* 0xffdfffff48487812 */ /* 0x000fe200078ec0ff */
[----:B------:R-:W-:Y:S01]  /*dbe30*/  VIADD R100, R252, 0x14e ;  /* 0x0000014efc647836 */ /* 0x000fe20000000000 */
[----:B--2---:R-:W-:Y:S01]  /*dbe40*/  ISETP.LT.AND P3, PT, R169, UR8, !P1 ;  /* 0x00000008a9007c0c */ /* 0x004fe2000cf61270 */
[----:B------:R-:W2:Y:S01]  /*dbe50*/  LDCU UR8, c[0x0][0x398] ;  /* 0x00007300ff0877ac */ /* 0x000ea20008000800 */
[----:B------:R-:W-:Y:S02]  /*dbe60*/  ISETP.LT.AND P2, PT, R172, UR6, !P1 ;  /* 0x00000006ac007c0c */ /* 0x000fe4000cf41270 */
[----:B------:R-:W-:Y:S01]  /*dbe70*/  ISETP.LT.AND P4, PT, R168, UR34, !P1 ;  /* 0x00000022a8007c0c */ /* 0x000fe2000cf81270 */
[----:B------:R-:W2:Y:S01]  /*dbe80*/  LDCU UR6, c[0x0][0x398] ;  /* 0x00007300ff0677ac */ /* 0x000ea20008000800 */
[----:B------:R-:W2:Y:S07]  /*dbe90*/  LDCU UR34, c[0x0][0x398] ;  /* 0x00007300ff2277ac */ /* 0x000eae0008000800 */
[----:B------:R-:W-:-:S02]  /*dbea0*/  @P3 LOP3.LUT R72, R72, 0x200000, RZ, 0xfc, !PT ;  /* 0x0020000048483812 */ /* 0x000fc400078efcff */
[----:B-1----:R-:W-:Y:S02]  /*dbeb0*/  ISETP.LT.AND P3, PT, R171, UR7, !P1 ;  /* 0x00000007ab007c0c */ /* 0x002fe4000cf61270 */
[----:B------:R-:W-:-:S04]  /*dbec0*/  LOP3.LUT R72, R72, 0xfeffffff, RZ, 0xc0, !PT ;  /* 0xfeffffff48487812 */ /* 0x000fc800078ec0ff */
[----:B------:R-:W-:Y:S02]  /*dbed0*/  @P2 LOP3.LUT R72, R72, 0x1000000, RZ, 0xfc, !PT ;  /* 0x0100000048482812 */ /* 0x000fe400078efcff */
[----:B------:R-:W-:Y:S01]  /*dbee0*/  ISETP.LT.AND P2, PT, R170, UR10, !P1 ;  /* 0x0000000aaa007c0c */ /* 0x000fe2000cf41270 */
[----:B------:R-:W1:Y:S01]  /*dbef0*/  LDCU UR10, c[0x0][0x398] ;  /* 0x00007300ff0a77ac */ /* 0x000e620008000800 */
[----:B------:R-:W-:-:S04]  /*dbf00*/  LOP3.LUT R72, R72, 0xff7fffff, RZ, 0xc0, !PT ;  /* 0xff7fffff48487812 */ /* 0x000fc800078ec0ff */
[----:B------:R-:W-:Y:S02]  /*dbf10*/  @P3 LOP3.LUT R72, R72, 0x800000, RZ, 0xfc, !PT ;  /* 0x0080000048483812 */ /* 0x000fe400078efcff */
[----:B--2---:R-:W-:Y:S01]  /*dbf20*/  ISETP.LT.AND P3, PT, R175, UR6, !P1 ;  /* 0x00000006af007c0c */ /* 0x004fe2000cf61270 */
[----:B------:R-:W2:Y:S01]  /*dbf30*/  LDCU.64 UR6, c[0x0][0x398] ;  /* 0x00007300ff0677ac */ /* 0x000ea20008000a00 */
        /* <DEDUP_REMOVED lines=19> */
[----:B------:R-:W2:-:S12]  /*dc070*/  LDCU UR6, c[0x0][0x398] ;  /* 0x00007300ff0677ac */ /* 0x000e980008000800 */
[----:B------:R-:W-:Y:S02]  /*dc080*/  @P2 LOP3.LUT R72, R72, 0x2000, RZ, 0xfc, !PT ;  /* 0x0000200048482812 */ /* 0x000fe400078efcff */
[----:B-1----:R-:W-:Y:S02]  /*dc090*/  ISETP.LT.AND P3, PT, R171, UR11, !P1 ;  /* 0x0000000bab007c0c */ /* 0x002fe4000cf61270 */
[----:B------:R-:W-:Y:S02]  /*dc0a0*/  LOP3.LUT R72, R72, 0xfffeffff, RZ, 0xc0, !PT ;  /* 0xfffeffff48487812 */ /* 0x000fe400078ec0ff */
[----:B--2---:R-:W-:Y:S01]  /*dc0b0*/  ISETP.LT.AND P4, PT, R172, UR6, !P1 ;  /* 0x00000006ac007c0c */ /* 0x004fe2000cf81270 */
[----:B------:R-:W1:Y:S01]  /*dc0c0*/  LDCU UR6, c[0x0][0x398] ;  /* 0x00007300ff0677ac */ /* 0x000e620008000800 */
[----:B------:R-:W-:Y:S01]  /*dc0d0*/  ISETP.LT.AND P2, PT, R170, UR8, !P1 ;  /* 0x00000008aa007c0c */ /* 0x000fe2000cf41270 */
[----:B------:R-:W2:Y:S10]  /*dc0e0*/  LDCU UR8, c[0x0][0x398] ;  /* 0x00007300ff0877ac */ /* 0x000eb40008000800 */
[----:B------:R-:W-:-:S02]  /*dc0f0*/  @P4 LOP3.LUT R72, R72, 0x10000, RZ, 0xfc, !PT ;  /* 0x0001000048484812 */ /* 0x000fc400078efcff */
[----:B------:R-:W-:Y:S01]  /*dc100*/  ISETP.LT.AND P4, PT, R168, UR10, !P1 ;  /* 0x0000000aa8007c0c */ /* 0x000fe2000cf81270 */
[----:B------:R-:W1:Y:S01]  /*dc110*/  LDCU.64 UR10, c[0x0][0x398] ;  /* 0x00007300ff0a77ac */ /* 0x000e620008000a00 */
        /* <DEDUP_REMOVED lines=19> */
[----:B------:R-:W-:Y:S01]  /*dc250*/  VIADD R100, R252, 0x14c ;  /* 0x0000014cfc647836 */ /* 0x000fe20000000000 */
[----:B------:R-:W-:Y:S02]  /*dc260*/  LOP3.LUT R72, R72, 0xffffffdf, RZ, 0xc0, !PT ;  /* 0xffffffdf48487812 */ /* 0x000fe400078ec0ff */
[----:B-1----:R-:W-:Y:S02]  /*dc270*/  ISETP.LT.AND P2, PT, R169, UR10, !P1 ;  /* 0x0000000aa9007c0c */ /* 0x002fe4000cf41270 */
[----:B------:R-:W-:Y:S02]  /*dc280*/  ISETP.LT.AND P4, PT, R172, UR6, !P1 ;  /* 0x00000006ac007c0c */ /* 0x000fe4000cf81270 */
[----:B--2---:R-:W-:Y:S01]  /*dc290*/  ISETP.LT.AND P3, PT, R171, UR8, !P1 ;  /* 0x00000008ab007c0c */ /* 0x004fe2000cf61270 */
[----:B------:R-:W1:Y:S08]  /*dc2a0*/  LDCU.64 UR8, c[0x0][0x398] ;  /* 0x00007300ff0877ac */ /* 0x000e700008000a00 */
[----:B------:R-:W-:-:S02]  /*dc2b0*/  @P2 LOP3.LUT R72, R72, 0x20, RZ, 0xfc, !PT ;  /* 0x0000002048482812 */ /* 0x000fc400078efcff */
        /* <DEDUP_REMOVED lines=61> */
[----:B--2---:R-:W-:Y:S02]  /*dc690*/  ISETP.LT.AND P2, PT, R168, UR6, !P1 ;  /* 0x00000006a8007c0c */ /* 0x004fe4000cf41270 */
[----:B------:R-:W-:Y:S01]  /*dc6a0*/  ISETP.LT.AND P4, PT, R172, UR75, !P1 ;  /* 0x0000004bac007c0c */ /* 0x000fe2000cf81270 */
[----:B------:R-:W2:Y:S01]  /*dc6b0*/  LDCU UR75, c[0x0][0x398] ;  /* 0x00007300ff4b77ac */ /* 0x000ea20008000800 */
        /* <DEDUP_REMOVED lines=167> */
[----:B---3--:R-:W-:Y:S01]  /*dd130*/  ISETP.LT.AND P4, PT, R172, UR12, !P1 ;  /* 0x0000000cac007c0c */ /* 0x008fe2000cf81270 */
[----:B------:R-:W1:Y:S01]  /*dd140*/  LDCU UR12, c[0x0][0x398] ;  /* 0x00007300ff0c77ac */ /* 0x000e620008000800 */
[----:B------:R-:W-:Y:S01]  /*dd150*/  ISETP.LT.AND P3, PT, R171, UR13, !P1 ;  /* 0x0000000dab007c0c */ /* 0x000fe2000cf61270 */
[----:B------:R-:W3:Y:S08]  /*dd160*/  LDCU UR13, c[0x0][0x398] ;  /* 0x00007300ff0d77ac */ /* 0x000ef00008000800 */
        /* <DEDUP_REMOVED lines=31> */
[----:B------:R-:W-:Y:S02]  /*dd360*/  ISETP.LT.AND P4, PT, R172, UR19, !P1 ;  /* 0x00000013ac007c0c */ /* 0x000fe4000cf81270 */
        /* <DEDUP_REMOVED lines=47> */
[----:B----4-:R-:W-:Y:S01]  /*dd660*/  ISETP.LT.AND P3, PT, R175, UR52, !P1 ;  /* 0x00000034af007c0c */ /* 0x010fe2000cf61270 */
[----:B------:R-:W4:Y:S01]  /*dd670*/  LDCU UR52, c[0x0][0x398] ;  /* 0x00007300ff3477ac */ /* 0x000f220008000800 */
        /* <DEDUP_REMOVED lines=16> */
[----:B--2---:R-:W-:Y:S01]  /*dd780*/  ISETP.LT.AND P2, PT, R168, UR8, !P1 ;  /* 0x00000008a8007c0c */ /* 0x004fe2000cf41270 */
        /* <DEDUP_REMOVED lines=34> */
[----:B--2---:R-:W-:Y:S02]  /*dd9b0*/  ISETP.LT.AND P4, PT, R172, UR8, !P1 ;  /* 0x00000008ac007c0c */ /* 0x004fe4000cf81270 */
[----:B------:R-:W-:Y:S01]  /*dd9c0*/  ISETP.LT.AND P3, PT, R171, UR10, !P1 ;  /* 0x0000000aab007c0c */ /* 0x000fe2000cf61270 */
        /* <DEDUP_REMOVED lines=27> */
[----:B------:R-:W3:Y:S01]  /*ddb80*/  LDCU.64 UR8, c[0x0][0x398] ;  /* 0x00007300ff0877ac */ /* 0x000ee20008000a00 */
[----:B------:R-:W-:Y:S01]  /*ddb90*/  LOP3.LUT R69, R69, 0xffffffdf, RZ, 0xc0, !PT ;  /* 0xffffffdf45457812 */ /* 0x000fe200078ec0ff */
[----:B------:R-:W-:Y:S01]  /*ddba0*/  VIADD R100, R252, 0x140 ;  /* 0x00000140fc647836 */ /* 0x000fe20000000000 */
[----:B-1----:R-:W-:Y:S02]  /*ddbb0*/  ISETP.LT.AND P2, PT, R169, UR10, !P1 ;  /* 0x0000000aa9007c0c */ /* 0x002fe4000cf41270 */
[----:B--2---:R-:W-:Y:S01]  /*ddbc0*/  ISETP.LT.AND P4, PT, R172, UR70, !P1 ;  /* 0x00000046ac007c0c */ /* 0x004fe2000cf81270 */
[----:B------:R-:W1:Y:S01]  /*ddbd0*/  LDCU UR70, c[0x0][0x398] ;  /* 0x00007300ff4677ac */ /* 0x000e620008000800 */
[----:B------:R-:W-:Y:S01]  /*ddbe0*/  ISETP.LT.AND P3, PT, R171, UR71, !P1 ;  /* 0x00000047ab007c0c */ /* 0x000fe2000cf61270 */
[----:B------:R-:W2:Y:S08]  /*ddbf0*/  LDCU UR71, c[0x0][0x398] ;  /* 0x00007300ff4777ac */ /* 0x000eb00008000800 */
        /* <DEDUP_REMOVED lines=29> */
[----:B---3--:R-:W-:Y:S02]  /*dddd0*/  ISETP.LT.AND P2, PT, R169, UR8, !P1 ;  /* 0x00000008a9007c0c */ /* 0x008fe4000cf41270 */
[----:B------:R-:W-:Y:S01]  /*ddde0*/  ISETP.LT.AND P3, PT, R171, UR25, !P1 ;  /* 0x00000019ab007c0c */ /* 0x000fe2000cf61270 */
[----:B------:R-:W3:Y:S01]  /*dddf0*/  LDCU UR25, c[0x0][0x398] ;  /* 0x00007300ff1977ac */ /* 0x000ee20008000800 */
        /* <DEDUP_REMOVED lines=234> */
[----:B-1----:R-:W-:Y:S01]  /*deca0*/  ISETP.LT.AND P2, PT, R168, UR6, !P1 ;  /* 0x00000006a8007c0c */ /* 0x002fe2000cf41270 */
[----:B------:R-:W1:Y:S01]  /*decb0*/  LDCU UR6, c[0x0][0x398] ;  /* 0x00007300ff0677ac */ /* 0x000e620008000800 */
[----:B--2---:R-:W-:Y:S02]  /*decc0*/  ISETP.LT.AND P4, PT, R172, UR8, !P1 ;  /* 0x00000008ac007c0c */ /* 0x004fe4000cf81270 */
[----:B------:R-:W-:Y:S01]  /*decd0*/  ISETP.LT.AND P3, PT, R171, UR10, !P1 ;  /* 0x0000000aab007c0c */ /* 0x000fe2000cf61270 */
[----:B------:R-:W2:Y:S01]  /*dece0*/  LDCU.64 UR10, c[0x0][0x398] ;  /* 0x00007300ff0a77ac */ /* 0x000ea20008000a00 */
        /* <DEDUP_REMOVED lines=29> */
[----:B--2---:R-:W-:Y:S02]  /*deec0*/  ISETP.LT.AND P2, PT, R169, UR10, !P1 ;  /* 0x0000000aa9007c0c */ /* 0x004fe4000cf41270 */
[----:B-1----:R-:W-:Y:S01]  /*deed0*/  ISETP.LT.AND P3, PT, R171, UR8, !P1 ;  /* 0x00000008ab007c0c */ /* 0x002fe2000cf61270 */
[----:B------:R-:W1:Y:S01]  /*deee0*/  LDCU.64 UR8, c[0x0][0x398] ;  /* 0x00007300ff0877ac */ /* 0x000e620008000a00 */
[----:B------:R-:W-:Y:S01]  /*deef0*/  ISETP.LT.AND P4, PT, R172, UR57, !P1 ;  /* 0x00000039ac007c0c */ /* 0x000fe2000cf81270 */
[----:B------:R-:W2:Y:S08]  /*def00*/  LDCU UR57, c[0x0][0x398] ;  /* 0x00007300ff3977ac */ /* 0x000eb00008000800 */
        /* <DEDUP_REMOVED lines=28> */
[----:B------:R-:W-:Y:S01]  /*df0d0*/  ISETP.LT.AND P4, PT, R172, UR6, !P1 ;  /* 0x00000006ac007c0c */ /* 0x000fe2000cf81270 */
[----:B------:R-:W1:Y:S01]  /*df0e0*/  LDCU.64 UR6, c[0x0][0x398] ;  /* 0x00007300ff0677ac */ /* 0x000e620008000a00 */
[----:B--2---:R-:W-:Y:S01]  /*df0f0*/  ISETP.LT.AND P3, PT, R171, UR57, !P1 ;  /* 0x00000039ab007c0c */ /* 0x004fe2000cf61270 */
        /* <DEDUP_REMOVED lines=372> */
[----:B--2---:R-:W-:-:S09]  /*e0840*/  ISETP.LT.AND P4, PT, R172, UR6, !P1 ;  /* 0x00000006ac007c0c */ /* 0x004fd2000cf81270 */
[----:B------:R-:W-:Y:S02]  /*e0850*/  @P2 LOP3.LUT R63, R63, 0x20000000, RZ, 0xfc, !PT ;  /* 0x200000003f3f2812 */ /* 0x000fe400078efcff */
[----:B------:R-:W-:Y:S01]  /*e0860*/  ISETP.LT.AND P2, PT, R170, UR68, !P1 ;  /* 0x00000044aa007c0c */ /* 0x000fe2000cf41270 */
[----:B------:R-:W2:Y:S01]  /*e0870*/  LDCU UR68, c[0x0][0x398] ;  /* 0x00007300ff4477ac */ /* 0x000ea20008000800 */
        /* <DEDUP_REMOVED lines=62> */
[----:B---3--:R-:W-:Y:S01]  /*e0c60*/  ISETP.LT.AND P3, PT, R171, UR25, !P1 ;  /* 0x00000019ab007c0c */ /* 0x008fe2000cf61270 */
        /* <DEDUP_REMOVED lines=607> */
[----:B------:R-:W-:Y:S02]  /*e3260*/  ISETP.LT.AND P3, PT, R171, UR10, !P1 ;  /* 0x0000000aab007c0c */ /* 0x000fe4000cf61270 */
[----:B--2---:R-:W-:Y:S01]  /*e3270*/  ISETP.LT.AND P4, PT, R172, UR8, !P1 ;  /* 0x00000008ac007c0c */ /* 0x004fe2000cf81270 */
[----:B------:R-:W2:Y:S01]  /*e3280*/  LDCU.64 UR10, c[0x0][0x398] ;  /* 0x00007300ff0a77ac */ /* 0x000ea20008000a00 */
        /* <DEDUP_REMOVED lines=364> */
[----:B------:R-:W2:Y:S01]  /*e4950*/  LDCU UR7, c[0x0][0x398] ;  /* 0x00007300ff0777ac */ /* 0x000ea20008000800 */
[----:B------:R-:W-:Y:S01]  /*e4960*/  LOP3.LUT R40, R40, 0xffffffdf, RZ, 0xc0, !PT ;  /* 0xffffffdf28287812 */ /* 0x000fe200078ec0ff */
[----:B------:R-:W-:Y:S01]  /*e4970*/  VIADD R100, R252, 0x10c ;  /* 0x0000010cfc647836 */ /* 0x000fe20000000000 */
[----:B-1----:R-:W-:Y:S01]  /*e4980*/  ISETP.LT.AND P2, PT, R169, UR8, !P1 ;  /* 0x00000008a9007c0c */ /* 0x002fe2000cf41270 */
[----:B------:R-:W1:-:S12]  /*e4990*/  LDCU UR8, c[0x0][0x398] ;  /* 0x00007300ff0877ac */ /* 0x000e580008000800 */
[----:B------:R-:W-:Y:S02]  /*e49a0*/  @P2 LOP3.LUT R40, R40, 0x20, RZ, 0xfc, !PT ;  /* 0x0000002028282812 */ /* 0x000fe400078efcff */
[----:B--2---:R-:W-:Y:S02]  /*e49b0*/  ISETP.LT.AND P3, PT, R171, UR7, !P1 ;  /* 0x00000007ab007c0c */ /* 0x004fe4000cf61270 */
[----:B------:R-:W-:Y:S02]  /*e49c0*/  LOP3.LUT R40, R40, 0xfffffeff, RZ, 0xc0, !PT ;  /* 0xfffffeff28287812 */ /* 0x000fe400078ec0ff */
[----:B-1----:R-:W-:Y:S01]  /*e49d0*/  ISETP.LT.AND P4, PT, R172, UR8, !P1 ;  /* 0x00000008ac007c0c */ /* 0x002fe2000cf81270 */
        /* <DEDUP_REMOVED lines=32> */
[----:B------:R-:W-:Y:S01]  /*e4be0*/  ISETP.LT.AND P2, PT, R170, UR8, !P1 ;  /* 0x00000008aa007c0c */ /* 0x000fe2000cf41270 */
[----:B------:R-:W2:Y:S01]  /*e4bf0*/  LDCU UR8, c[0x0][0x398] ;  /* 0x00007300ff0877ac */ /* 0x000ea20008000800 */
[----:B-1----:R-:W-:Y:S02]  /*e4c00*/  ISETP.LT.AND P4, PT, R172, UR6, !P1 ;  /* 0x00000006ac007c0c */ /* 0x002fe4000cf81270 */
[----:B------:R-:W-:Y:S01]  /*e4c10*/  LOP3.LUT R39, R39, 0x7fffffff, RZ, 0xc0, !PT ;  /* 0x7fffffff27277812 */ /* 0x000fe200078ec0ff */
[----:B------:R-:W1:Y:S06]  /*e4c20*/  LDCU UR6, c[0x0][0x398] ;  /* 0x00007300ff0677ac */ /* 0x000e6c0008000800 */
[----:B------:R-:W-:-:S02]  /*e4c30*/  @P3 LOP3.LUT R39, R39, 0x80000000, RZ, 0xfc, !PT ;  /* 0x8000000027273812 */ /* 0x000fc400078efcff */
[----:B------:R-:W-:Y:S01]  /*e4c40*/  ISETP.LT.AND P3, PT, R175, UR42, !P1 ;  /* 0x0000002aaf007c0c */ /* 0x000fe2000cf61270 */
[----:B------:R-:W1:Y:S01]  /*e4c50*/  LDCU UR42, c[0x0][0x398] ;  /* 0x00007300ff2a77ac */ /* 0x000e620008000800 */
[----:B------:R-:W-:Y:S02]  /*e4c60*/  @P4 LOP3.LUT R40, R40, 0x1, RZ, 0xfc, !PT ;  /* 0x0000000128284812 */ /* 0x000fe400078efcff */
[----:B------:R-:W-:Y:S01]  /*e4c70*/  ISETP.LT.AND P4, PT, R168, UR10, !P1 ;  /* 0x0000000aa8007c0c */ /* 0x000fe2000cf81270 */
        /* <DEDUP_REMOVED lines=187> */
[----:B----4-:R-:W-:Y:S01]  /*e5830*/  ISETP.LT.AND P4, PT, R172, UR52, !P1 ;  /* 0x00000034ac007c0c */ /* 0x010fe2000cf81270 */
[----:B------:R-:W1:Y:S01]  /*e5840*/  LDCU UR52, c[0x0][0x398] ;  /* 0x00007300ff3477ac */ /* 0x000e620008000800 */
[----:B------:R-:W-:Y:S01]  /*e5850*/  ISETP.LT.AND P3, PT, R171, UR59, !P1 ;  /* 0x0000003bab007c0c */ /* 0x000fe2000cf61270 */
[----:B------:R-:W4:Y:S08]  /*e5860*/  LDCU UR59, c[0x0][0x398] ;  /* 0x00007300ff3b77ac */ /* 0x000f300008000800 */
        /* <DEDUP_REMOVED lines=200> */
[----:B--2---:R-:W-:Y:S01]  /*e64f0*/  ISETP.LT.AND P3, PT, R171, UR10, !P1 ;  /* 0x0000000aab007c0c */ /* 0x004fe2000cf61270 */
[----:B------:R-:W1:Y:S01]  /*e6500*/  LDCU.64 UR10, c[0x0][0x398] ;  /* 0x00007300ff0a77ac */ /* 0x000e620008000a00 */
[----:B------:R-:W-:-:S09]  /*e6510*/  ISETP.LT.AND P4, PT, R172, UR8, !P1 ;  /* 0x00000008ac007c0c */ /* 0x000fd2000cf81270 */
        /* <DEDUP_REMOVED lines=9> */
[----:B---3--:R-:W-:Y:S01]  /*e65b0*/  ISETP.LT.AND P3, PT, R175, UR25, !P1 ;  /* 0x00000019af007c0c */ /* 0x008fe2000cf61270 */
[----:B------:R-:W3:Y:S01]  /*e65c0*/  LDCU UR25, c[0x0][0x398] ;  /* 0x00007300ff1977ac */ /* 0x000ee20008000800 */
        /* <DEDUP_REMOVED lines=477> */
[----:B----4-:R-:W-:Y:S01]  /*e83a0*/  ISETP.LT.AND P1, PT, R173, UR59, !P1 ;  /* 0x0000003bad007c0c */ /* 0x010fe2000cf21270 */
[----:B------:R-:W4:Y:S01]  /*e83b0*/  LDCU UR59, c[0x0][0x398] ;  /* 0x00007300ff3b77ac */ /* 0x000f220008000800 */
        /* <DEDUP_REMOVED lines=192> */
[----:B---3--:R-:W-:Y:S01]  /*e8fc0*/  ISETP.LT.AND P3, PT, R175, UR25, !P1 ;  /* 0x00000019af007c0c */ /* 0x008fe2000cf61270 */
[----:B------:R-:W3:Y:S01]  /*e8fd0*/  LDCU UR25, c[0x0][0x398] ;  /* 0x00007300ff1977ac */ /* 0x000ee20008000800 */
        /* <DEDUP_REMOVED lines=1812> */
[----:B---3--:R-:W-:Y:S01]  /*f0120*/  ISETP.LT.AND P3, PT, R171, UR25, !P1 ;  /* 0x00000019ab007c0c */ /* 0x008fe2000cf61270 */
        /* <DEDUP_REMOVED lines=434> */
[----:B--2---:R-:W-:Y:S02]  /*f1c50*/  ISETP.LT.AND P2, PT, R169, UR6, !P1 ;  /* 0x00000006a9007c0c */ /* 0x004fe4000cf41270 */
[----:B-1----:R-:W-:Y:S01]  /*f1c60*/  ISETP.LT.AND P4, PT, R172, UR61, !P1 ;  /* 0x0000003dac007c0c */ /* 0x002fe2000cf81270 */
        /* <DEDUP_REMOVED lines=29> */
[----:B------:R-:W4:Y:S01]  /*f1e40*/  LDCU.64 UR8, c[0x0][0x398] ;  /* 0x00007300ff0877ac */ /* 0x000f220008000a00 */
[----:B------:R-:W-:Y:S01]  /*f1e50*/  LOP3.LUT R15, R15, 0xfffffffe, RZ, 0xc0, !PT ;  /* 0xfffffffe0f0f7812 */ /* 0x000fe200078ec0ff */
[----:B------:R-:W-:Y:S01]  /*f1e60*/  VIADD R100, R252, 0xa7 ;  /* 0x000000a7fc647836 */ /* 0x000fe20000000000 */
[----:B---3--:R-:W-:Y:S02]  /*f1e70*/  ISETP.LT.AND P2, PT, R169, UR10, !P1 ;  /* 0x0000000aa9007c0c */ /* 0x008fe4000cf41270 */
[----:B--2---:R-:W-:Y:S01]  /*f1e80*/  ISETP.LT.AND P3, PT, R171, UR60, !P1 ;  /* 0x0000003cab007c0c */ /* 0x004fe2000cf61270 */
[----:B------:R-:W2:Y:S01]  /*f1e90*/  LDCU UR60, c[0x0][0x398] ;  /* 0x00007300ff3c77ac */ /* 0x000ea20008000800 */
[----:B-1----:R-:W-:Y:S01]  /*f1ea0*/  ISETP.LT.AND P4, PT, R172, UR61, !P1 ;  /* 0x0000003dac007c0c */ /* 0x002fe2000cf81270 */
[----:B------:R-:W1:Y:S08]  /*f1eb0*/  LDCU UR61, c[0x0][0x398] ;  /* 0x00007300ff3d77ac */ /* 0x000e700008000800 */
[----:B------:R-:W-:-:S02]  /*f1ec0*/  @P2 LOP3.LUT R14, R14, 0x20000000, RZ, 0xfc, !PT ;  /* 0x200000000e0e2812 */ /* 0x000fc400078efcff */
[----:B------:R-:W-:Y:S01]  /*f1ed0*/  ISETP.LT.AND P2, PT, R170, UR64, !P1 ;  /* 0x00000040aa007c0c */ /* 0x000fe2000cf41270 */
        /* <DEDUP_REMOVED lines=26> */
[----:B----4-:R-:W-:Y:S02]  /*f2080*/  ISETP.LT.AND P2, PT, R169, UR8, !P1 ;  /* 0x00000008a9007c0c */ /* 0x010fe4000cf41270 */
[----:B-1----:R-:W-:Y:S01]  /*f2090*/  ISETP.LT.AND P4, PT, R172, UR61, !P1 ;  /* 0x0000003dac007c0c */ /* 0x002fe2000cf81270 */
[----:B------:R-:W1:Y:S01]  /*f20a0*/  LDCU UR61, c[0x0][0x398] ;  /* 0x00007300ff3d77ac */ /* 0x000e620008000800 */
[----:B--2---:R-:W-:Y:S01]  /*f20b0*/  ISETP.LT.AND P3, PT, R171, UR60, !P1 ;  /* 0x0000003cab007c0c */ /* 0x004fe2000cf61270 */
[----:B------:R-:W2:Y:S08]  /*f20c0*/  LDCU UR60, c[0x0][0x398] ;  /* 0x00007300ff3c77ac */ /* 0x000eb00008000800 */
[----:B------:R-:W-:-:S02]  /*f20d0*/  @P2 LOP3.LUT R14, R14, 0x200000, RZ, 0xfc, !PT ;  /* 0x002000000e0e2812 */ /* 0x000fc400078efcff */
[----:B---3--:R-:W-:Y:S01]  /*f20e0*/  ISETP.LT.AND P2, PT, R170, UR64, !P1 ;  /* 0x00000040aa007c0c */ /* 0x008fe2000cf41270 */
[----:B------:R-:W3:Y:S01]  /*f20f0*/  LDCU UR64, c[0x0][0x398] ;  /* 0x00007300ff4077ac */ /* 0x000ee20008000800 */
[----:B------:R-:W-:-:S04]  /*f2100*/  LOP3.LUT R14, R14, 0xfeffffff, RZ, 0xc0, !PT ;  /* 0xfeffffff0e0e7812 */ /* 0x000fc800078ec0ff */
[----:B------:R-:W-:Y:S02]  /*f2110*/  @P4 LOP3.LUT R14, R14, 0x1000000, RZ, 0xfc, !PT ;  /* 0x010000000e0e4812 */ /* 0x000fe400078efcff */
[----:B------:R-:W-:Y:S01]  /*f2120*/  ISETP.LT.AND P4, PT, R168, UR65, !P1 ;  /* 0x00000041a8007c0c */ /* 0x000fe2000cf81270 */
        /* <DEDUP_REMOVED lines=23> */
[----:B------:R-:W-:Y:S02]  /*f22a0*/  ISETP.LT.AND P2, PT, R169, UR6, !P1 ;  /* 0x00000006a9007c0c */ /* 0x000fe4000cf41270 */
        /* <DEDUP_REMOVED lines=304> */
[----:B-1----:R-:W-:Y:S01]  /*f35b0*/  ISETP.LT.AND P4, PT, R172, UR74, !P1 ;  /* 0x0000004aac007c0c */ /* 0x002fe2000cf81270 */
[----:B------:R-:W1:Y:S01]  /*f35c0*/  LDCU UR74, c[0x0][0x398] ;  /* 0x00007300ff4a77ac */ /* 0x000e620008000800 */
[----:B--2---:R-:W-:Y:S01]  /*f35d0*/  ISETP.LT.AND P3, PT, R171, UR75, !P1 ;  /* 0x0000004bab007c0c */ /* 0x004fe2000cf61270 */
[----:B------:R-:W2:Y:S08]  /*f35e0*/  LDCU UR75, c[0x0][0x398] ;  /* 0x00007300ff4b77ac */ /* 0x000eb00008000800 */
[----:B------:R-:W-:-:S02]  /*f35f0*/  @P2 LOP3.LUT R12, R12, 0x20, RZ, 0xfc, !PT ;  /* 0x000000200c0c2812 */ /* 0x000fc400078efcff */
[----:B------:R-:W-:Y:S01]  /*f3600*/  ISETP.LT.AND P2, PT, R170, UR76, !P1 ;  /* 0x0000004caa007c0c */ /* 0x000fe2000cf41270 */
        /* <DEDUP_REMOVED lines=27> */
[----:B------:R-:W-:Y:S02]  /*f37c0*/  ISETP.LT.AND P2, PT, R169, UR10, !P1 ;  /* 0x0000000aa9007c0c */ /* 0x000fe4000cf41270 */
[----:B-1----:R-:W-:Y:S01]  /*f37d0*/  ISETP.LT.AND P3, PT, R171, UR74, !P1 ;  /* 0x0000004aab007c0c */ /* 0x002fe2000cf61270 */
[----:B------:R-:W1:Y:S01]  /*f37e0*/  LDCU UR74, c[0x0][0x398] ;  /* 0x00007300ff4a77ac */ /* 0x000e620008000800 */
[----:B------:R-:W-:Y:S01]  /*f37f0*/  ISETP.LT.AND P4, PT, R172, UR68, !P1 ;  /* 0x00000044ac007c0c */ /* 0x000fe2000cf81270 */
[----:B------:R-:W1:Y:S08]  /*f3800*/  LDCU UR68, c[0x0][0x398] ;  /* 0x00007300ff4477ac */ /* 0x000e700008000800 */
[----:B------:R-:W-:-:S02]  /*f3810*/  @P2 LOP3.LUT R11, R11, 0x20000000, RZ, 0xfc, !PT ;  /* 0x200000000b0b2812 */ /* 0x000fc400078efcff */
[----:B--2---:R-:W-:Y:S01]  /*f3820*/  ISETP.LT.AND P2, PT, R170, UR75, !P1 ;  /* 0x0000004baa007c0c */ /* 0x004fe2000cf41270 */
[----:B------:R-:W2:Y:S01]  /*f3830*/  LDCU UR75, c[0x0][0x398] ;  /* 0x00007300ff4b77ac */ /* 0x000ea20008000800 */
[----:B------:R-:W-:Y:S02]  /*f3840*/  LOP3.LUT R11, R11, 0x7fffffff, RZ, 0xc0, !PT ;  /* 0x7fffffff0b0b7812 */ /* 0x000fe400078ec0ff */
[----:B------:R-:W-:Y:S02]  /*f3850*/  @P4 LOP3.LUT R12, R12, 0x1, RZ, 0xfc, !PT ;  /* 0x000000010c0c4812 */ /* 0x000fe400078efcff */
[----:B------:R-:W-:Y:S02]  /*f3860*/  @P3 LOP3.LUT R11, R11, 0x80000000, RZ, 0xfc, !PT ;  /* 0x800000000b0b3812 */ /* 0x000fe400078efcff */
[----:B---3--:R-:W-:Y:S01]  /*f3870*/  ISETP.LT.AND P4, PT, R168, UR76, !P1 ;  /* 0x0000004ca8007c0c */ /* 0x008fe2000cf81270 */
[----:B------:R-:W3:Y:S01]  /*f3880*/  LDCU UR76, c[0x0][0x398] ;  /* 0x00007300ff4c77ac */ /* 0x000ee20008000800 */
        /* <DEDUP_REMOVED lines=20> */
[----:B------:R-:W-:Y:S01]  /*f39d0*/  ISETP.LT.AND P2, PT, R168, UR8, !P1 ;  /* 0x00000008a8007c0c */ /* 0x000fe2000cf41270 */
[----:B------:R-:W1:Y:S01]  /*f39e0*/  LDCU UR8, c[0x0][0x398] ;  /* 0x00007300ff0877ac */ /* 0x000e620008000800 */
[----:B------:R-:W-:Y:S02]  /*f39f0*/  ISETP.LT.AND P4, PT, R172, UR39, !P1 ;  /* 0x00000027ac007c0c */ /* 0x000fe4000cf81270 */
[----:B------:R-:W-:-:S09]  /*f3a00*/  ISETP.LT.AND P3, PT, R171, UR42, !P1 ;  /* 0x0000002aab007c0c */ /* 0x000fd2000cf61270 */
        /* <DEDUP_REMOVED lines=62> */
[----:B------:R-:W-:Y:S01]  /*f3df0*/  LOP3.LUT R11, R11, 0xffffffdf, RZ, 0xc0, !PT ;  /* 0xffffffdf0b0b7812 */ /* 0x000fe200078ec0ff */
[----:B------:R-:W1:Y:S01]  /*f3e00*/  LDCU UR9, c[0x0][0x398] ;  /* 0x00007300ff0977ac */ /* 0x000e620008000800 */
[----:B--2---:R-:W-:Y:S02]  /*f3e10*/  ISETP.LT.AND P2, PT, R169, UR10, !P1 ;  /* 0x0000000aa9007c0c */ /* 0x004fe4000cf41270 */
[----:B------:R-:W-:Y:S01]  /*f3e20*/  ISETP.LT.AND P4, PT, R172, UR20, !P1 ;  /* 0x00000014ac007c0c */ /* 0x000fe2000cf81270 */
[----:B------:R-:W2:Y:S01]  /*f3e30*/  LDCU UR10, c[0x0][0x398] ;  /* 0x00007300ff0a77ac */ /* 0x000ea20008000800 */
[----:B------:R-:W-:Y:S01]  /*f3e40*/  ISETP.LT.AND P3, PT, R171, UR21, !P1 ;  /* 0x00000015ab007c0c */ /* 0x000fe2000cf61270 */
[----:B------:R-:W1:Y:S08]  /*f3e50*/  LDCU.64 UR20, c[0x0][0x398] ;  /* 0x00007300ff1477ac */ /* 0x000e700008000a00 */
        /* <DEDUP_REMOVED lines=28> */
[----:B------:R-:W2:Y:S01]  /*f4020*/  LDCU UR7, c[0x0][0x398] ;  /* 0x00007300ff0777ac */ /* 0x000ea20008000800 */
[----:B-1----:R-:W-:Y:S02]  /*f4030*/  ISETP.LT.AND P2, PT, R169, UR20, !P1 ;  /* 0x00000014a9007c0c */ /* 0x002fe4000cf41270 */
[----:B------:R-:W-:Y:S01]  /*f4040*/  ISETP.LT.AND P3, PT, R171, UR72, !P1 ;  /* 0x00000048ab007c0c */ /* 0x000fe2000cf61270 */
[----:B------:R-:W1:Y:S01]  /*f4050*/  LDCU UR72, c[0x0][0x398] ;  /* 0x00007300ff4877ac */ /* 0x000e620008000800 */
        /* <DEDUP_REMOVED lines=234> */
[----:B------:R-:W-:Y:S01]  /*f4f00*/  ISETP.LT.AND P2, PT, R168, UR38, !P1 ;  /* 0x00000026a8007c0c */ /* 0x000fe2000cf41270 */
[----:B------:R-:W2:Y:S01]  /*f4f10*/  LDCU UR38, c[0x0][0x398] ;  /* 0x00007300ff2677ac */ /* 0x000ea20008000800 */
[----:B------:R-:W-:Y:S02]  /*f4f20*/  ISETP.LT.AND P4, PT, R172, UR77, !P1 ;  /* 0x0000004dac007c0c */ /* 0x000fe4000cf81270 */
[----:B------:R-:W-:Y:S01]  /*f4f30*/  ISETP.LT.AND P3, PT, R171, UR42, !P1 ;  /* 0x0000002aab007c0c */ /* 0x000fe2000cf61270 */
[----:B------:R-:W2:Y:S01]  /*f4f40*/  LDCU.64 UR42, c[0x0][0x398] ;  /* 0x00007300ff2a77ac */ /* 0x000ea20008000a00 */
[----:B------:R-:W2:Y:S07]  /*f4f50*/  LDCU UR77, c[0x0][0x398] ;  /* 0x00007300ff4d77ac */ /* 0x000eae0008000800 */
[----:B------:R-:W-:-:S02]  /*f4f60*/  @P2 LOP3.LUT R9, R9, 0x10, RZ, 0xfc, !PT ;  /* 0x0000001009092812 */ /* 0x000fc400078efcff */
        /* <DEDUP_REMOVED lines=132> */
[----:B------:R-:W1:Y:S08]  /*f57b0*/  LDCU UR9, c[0x0][0x398] ;  /* 0x00007300ff0977ac */ /* 0x000e700008000800 */
        /* <DEDUP_REMOVED lines=16> */
[----:B------:R-:W-:Y:S02]  /*f58c0*/  ISETP.LT.AND P1, PT, R173, UR12, !P1 ;  /* 0x0000000cad007c0c */ /* 0x000fe4000cf21270 */
        /* <DEDUP_REMOVED lines=15> */
[----:B------:R-:W1:Y:S01]  /*f59c0*/  LDCU.64 UR12, c[0x0][0x398] ;  /* 0x00007300ff0c77ac */ /* 0x000e620008000a00 */
        /* <DEDUP_REMOVED lines=10> */
[----:B------:R-:W-:Y:S02]  /*f5a70*/  ISETP.LT.AND P3, PT, R175, UR37, !P1 ;  /* 0x00000025af007c0c */ /* 0x000fe4000cf61270 */
        /* <DEDUP_REMOVED lines=54> */
[----:B------:R-:W1:Y:S08]  /*f5de0*/  LDCU.64 UR46, c[0x0][0x398] ;  /* 0x00007300ff2e77ac */ /* 0x000e700008000a00 */
[----:B------:R-:W-:-:S02]  /*f5df0*/  @P2 LOP3.LUT R7, R7, 0x2000, RZ, 0xfc, !PT ;  /* 0x0000200007072812 */ /* 0x000fc400078efcff */
        /* <DEDUP_REMOVED lines=69> */
[----:B------:R-:W1:Y:S01]  /*f6250*/  LDCU.64 UR36, c[0x0][0x398] ;  /* 0x00007300ff2477ac */ /* 0x000e620008000a00 */
        /* <DEDUP_REMOVED lines=24> */
[----:B------:R-:W3:Y:S01]  /*f63e0*/  LDCU UR27, c[0x0][0x398] ;  /* 0x00007300ff1b77ac */ /* 0x000ee20008000800 */
        /* <DEDUP_REMOVED lines=33> */
[----:B------:R-:W-:Y:S02]  /*f6600*/  ISETP.LT.AND P2, PT, R169, UR46, !P1 ;  /* 0x0000002ea9007c0c */ /* 0x000fe4000cf41270 */
[----:B-1----:R-:W-:Y:S01]  /*f6610*/  ISETP.LT.AND P4, PT, R172, UR43, !P1 ;  /* 0x0000002bac007c0c */ /* 0x002fe2000cf81270 */
[----:B------:R-:W1:Y:S01]  /*f6620*/  LDCU UR43, c[0x0][0x398] ;  /* 0x00007300ff2b77ac */ /* 0x000e620008000800 */
[----:B--2---:R-:W-:-:S09]  /*f6630*/  ISETP.LT.AND P3, PT, R171, UR34, !P1 ;  /* 0x00000022ab007c0c */ /* 0x004fd2000cf61270 */
[----:B------:R-:W-:Y:S02]  /*f6640*/  @P2 LOP3.LUT R6, R6, 0x2000, RZ, 0xfc, !PT ;  /* 0x0000200006062812 */ /* 0x000fe400078efcff */
[----:B------:R-:W-:Y:S01]  /*f6650*/  ISETP.LT.AND P2, PT, R170, UR35, !P1 ;  /* 0x00000023aa007c0c */ /* 0x000fe2000cf41270 */
[----:B------:R-:W2:Y:S01]  /*f6660*/  LDCU.64 UR34, c[0x0][0x398] ;  /* 0x00007300ff2277ac */ /* 0x000ea20008000a00 */
        /* <DEDUP_REMOVED lines=32> */
[----:B------:R-:W-:-:S02]  /*f6870*/  @P2 LOP3.LUT R6, R6, 0x20, RZ, 0xfc, !PT ;  /* 0x0000002006062812 */ /* 0x000fc400078efcff */
[----:B------:R-:W-:Y:S02]  /*f6880*/  ISETP.LT.AND P2, PT, R170, UR45, !P1 ;  /* 0x0000002daa007c0c */ /* 0x000fe4000cf41270 */
[----:B------:R-:W-:-:S04]  /*f6890*/  LOP3.LUT R6, R6, 0xfffffeff, RZ, 0xc0, !PT ;  /* 0xfffffeff06067812 */ /* 0x000fc800078ec0ff */
[----:B------:R-:W-:Y:S02]  /*f68a0*/  @P4 LOP3.LUT R6, R6, 0x100, RZ, 0xfc, !PT ;  /* 0x0000010006064812 */ /* 0x000fe400078efcff */
[----:B-1----:R-:W-:Y:S02]  /*f68b0*/  ISETP.LT.AND P4, PT, R168, UR43, !P1 ;  /* 0x0000002ba8007c0c */ /* 0x002fe4000cf81270 */
        /* <DEDUP_REMOVED lines=29> */
[----:B------:R-:W-:Y:S02]  /*f6a90*/  ISETP.LT.AND P4, PT, R168, UR52, !P1 ;  /* 0x00000034a8007c0c */ /* 0x000fe4000cf81270 */
[----:B------:R-:W-:Y:S02]  /*f6aa0*/  LOP3.LUT R5, R5, 0x7fffffff, RZ, 0xc0, !PT ;  /* 0x7fffffff05057812 */ /* 0x000fe400078ec0ff */
[----:B------:R-:W-:Y:S02]  /*f6ab0*/  @P3 LOP3.LUT R6, R6, 0x1, RZ, 0xfc, !PT ;  /* 0x0000000106063812 */ /* 0x000fe400078efcff */
[----:B------:R-:W-:Y:S02]  /*f6ac0*/  @P2 LOP3.LUT R5, R5, 0x80000000, RZ, 0xfc, !PT ;  /* 0x8000000005052812 */ /* 0x000fe400078efcff */
[----:B------:R-:W-:Y:S01]  /*f6ad0*/  ISETP.LT.AND P2, PT, R170, UR48, !P1 ;  /* 0x00000030aa007c0c */ /* 0x000fe2000cf41270 */
[----:B------:R-:W2:Y:S01]  /*f6ae0*/  LDCU.64 UR48, c[0x0][0x398] ;  /* 0x00007300ff3077ac */ /* 0x000ea20008000a00 */
[----:B------:R-:W-:-:S02]  /*f6af0*/  LOP3.LUT R5, R5, 0xbfffffff, RZ, 0xc0, !PT ;  /* 0xbfffffff05057812 */ /* 0x000fc400078ec0ff */
[----:B-1----:R-:W-:-:S09]  /*f6b00*/  ISETP.LT.AND P3, PT, R175, UR51, !P1 ;  /* 0x00000033af007c0c */ /* 0x002fd2000cf61270 */
        /* <DEDUP_REMOVED lines=15> */
[----:B------:R-:W-:Y:S02]  /*f6c00*/  LOP3.LUT R5, R5, 0xffdfffff, RZ, 0xc0, !PT ;  /* 0xffdfffff05057812 */ /* 0x000fe400078ec0ff */
[----:B------:R-:W-:-:S13]  /*f6c10*/  ISETP.LT.AND P3, PT, R169, UR36, !P1 ;  /* 0x00000024a9007c0c */ /* 0x000fda000cf61270 */
[----:B------:R-:W-:Y:S02]  /*f6c20*/  @P3 LOP3.LUT R5, R5, 0x200000, RZ, 0xfc, !PT ;  /* 0x0020000005053812 */ /* 0x000fe400078efcff */
[----:B-1----:R-:W-:Y:S01]  /*f6c30*/  ISETP.LT.AND P2, PT, R172, UR33, !P1 ;  /* 0x00000021ac007c0c */ /* 0x002fe2000cf41270 */
[----:B------:R-:W1:Y:S01]  /*f6c40*/  LDCU UR33, c[0x0][0x398] ;  /* 0x00007300ff2177ac */ /* 0x000e620008000800 */
[----:B--2---:R-:W-:Y:S02]  /*f6c50*/  ISETP.LT.AND P3, PT, R171, UR34, !P1 ;  /* 0x00000022ab007c0c */ /* 0x004fe4000cf61270 */
[----:B------:R-:W-:Y:S01]  /*f6c60*/  LOP3.LUT R5, R5, 0xfeffffff, RZ, 0xc0, !PT ;  /* 0xfeffffff05057812 */ /* 0x000fe200078ec0ff */
[----:B------:R-:W2:Y:S08]  /*f6c70*/  LDCU UR34, c[0x0][0x398] ;  /* 0x00007300ff2277ac */ /* 0x000eb00008000800 */
[----:B------:R-:W-:-:S02]  /*f6c80*/  @P2 LOP3.LUT R5, R5, 0x1000000, RZ, 0xfc, !PT ;  /* 0x0100000005052812 */ /* 0x000fc400078efcff */
[----:B---3--:R-:W-:Y:S01]  /*f6c90*/  ISETP.LT.AND P2, PT, R170, UR32, !P1 ;  /* 0x00000020aa007c0c */ /* 0x008fe2000cf41270 */
[----:B------:R-:W3:Y:S01]  /*f6ca0*/  LDCU UR32, c[0x0][0x398] ;  /* 0x00007300ff2077ac */ /* 0x000ee20008000800 */
[----:B------:R-:W-:-:S04]  /*f6cb0*/  LOP3.LUT R5, R5, 0xff7fffff, RZ, 0xc0, !PT ;  /* 0xff7fffff05057812 */ /* 0x000fc800078ec0ff */
[----:B------:R-:W-:Y:S02]  /*f6cc0*/  @P3 LOP3.LUT R5, R5, 0x800000, RZ, 0xfc, !PT ;  /* 0x0080000005053812 */ /* 0x000fe400078efcff */
[----:B--2---:R-:W-:Y:S01]  /*f6cd0*/  ISETP.LT.AND P3, PT, R168, UR34, !P1 ;  /* 0x00000022a8007c0c */ /* 0x004fe2000cf61270 */
[----:B------:R-:W2:Y:S01]  /*f6ce0*/  LDCU UR34, c[0x0][0x398] ;  /* 0x00007300ff2277ac */ /* 0x000ea20008000800 */
[----:B------:R-:W-:-:S04]  /*f6cf0*/  LOP3.LUT R5, R5, 0xffbfffff, RZ, 0xc0, !PT ;  /* 0xffbfffff05057812 */ /* 0x000fc800078ec0ff */
[----:B------:R-:W-:Y:S02]  /*f6d00*/  @P2 LOP3.LUT R5, R5, 0x400000, RZ, 0xfc, !PT ;  /* 0x0040000005052812 */ /* 0x000fe400078efcff */
[----:B-1----:R-:W-:Y:S02]  /*f6d10*/  ISETP.LT.AND P2, PT, R175, UR33, !P1 ;  /* 0x00000021af007c0c */ /* 0x002fe4000cf41270 */
[----:B------:R-:W-:-:S04]  /*f6d20*/  LOP3.LUT R5, R5, 0xffefffff, RZ, 0xc0, !PT ;  /* 0xffefffff05057812 */ /* 0x000fc800078ec0ff */
[----:B------:R-:W-:Y:S02]  /*f6d30*/  @P3 LOP3.LUT R5, R5, 0x100000, RZ, 0xfc, !PT ;  /* 0x0010000005053812 */ /* 0x000fe400078efcff */
[----:B---3--:R-:W-:Y:S01]  /*f6d40*/  ISETP.LT.AND P3, PT, R174, UR32, !P1 ;  /* 0x00000020ae007c0c */ /* 0x008fe2000cf61270 */
[----:B------:R-:W1:Y:S01]  /*f6d50*/  LDCU UR32, c[0x0][0x398] ;  /* 0x00007300ff2077ac */ /* 0x000e620008000800 */
[----:B------:R-:W-:-:S04]  /*f6d60*/  LOP3.LUT R5, R5, 0xfff7ffff, RZ, 0xc0, !PT ;  /* 0xfff7ffff05057812 */ /* 0x000fc800078ec0ff */
[----:B------:R-:W-:Y:S02]  /*f6d70*/  @P2 LOP3.LUT R5, R5, 0x80000, RZ, 0xfc, !PT ;  /* 0x0008000005052812 */ /* 0x000fe400078efcff */
[----:B--2---:R-:W-:Y:S02]  /*f6d80*/  ISETP.LT.AND P2, PT, R173, UR34, !P1 ;  /* 0x00000022ad007c0c */ /* 0x004fe4000cf41270 */
[----:B------:R-:W-:Y:S02]  /*f6d90*/  LOP3.LUT R5, R5, 0xfffbffff, RZ, 0xc0, !PT ;  /* 0xfffbffff05057812 */ /* 0x000fe400078ec0ff */
[----:B------:R-:W-:Y:S02]  /*f6da0*/  ISETP.GE.AND P1, PT, R107, UR35, PT ;  /* 0x000000236b007c0c */ /* 0x000fe4000bf26270 */
[----:B------:R-:W-:Y:S02]  /*f6db0*/  @P3 LOP3.LUT R5, R5, 0x40000, RZ, 0xfc, !PT ;  /* 0x0004000005053812 */ /* 0x000fe400078efcff */
[----:B------:R-:W-:-:S02]  /*f6dc0*/  ISETP.LT.AND P3, PT, R169, UR38, !P1 ;  /* 0x00000026a9007c0c */ /* 0x000fc4000cf61270 */
[----:B------:R-:W-:Y:S02]  /*f6dd0*/  LOP3.LUT R5, R5, 0xfffdffff, RZ, 0xc0, !PT ;  /* 0xfffdffff05057812 */ /* 0x000fe400078ec0ff */
[----:B------:R-:W-:Y:S02]  /*f6de0*/  ISETP.LT.AND P4, PT, R171, UR77, !P1 ;  /* 0x0000004dab007c0c */ /* 0x000fe4000cf81270 */
[----:B------:R-:W-:Y:S02]  /*f6df0*/  @P2 LOP3.LUT R5, R5, 0x20000, RZ, 0xfc, !PT ;  /* 0x0002000005052812 */ /* 0x000fe400078efcff */
[----:B-1----:R-:W-:Y:S02]  /*f6e00*/  ISETP.LT.AND P2, PT, R172, UR32, !P1 ;  /* 0x00000020ac007c0c */ /* 0x002fe4000cf41270 */
        /* <DEDUP_REMOVED lines=50> */
[----:B------:R-:W-:-:S03]  /*f7130*/  LOP3.LUT R5, R5, 0xfffffffe, RZ, 0xc0, !PT ;  /* 0xfffffffe05057812 */ /* 0x000fc600078ec0ff */
[----:B------:R-:W-:Y:S02]  /*f7140*/  @P3 LOP3.LUT R4, R4, 0x10000000, RZ, 0xfc, !PT ;  /* 0x1000000004043812 */ /* 0x000fe400078efcff */
[----:B------:R-:W-:Y:S02]  /*f7150*/  ISETP.LT.AND P3, PT, R170, UR17, !P1 ;  /* 0x00000011aa007c0c */ /* 0x000fe4000cf61270 */
[----:B------:R-:W-:-:S04]  /*f7160*/  LOP3.LUT R4, R4, 0x7fffffff, RZ, 0xc0, !PT ;  /* 0x7fffffff04047812 */ /* 0x000fc800078ec0ff */
[----:B------:R-:W-:Y:S02]  /*f7170*/  @P4 LOP3.LUT R4, R4, 0x80000000, RZ, 0xfc, !PT ;  /* 0x8000000004044812 */ /* 0x000fe400078efcff */
[----:B------:R-:W-:Y:S02]  /*f7180*/  @P2 LOP3.LUT R5, R5, 0x1, RZ, 0xfc, !PT ;  /* 0x0000000105052812 */ /* 0x000fe400078efcff */
[----:B------:R-:W-:Y:S02]  /*f7190*/  ISETP.LT.AND P2, PT, R169, UR12, !P1 ;  /* 0x0000000ca9007c0c */ /* 0x000fe4000cf41270 */
[----:B------:R-:W-:Y:S02]  /*f71a0*/  LOP3.LUT R4, R4, 0xbfffffff, RZ, 0xc0, !PT ;  /* 0xbfffffff04047812 */ /* 0x000fe400078ec0ff */
[----:B------:R-:W-:Y:S02]  /*f71b0*/  ISETP.LT.AND P4, PT, R175, UR31, !P1 ;  /* 0x0000001faf007c0c */ /* 0x000fe4000cf81270 */
[----:B------:R-:W-:-:S02]  /*f71c0*/  @P3 LOP3.LUT R4, R4, 0x40000000, RZ, 0xfc, !PT ;  /* 0x4000000004043812 */ /* 0x000fc400078efcff */
        /* <DEDUP_REMOVED lines=91> */
[----:B------:R-:W-:-:S05]  /*f7780*/  ISETP.LT.AND P3, PT, R169, UR52, !P1 ;  /* 0x00000034a9007c0c */ /* 0x000fca000cf61270 */
        /* <DEDUP_REMOVED lines=21> */
[----:B------:R-:W-:-:S04]  /*f78e0*/  LOP3.LUT R2, R2, 0xfeffffff, RZ, 0xc0, !PT ;  /* 0xfeffffff02027812 */ /* 0x000fc800078ec0ff */
[----:B------:R-:W-:-:S04]  /*f78f0*/  @P3 LOP3.LUT R2, R2, 0x1000000, RZ, 0xfc, !PT ;  /* 0x0100000002023812 */ /* 0x000fc800078efcff */
[----:B------:R-:W-:Y:S01]  /*f7900*/  @P2 LOP3.LUT R2, R2, 0x800000, RZ, 0xfc, !PT ;  /* 0x0080000002022812 */ /* 0x000fe200078efcff */
[----:B------:R-:W1:Y:S01]  /*f7910*/  S2R R156, SR_TID.X ;  /* 0x00000000009c7919 */ /* 0x000e620000002100 */
[----:B------:R-:W-:Y:S01]  /*f7920*/  UIADD3 UR5, UPT, UPT, UR4, UR5, URZ ;  /* 0x0000000504057290 */ /* 0x000fe2000fffe0ff */
[----:B------:R-:W-:Y:S01]  /*f7930*/  IMAD.MOV.U32 R160, RZ, RZ, R132 ;  /* 0x000000ffffa07224 */ /* 0x000fe200078e0084 */
[----:B------:R-:W2:Y:S01]  /*f7940*/  LDCU.64 UR6, c[0x0][0x398] ;  /* 0x00007300ff0677ac */ /* 0x000ea20008000a00 */
[----:B------:R-:W3:Y:S01]  /*f7950*/  LDL.LU R162, [R1+0x8e0] ;  /* 0x0008e00001a27983 */ /* 0x000ee20000300800 */
[----:B------:R-:W-:Y:S01]  /*f7960*/  IMAD.MOV.U32 R161, RZ, RZ, R134 ;  /* 0x000000ffffa17224 */ /* 0x000fe200078e0086 */
[----:B------:R-:W4:Y:S02]  /*f7970*/  LDCU UR68, c[0x0][0x398] ;  /* 0x00007300ff4477ac */ /* 0x000f240008000800 */
[----:B------:R-:W3:Y:S01]  /*f7980*/  LDL.LU R163, [R1+0x8e8] ;  /* 0x0008e80001a37983 */ /* 0x000ee20000300800 */
[----:B------:R-:W1:Y:S01]  /*f7990*/  LDCU UR67, c[0x0][0x398] ;  /* 0x00007300ff4377ac */ /* 0x000e620008000800 */
[----:B------:R-:W2:Y:S01]  /*f79a0*/  S2R R166, SR_TID.X ;  /* 0x0000000000a67919 */ /* 0x000ea20000002100 */
[----:B------:R-:W1:Y:S01]  /*f79b0*/  LDCU UR20, c[0x0][0x398] ;  /* 0x00007300ff1477ac */ /* 0x000e620008000800 */
[----:B------:R-:W1:Y:S01]  /*f79c0*/  LDCU UR8, c[0x0][0x398] ;  /* 0x00007300ff0877ac */ /* 0x000e620008000800 */
[----:B------:R-:W1:Y:S01]  /*f79d0*/  LDCU UR9, c[0x0][0x398] ;  /* 0x00007300ff0977ac */ /* 0x000e620008000800 */
[----:B------:R-:W1:Y:S01]  /*f79e0*/  LDCU UR14, c[0x0][0x398] ;  /* 0x00007300ff0e77ac */ /* 0x000e620008000800 */
[----:B------:R-:W2:Y:S01]  /*f79f0*/  LDCU UR16, c[0x0][0x398] ;  /* 0x00007300ff1077ac */ /* 0x000ea20008000800 */
[----:B-1----:R-:W-:-:S02]  /*f7a00*/  LOP3.LUT R157, R156, 0x1f, RZ, 0xc0, !PT ;  /* 0x0000001f9c9d7812 */ /* 0x002fc400078ec0ff */
[----:B------:R-:W4:Y:S01]  /*f7a10*/  LDL.LU R156, [R1+0x8c0] ;  /* 0x0008c000019c7983 */ /* 0x000f220000300800 */
[----:B------:R-:W1:Y:S01]  /*f7a20*/  LDCU UR17, c[0x0][0x398] ;  /* 0x00007300ff1177ac */ /* 0x000e620008000800 */
[----:B------:R-:W-:Y:S02]  /*f7a30*/  LEA R100, R157, UR5, 0x4 ;  /* 0x000000059d647c11 */ /* 0x000fe4000f8e20ff */
[----:B------:R-:W4:Y:S01]  /*f7a40*/  LDL.LU R157, [R1+0x8c8] ;  /* 0x0008c800019d7983 */ /* 0x000f220000300800 */
[----:B------:R-:W-:Y:S01]  /*f7a50*/  IMAD.MOV.U32 R132, RZ, RZ, R133 ;  /* 0x000000ffff847224 */ /* 0x000fe200078e0085 */
[----:B------:R-:W1:Y:S02]  /*f7a60*/  LDCU UR5, c[0x0][0x398] ;  /* 0x00007300ff0577ac */ /* 0x000e640008000800 */
[----:B------:R-:W4:Y:S01]  /*f7a70*/  LDL.LU R158, [R1+0x8a0] ;  /* 0x0008a000019e7983 */ /* 0x000f220000300800 */
[----:B------:R-:W1:Y:S03]  /*f7a80*/  LDCU UR18, c[0x0][0x398] ;  /* 0x00007300ff1277ac */ /* 0x000e660008000800 */
[----:B------:R-:W4:Y:S01]  /*f7a90*/  LDL.LU R159, [R1+0x8a8] ;  /* 0x0008a800019f7983 */ /* 0x000f220000300800 */
[----:B--2---:R-:W-:Y:S01]  /*f7aa0*/  LOP3.LUT R176, R166, 0x3f, RZ, 0xc0, !PT ;  /* 0x0000003fa6b07812 */ /* 0x004fe200078ec0ff */
[----:B------:R-:W2:Y:S02]  /*f7ab0*/  LDCU UR19, c[0x0][0x398] ;  /* 0x00007300ff1377ac */ /* 0x000ea40008000800 */
[----:B------:R-:W2:Y:S01]  /*f7ac0*/  LDL.LU R164, [R1+0x880] ;  /* 0x0008800001a47983 */ /* 0x000ea20000300800 */
[----:B------:R-:W1:Y:S03]  /*f7ad0*/  LDCU UR10, c[0x0][0x398] ;  /* 0x00007300ff0a77ac */ /* 0x000e660008000800 */
[----:B------:R-:W2:Y:S01]  /*f7ae0*/  LDL.LU R165, [R1+0x888] ;  /* 0x0008880001a57983 */ /* 0x000ea20000300800 */
[----:B------:R-:W1:Y:S03]  /*f7af0*/  LDCU UR11, c[0x0][0x398] ;  /* 0x00007300ff0b77ac */ /* 0x000e660008000800 */
[----:B------:R-:W2:Y:S01]  /*f7b00*/  LDL.LU R166, [R1+0x860] ;  /* 0x0008600001a67983 */ /* 0x000ea20000300800 */
[----:B------:R-:W1:Y:S03]  /*f7b10*/  LDCU UR21, c[0x0][0x398] ;  /* 0x00007300ff1577ac */ /* 0x000e660008000800 */
[----:B------:R-:W2:Y:S01]  /*f7b20*/  LDL.LU R167, [R1+0x868] ;  /* 0x0008680001a77983 */ /* 0x000ea20000300800 */
[----:B------:R-:W-:Y:S01]  /*f7b30*/  LEA R101, R176, UR4, 0x4 ;  /* 0x00000004b0657c11 */ /* 0x000fe2000f8e20ff */
        /* <DEDUP_REMOVED lines=54> */
[----:B---3--:R3:W-:Y:S01]  /*f7ea0*/  STSM.16.M88.4 [R100], R160 ;  /* 0x000000a064007844 */ /* 0x0087e20000000200 */
[----:B------:R-:W-:Y:S01]  /*f7eb0*/  IMAD.MOV.U32 R133, RZ, RZ, R135 ;  /* 0x000000ffff857224 */ /* 0x000fe200078e0087 */
[----:B------:R-:W1:Y:S02]  /*f7ec0*/  LDCU UR4, c[0x0][0x398] ;  /* 0x00007300ff0477ac */ /* 0x000e640008000800 */
[----:B---3--:R-:W3:Y:S04]  /*f7ed0*/  LDL.LU R160, [R1+0x820] ;  /* 0x0008200001a07983 */ /* 0x008ee80000300800 */
[----:B------:R-:W3:Y:S04]  /*f7ee0*/  LDL.LU R161, [R1+0x828] ;  /* 0x0008280001a17983 */ /* 0x000ee80000300800 */
[----:B------:R-:W3:Y:S04]  /*f7ef0*/  LDL.LU R162, [R1+0x710] ;  /* 0x0007100001a27983 */ /* 0x000ee80000300800 */
[----:B------:R-:W3:Y:S04]  /*f7f00*/  LDL.LU R163, [R1+0x718] ;  /* 0x0007180001a37983 */ /* 0x000ee80000300800 */
[----:B----4-:R-:W-:Y:S01]  /*f7f10*/  STSM.16.M88.4 [R100+0x200], R156 ;  /* 0x0002009c64007844 */ /* 0x010fe20000000200 */
[----:B------:R-:W-:Y:S06]  /*f7f20*/  BAR.SYNC.DEFER_BLOCKING 0x0 ;  /* 0x0000000000007b1d */ /* 0x000fec0000010000 */
[----:B------:R-:W4:Y:S04]  /*f7f30*/  LDS.128 R176, [R101] ;  /* 0x0000000065b07984 */ /* 0x000f280000000c00 */
[----:B------:R-:W1:Y:S01]  /*f7f40*/  LDS.128 R156, [R101+0x400] ;  /* 0x00040000659c7984 */ /* 0x000e620000000c00 */
[----:B------:R-:W-:Y:S06]  /*f7f50*/  BAR.SYNC.DEFER_BLOCKING 0x0 ;  /* 0x0000000000007b1d */ /* 0x000fec0000010000 */
[----:B--2---:R2:W-:Y:S04]  /*f7f60*/  STSM.16.M88.4 [R100], R164 ;  /* 0x000000a464007844 */ /* 0x0045e80000000200 */
[----:B----4-:R-:W-:Y:S04]  /*f7f70*/  STL.64 [R1+0x50], R176 ;  /* 0x000050b001007387 */ /* 0x010fe80000100a00 */
[----:B------:R-:W-:Y:S04]  /*f7f80*/  STL.64 [R1+0x58], R178 ;  /* 0x000058b201007387 */ /* 0x000fe80000100a00 */
[----:B-1----:R1:W-:Y:S04]  /*f7f90*/  STL.64 [R1+0x280], R156 ;  /* 0x0002809c01007387 */ /* 0x0023e80000100a00 */
[----:B------:R4:W-:Y:S04]  /*f7fa0*/  STL.64 [R1+0x288], R158 ;  /* 0x0002889e01007387 */ /* 0x0009e80000100a00 */
[----:B--2---:R-:W2:Y:S04]  /*f7fb0*/  LDL.LU R164, [R1+0x14d0] ;  /* 0x0014d00001a47983 */ /* 0x004ea80000300800 */
[----:B------:R-:W2:Y:S04]  /*f7fc0*/  LDL.LU R165, [R1+0x14d8] ;  /* 0x0014d80001a57983 */ /* 0x000ea80000300800 */
[----:B------:R-:W2:Y:S04]  /*f7fd0*/  LDL.LU R166, [R1+0x1800] ;  /* 0x0018000001a67983 */ /* 0x000ea80000300800 */
[----:B------:R-:W2:Y:S04]  /*f7fe0*/  LDL.LU R167, [R1+0x1808] ;  /* 0x0018080001a77983 */ /* 0x000ea80000300800 */
[----:B-1----:R-:W2:Y:S04]  /*f7ff0*/  LDL.LU R156, [R1+0x1a00] ;  /* 0x001a0000019c7983 */ /* 0x002ea80000300800 */
[----:B------:R-:W2:Y:S04]  /*f8000*/  LDL.LU R157, [R1+0x1a08] ;  /* 0x001a0800019d7983 */ /* 0x000ea80000300800 */
[----:B----4-:R-:W4:Y:S04]  /*f8010*/  LDL.LU R158, [R1+0x1c00] ;  /* 0x001c0000019e7983 */ /* 0x010f280000300800 */
[----:B------:R-:W4:Y:S04]  /*f8020*/  LDL.LU R159, [R1+0x1c08] ;  /* 0x001c0800019f7983 */ /* 0x000f280000300800 */
[----:B---3--:R-:W-:Y:S01]  /*f8030*/  STSM.16.M88.4 [R100+0x200], R160 ;  /* 0x000200a064007844 */ /* 0x008fe20000000200 */
[----:B------:R-:W-:Y:S06]  /*f8040*/  BAR.SYNC.DEFER_BLOCKING 0x0 ;  /* 0x0000000000007b1d */ /* 0x000fec0000010000 */
[----:B------:R-:W1:Y:S04]  /*f8050*/  LDS.128 R176, [R101] ;  /* 0x0000000065b07984 */ /* 0x000e680000000c00 */
[----:B------:R-:W3:Y:S01]  /*f8060*/  LDS.128 R160, [R101+0x400] ;  /* 0x0004000065a07984 */ /* 0x000ee20000000c00 */
[----:B------:R-:W-:Y:S06]  /*f8070*/  BAR.SYNC.DEFER_BLOCKING 0x0 ;  /* 0x0000000000007b1d */ /* 0x000fec0000010000 */
[----:B-1----:R-:W-:Y:S04]  /*f8080*/  STL.64 [R1+0x40], R176 ;  /* 0x000040b001007387 */ /* 0x002fe80000100a00 */
[----:B------:R-:W-:Y:S04]  /*f8090*/  STL.64 [R1+0x48], R178 ;  /* 0x000048b201007387 */ /* 0x000fe80000100a00 */
[----:B---3--:R1:W-:Y:S04]  /*f80a0*/  STL.64 [R1+0x260], R160 ;  /* 0x000260a001007387 */ /* 0x0083e80000100a00 */
[----:B------:R3:W-:Y:S04]  /*f80b0*/  STL.64 [R1+0x268], R162 ;  /* 0x000268a201007387 */ /* 0x0007e80000100a00 */
[----:B-1----:R-:W4:Y:S04]  /*f80c0*/  LDL.LU R160, [R1+0x1e00] ;  /* 0x001e000001a07983 */ /* 0x002f280000300800 */
[----:B------:R-:W4:Y:S04]  /*f80d0*/  LDL.LU R161, [R1+0x1e08] ;  /* 0x001e080001a17983 */ /* 0x000f280000300800 */
[----:B---3--:R-:W3:Y:S04]  /*f80e0*/  LDL.LU R162, [R1+0x2010] ;  /* 0x0020100001a27983 */ /* 0x008ee80000300800 */
[----:B------:R-:W3:Y:S04]  /*f80f0*/  LDL.LU R163, [R1+0x2018] ;  /* 0x0020180001a37983 */ /* 0x000ee80000300800 */
[----:B--2---:R-:W-:Y:S04]  /*f8100*/  STSM.16.M88.4 [R100], R164 ;  /* 0x000000a464007844 */ /* 0x004fe80000000200 */
[----:B----4-:R1:W-:Y:S01]  /*f8110*/  STSM.16.M88.4 [R100+0x200], R156 ;  /* 0x0002009c64007844 */ /* 0x0103e20000000200 */
[----:B------:R-:W-:Y:S06]  /*f8120*/  BAR.SYNC.DEFER_BLOCKING 0x0 ;  /* 0x0000000000007b1d */ /* 0x000fec0000010000 */
[----:B-1----:R-:W2:Y:S04]  /*f8130*/  LDL.LU R156, [R1+0x2210] ;  /* 0x00221000019c7983 */ /* 0x002ea80000300800 */
[----:B------:R-:W2:Y:S04]  /*f8140*/  LDL.LU R157, [R1+0x2218] ;  /* 0x00221800019d7983 */ /* 0x000ea80000300800 */
[----:B------:R-:W2:Y:S04]  /*f8150*/  LDL.LU R158, [R1+0x1a0] ;  /* 0x0001a000019e7983 */ /* 0x000ea80000300800 */
[----:B------:R-:W2:Y:S04]  /*f8160*/  LDL.LU R159, [R1+0x1a8] ;  /* 0x0001a800019f7983 */ /* 0x000ea80000300800 */
[----:B------:R-:W1:Y:S04]  /*f8170*/  LDS.128 R176, [R101] ;  /* 0x0000000065b07984 */ /* 0x000e680000000c00 */
[----:B------:R-:W4:Y:S01]  /*f8180*/  LDS.128 R164, [R101+0x400] ;  /* 0x0004000065a47984 */ /* 0x000f220000000c00 */
[----:B------:R-:W-:Y:S06]  /*f8190*/  BAR.SYNC.DEFER_BLOCKING 0x0 ;  /* 0x0000000000007b1d */ /* 0x000fec0000010000 */
[----:B-1----:R-:W-:Y:S04]  /*f81a0*/  STL.64 [R1+0x30], R176 ;  /* 0x000030b001007387 */ /* 0x002fe80000100a00 */
[----:B------:R-:W-:Y:S04]  /*f81b0*/  STL.64 [R1+0x38], R178 ;  /* 0x000038b201007387 */ /* 0x000fe80000100a00 */
[----:B----4-:R-:W-:Y:S04]  /*f81c0*/  STL.64 [R1+0x240], R164 ;  /* 0x000240a401007387 */ /* 0x010fe80000100a00 */
[----:B------:R-:W-:Y:S04]  /*f81d0*/  STL.64 [R1+0x248], R166 ;  /* 0x000248a601007387 */ /* 0x000fe80000100a00 */
[----:B---3--:R1:W-:Y:S04]  /*f81e0*/  STSM.16.M88.4 [R100], R160 ;  /* 0x000000a064007844 */ /* 0x0083e80000000200 */
[----:B-1----:R-:W3:Y:S04]  /*f81f0*/  LDL.LU R160, [R1+0x2870] ;  /* 0x0028700001a07983 */ /* 0x002ee80000300800 */
[----:B------:R-:W3:Y:S04]  /*f8200*/  LDL.LU R161, [R1+0x2878] ;  /* 0x0028780001a17983 */ /* 0x000ee80000300800 */
[----:B------:R-:W3:Y:S04]  /*f8210*/  LDL.LU R162, [R1+0x22c0] ;  /* 0x0022c00001a27983 */ /* 0x000ee80000300800 */
[----:B------:R-:W3:Y:S04]  /*f8220*/  LDL.LU R163, [R1+0x22c8] ;  /* 0x0022c80001a37983 */ /* 0x000ee80000300800 */
[----:B--2---:R1:W-:Y:S01]  /*f8230*/  STSM.16.M88.4 [R100+0x200], R156 ;  /* 0x0002009c64007844 */ /* 0x0043e20000000200 */
        /* <DEDUP_REMOVED lines=44> */
[----:B-1----:R-:W-:Y:S04]  /*f8500*/  STL.64 [R1], R176 ;  /* 0x000000b001007387 */ /* 0x002fe80000100a00 */
[----:B------:R-:W-:Y:S04]  /*f8510*/  STL.64 [R1+0x8], R178 ;  /* 0x000008b201007387 */ /* 0x000fe80000100a00 */
[----:B----4-:R1:W-:Y:S04]  /*f8520*/  STL.64 [R1+0x1e0], R164 ;  /* 0x0001e0a401007387 */ /* 0x0103e80000100a00 */
[----:B------:R4:W-:Y:S04]  /*f8530*/  STL.64 [R1+0x1e8], R166 ;  /* 0x0001e8a601007387 */ /* 0x0009e80000100a00 */
[----:B-1----:R-:W2:Y:S04]  /*f8540*/  LDL.LU R164, [R1+0x4f60] ;  /* 0x004f600001a47983 */ /* 0x002ea80000300800 */
[----:B------:R-:W2:Y:S04]  /*f8550*/  LDL.LU R165, [R1+0x4f68] ;  /* 0x004f680001a57983 */ /* 0x000ea80000300800 */
[----:B----4-:R-:W4:Y:S04]  /*f8560*/  LDL.LU R166, [R1+0x3f80] ;  /* 0x003f800001a67983 */ /* 0x010f280000300800 */
[----:B------:R-:W4:Y:S04]  /*f8570*/  LDL.LU R167, [R1+0x3f88] ;  /* 0x003f880001a77983 */ /* 0x000f280000300800 */
[----:B---3--:R1:W-:Y:S04]  /*f8580*/  STSM.16.M88.4 [R100], R160 ;  /* 0x000000a064007844 */ /* 0x0083e80000000200 */
[----:B-1----:R-:W3:Y:S04]  /*f8590*/  LDL.LU R160, [R1+0x51d0] ;  /* 0x0051d00001a07983 */ /* 0x002ee80000300800 */
[----:B------:R-:W3:Y:S04]  /*f85a0*/  LDL.LU R161, [R1+0x51d8] ;  /* 0x0051d80001a17983 */ /* 0x000ee80000300800 */
[----:B------:R-:W3:Y:S04]  /*f85b0*/  LDL.LU R162, [R1+0x44e0] ;  /* 0x0044e00001a27983 */ /* 0x000ee80000300800 */
[----:B------:R-:W3:Y:S04]  /*f85c0*/  LDL.LU R163, [R1+0x44e8] ;  /* 0x0044e80001a37983 */ /* 0x000ee80000300800 */
[----:B--2---:R-:W-:Y:S01]  /*f85d0*/  STSM.16.M88.4 [R100+0x200], R156 ;  /* 0x0002009c64007844 */ /* 0x004fe20000000200 */
[----:B------:R-:W-:Y:S06]  /*f85e0*/  BAR.SYNC.DEFER_BLOCKING 0x0 ;  /* 0x0000000000007b1d */ /* 0x000fec0000010000 */
[----:B------:R-:W1:Y:S04]  /*f85f0*/  LDS.128 R156, [R101+0x400] ;  /* 0x00040000659c7984 */ /* 0x000e680000000c00 */
[----:B------:R-:W-:Y:S01]  /*f8600*/  LDS.128 R248, [R101] ;  /* 0x0000000065f87984 */ /* 0x000fe20000000c00 */
[----:B------:R-:W-:Y:S06]  /*f8610*/  BAR.SYNC.DEFER_BLOCKING 0x0 ;  /* 0x0000000000007b1d */ /* 0x000fec0000010000 */
[----:B-1----:R1:W-:Y:S04]  /*f8620*/  STL.64 [R1+0x190], R156 ;  /* 0x0001909c01007387 */ /* 0x0023e80000100a00 */
[----:B------:R2:W-:Y:S04]  /*f8630*/  STL.64 [R1+0x198], R158 ;  /* 0x0001989e01007387 */ /* 0x0005e80000100a00 */
[----:B------:R-:W3:Y:S04]  /*f8640*/  LDL.LU R134, [R1+0x8e4] ;  /* 0x0008e40001867983 */ /* 0x000ee80000300800 */
[----:B------:R-:W3:Y:S04]  /*f8650*/  LDL.LU R135, [R1+0x8ec] ;  /* 0x0008ec0001877983 */ /* 0x000ee80000300800 */
[----:B-1----:R-:W3:Y:S04]  /*f8660*/  LDL.LU R156, [R1+0x8c4] ;  /* 0x0008c400019c7983 */ /* 0x002ee80000300800 */
[----:B------:R-:W3:Y:S04]  /*f8670*/  LDL.LU R157, [R1+0x8cc] ;  /* 0x0008cc00019d7983 */ /* 0x000ee80000300800 */
[----:B--2---:R-:W2:Y:S04]  /*f8680*/  LDL.LU R158, [R1+0x8a4] ;  /* 0x0008a400019e7983 */ /* 0x004ea80000300800 */
[----:B------:R-:W2:Y:S04]  /*f8690*/  LDL.LU R159, [R1+0x8ac] ;  /* 0x0008ac00019f7983 */ /* 0x000ea80000300800 */
[----:B----4-:R-:W-:Y:S04]  /*f86a0*/  STSM.16.M88.4 [R100], R164 ;  /* 0x000000a464007844 */ /* 0x010fe80000000200 */
[----:B---3--:R-:W-:Y:S01]  /*f86b0*/  STSM.16.M88.4 [R100+0x200], R160 ;  /* 0x000200a064007844 */ /* 0x008fe20000000200 */
[----:B------:R-:W-:Y:S06]  /*f86c0*/  BAR.SYNC.DEFER_BLOCKING 0x0 ;  /* 0x0000000000007b1d */ /* 0x000fec0000010000 */
[----:B------:R-:W1:Y:S04]  /*f86d0*/  LDS.128 R160, [R101+0x400] ;  /* 0x0004000065a07984 */ /* 0x000e680000000c00 */
[----:B------:R-:W-:Y:S01]  /*f86e0*/  LDS.128 R244, [R101] ;  /* 0x0000000065f47984 */ /* 0x000fe20000000c00 */
[----:B------:R-:W-:Y:S06]  /*f86f0*/  BAR.SYNC.DEFER_BLOCKING 0x0 ;  /* 0x0000000000007b1d */ /* 0x000fec0000010000 */
[----:B-1----:R-:W-:Y:S04]  /*f8700*/  STL.64 [R1+0x170], R160 ;  /* 0x000170a001007387 */ /* 0x002fe80000100a00 */
[----:B------:R-:W-:Y:S04]  /*f8710*/  STL.64 [R1+0x178], R162 ;  /* 0x000178a201007387 */ /* 0x000fe80000100a00 */
[----:B------:R1:W-:Y:S04]  /*f8720*/  STSM.16.M88.4 [R100], R132 ;  /* 0x0000008464007844 */ /* 0x0003e80000000200 */
        /* <DEDUP_REMOVED lines=10> */
[----:B------:R-:W1:Y:S04]  /*f87d0*/  LDS.128 R160, [R101+0x400] ;  /* 0x0004000065a07984 */ /* 0x000e680000000c00 */
[----:B------:R-:W-:Y:S01]  /*f87e0*/  LDS.128 R240, [R101] ;  /* 0x0000000065f07984 */ /* 0x000fe20000000c00 */
[----:B------:R-:W-:Y:S06]  /*f87f0*/  BAR.SYNC.DEFER_BLOCKING 0x0 ;  /* 0x0000000000007b1d */ /* 0x000fec0000010000 */
[----:B-1----:R-:W-:Y:S04]  /*f8800*/  STL.64 [R1+0x150], R160 ;  /* 0x000150a001007387 */ /* 0x002fe80000100a00 */
        /* <DEDUP_REMOVED lines=108> */
[----:B------:R-:W-:-:S02]  /*f8ed0*/  IMAD.MOV.U32 R132, RZ, RZ, R136 ;  /* 0x000000ffff847224 */ /* 0x000fc400078e0088 */
[----:B------:R-:W-:Y:S01]  /*f8ee0*/  IMAD.MOV.U32 R133, RZ, RZ, R138 ;  /* 0x000000ffff857224 */ /* 0x000fe200078e008a */
        /* <DEDUP_REMOVED lines=131> */
[----:B------:R-:W3:Y:S01]  /*f9720*/  LDL.LU R135, [R1+0xbfc] ;  /* 0x000bfc0001877983 */ /* 0x000ee20000300800 */
[----:B------:R-:W-:-:S03]  /*f9730*/  IMAD.MOV.U32 R132, RZ, RZ, R137 ;  /* 0x000000ffff847224 */ /* 0x000fc600078e0089 */
[----:B------:R-:W4:Y:S01]  /*f9740*/  LDL.LU R136, [R1+0xb84] ;  /* 0x000b840001887983 */ /* 0x000f220000300800 */
[----:B------:R-:W-:-:S03]  /*f9750*/  IMAD.MOV.U32 R133, RZ, RZ, R139 ;  /* 0x000000ffff857224 */ /* 0x000fc600078e008b */
[----:B------:R-:W4:Y:S04]  /*f9760*/  LDL.LU R137, [R1+0xb8c] ;  /* 0x000b8c0001897983 */ /* 0x000f280000300800 */
[----:B------:R-:W4:Y:S04]  /*f9770*/  LDL.LU R138, [R1+0xb14] ;  /* 0x000b1400018a7983 */ /* 0x000f280000300800 */
[----:B------:R-:W4:Y:S04]  /*f9780*/  LDL.LU R139, [R1+0xb1c] ;  /* 0x000b1c00018b7983 */ /* 0x000f280000300800 */
[----:B--2---:R-:W-:Y:S01]  /*f9790*/  STSM.16.M88.4 [R100+0x200], R156 ;  /* 0x0002009c64007844 */ /* 0x004fe20000000200 */
[----:B------:R-:W-:Y:S06]  /*f97a0*/  BAR.SYNC.DEFER_BLOCKING 0x0 ;  /* 0x0000000000007b1d */ /* 0x000fec0000010000 */
[----:B------:R-:W1:Y:S04]  /*f97b0*/  LDS.128 R160, [R101] ;  /* 0x0000000065a07984 */ /* 0x000e680000000c00 */
[----:B------:R-:W2:Y:S01]  /*f97c0*/  LDS.128 R156, [R101+0x400] ;  /* 0x00040000659c7984 */ /* 0x000ea20000000c00 */
[----:B------:R-:W-:Y:S06]  /*f97d0*/  BAR.SYNC.DEFER_BLOCKING 0x0 ;  /* 0x0000000000007b1d */ /* 0x000fec0000010000 */
[----:B-1----:R-:W-:Y:S04]  /*f97e0*/  STL.64 [R1+0x180], R160 ;  /* 0x000180a001007387 */ /* 0x002fe80000100a00 */
[----:B------:R-:W-:Y:S04]  /*f97f0*/  STL.64 [R1+0x188], R162 ;  /* 0x000188a201007387 */ /* 0x000fe80000100a00 */
[----:B--2---:R-:W-:Y:S04]  /*f9800*/  STL.64 [R1+0x500], R156 ;  /* 0x0005009c01007387 */ /* 0x004fe80000100a00 */
[----:B------:R-:W-:Y:S04]  /*f9810*/  STL.64 [R1+0x508], R158 ;  /* 0x0005089e01007387 */ /* 0x000fe80000100a00 */
[----:B---3--:R1:W-:Y:S04]  /*f9820*/  STSM.16.M88.4 [R100], R132 ;  /* 0x0000008464007844 */ /* 0x0083e80000000200 */
[----:B-1----:R-:W2:Y:S04]  /*f9830*/  LDL.LU R132, [R1+0xaa4] ;  /* 0x000aa40001847983 */ /* 0x002ea80000300800 */
[----:B------:R-:W2:Y:S04]  /*f9840*/  LDL.LU R133, [R1+0xaac] ;  /* 0x000aac0001857983 */ /* 0x000ea80000300800 */
[----:B------:R-:W2:Y:S04]  /*f9850*/  LDL.LU R134, [R1+0xa34] ;  /* 0x000a340001867983 */ /* 0x000ea80000300800 */
[----:B------:R-:W2:Y:S04]  /*f9860*/  LDL.LU R135, [R1+0xa3c] ;  /* 0x000a3c0001877983 */ /* 0x000ea80000300800 */
[----:B----4-:R1:W-:Y:S01]  /*f9870*/  STSM.16.M88.4 [R100+0x200], R136 ;  /* 0x0002008864007844 */ /* 0x0103e20000000200 */
[----:B------:R-:W-:Y:S06]  /*f9880*/  BAR.SYNC.DEFER_BLOCKING 0x0 ;  /* 0x0000000000007b1d */ /* 0x000fec0000010000 */
[----:B-1----:R-:W3:Y:S04]  /*f9890*/  LDL.LU R136, [R1+0x814] ;  /* 0x0008140001887983 */ /* 0x002ee80000300800 */
[----:B------:R-:W3:Y:S04]  /*f98a0*/  LDL.LU R137, [R1+0x81c] ;  /* 0x00081c0001897983 */ /* 0x000ee80000300800 */
[----:B------:R-:W3:Y:S04]  /*f98b0*/  LDL.LU R138, [R1+0x704] ;  /* 0x00070400018a7983 */ /* 0x000ee80000300800 */
[----:B------:R-:W3:Y:S04]  /*f98c0*/  LDL.LU R139, [R1+0x70c] ;  /* 0x00070c00018b7983 */ /* 0x000ee80000300800 */
[----:B------:R-:W1:Y:S04]  /*f98d0*/  LDS.128 R160, [R101] ;  /* 0x0000000065a07984 */ /* 0x000e680000000c00 */
[----:B------:R-:W4:Y:S01]  /*f98e0*/  LDS.128 R156, [R101+0x400] ;  /* 0x00040000659c7984 */ /* 0x000f220000000c00 */
[----:B------:R-:W-:Y:S06]  /*f98f0*/  BAR.SYNC.DEFER_BLOCKING 0x0 ;  /* 0x0000000000007b1d */ /* 0x000fec0000010000 */
[----:B-1----:R-:W-:Y:S04]  /*f9900*/  STL.64 [R1+0x160], R160 ;  /* 0x000160a001007387 */ /* 0x002fe80000100a00 */
[----:B------:R-:W-:Y:S04]  /*f9910*/  STL.64 [R1+0x168], R162 ;  /* 0x000168a201007387 */ /* 0x000fe80000100a00 */
[----:B----4-:R-:W-:Y:S04]  /*f9920*/  STL.64 [R1+0x4e0], R156 ;  /* 0x0004e09c01007387 */ /* 0x010fe80000100a00 */
[----:B------:R-:W-:Y:S04]  /*f9930*/  STL.64 [R1+0x4e8], R158 ;  /* 0x0004e89e01007387 */ /* 0x000fe80000100a00 */
[----:B--2---:R1:W-:Y:S04]  /*f9940*/  STSM.16.M88.4 [R100], R132 ;  /* 0x0000008464007844 */ /* 0x0043e80000000200 */
[----:B-1----:R-:W2:Y:S04]  /*f9950*/  LDL.LU R132, [R1+0x14f4] ;  /* 0x0014f40001847983 */ /* 0x002ea80000300800 */
[----:B------:R-:W2:Y:S04]  /*f9960*/  LDL.LU R133, [R1+0x14fc] ;  /* 0x0014fc0001857983 */ /* 0x000ea80000300800 */
[----:B------:R-:W2:Y:S04]  /*f9970*/  LDL.LU R134, [R1+0x1814] ;  /* 0x0018140001867983 */ /* 0x000ea80000300800 */
[----:B------:R-:W2:Y:S04]  /*f9980*/  LDL.LU R135, [R1+0x181c] ;  /* 0x00181c0001877983 */ /* 0x000ea80000300800 */
[----:B---3--:R1:W-:Y:S01]  /*f9990*/  STSM.16.M88.4 [R100+0x200], R136 ;  /* 0x0002008864007844 */ /* 0x0083e20000000200 */
        /* <DEDUP_REMOVED lines=113> */
[----:B------:R-:W-:-:S02]  /*fa0b0*/  IMAD.MOV.U32 R132, RZ, RZ, R140 ;  /* 0x000000ffff847224 */ /* 0x000fc400078e008c */
[----:B------:R-:W-:Y:S01]  /*fa0c0*/  IMAD.MOV.U32 R133, RZ, RZ, R142 ;  /* 0x000000ffff857224 */ /* 0x000fe200078e008e */
        /* <DEDUP_REMOVED lines=139> */
[----:B------:R-:W3:Y:S01]  /*fa980*/  LDL.LU R139, [R1+0xb0c] ;  /* 0x000b0c00018b7983 */ /* 0x000ee20000300800 */
[----:B------:R-:W-:-:S02]  /*fa990*/  IMAD.MOV.U32 R132, RZ, RZ, R141 ;  /* 0x000000ffff847224 */ /* 0x000fc400078e008d */
[----:B------:R-:W-:Y:S01]  /*fa9a0*/  IMAD.MOV.U32 R133, RZ, RZ, R143 ;  /* 0x000000ffff857224 */ /* 0x000fe200078e008f */
        /* <DEDUP_REMOVED lines=279> */
[----:B------:R-:W2:Y:S01]  /*fbb20*/  LDL.LU R135, [R1+0xbdc] ;  /* 0x000bdc0001877983 */ /* 0x000ea20000300800 */
[----:B------:R-:W-:-:S02]  /*fbb30*/  IMAD.MOV.U32 R132, RZ, RZ, R145 ;  /* 0x000000ffff847224 */ /* 0x000fc400078e0091 */
[----:B------:R-:W-:Y:S01]  /*fbb40*/  IMAD.MOV.U32 R133, RZ, RZ, R147 ;  /* 0x000000ffff857224 */ /* 0x000fe200078e0093 */
        /* <DEDUP_REMOVED lines=558> */
[----:B------:R-:W4:Y:S04]  /*fde30*/  LDL.LU R140, [R1+0x51e0] ;  /* 0x0051e000018c7983 */ /* 0x000f280000300800 */
[----:B------:R-:W4:Y:S04]  /*fde40*/  LDL.LU R141, [R1+0x51e8] ;  /* 0x0051e800018d7983 */ /* 0x000f280000300800 */
[----:B------:R-:W4:Y:S04]  /*fde50*/  LDL.LU R142, [R1+0x4220] ;  /* 0x00422000018e7983 */ /* 0x000f280000300800 */
        /* <DEDUP_REMOVED lines=8> */
[----:B---3--:R-:W-:Y:S04]  /*fdee0*/  STL.64 [R1+0x2040], R136 ;  /* 0x0020408801007387 */ /* 0x008fe80000100a00 */
[----:B------:R1:W-:Y:S04]  /*fdef0*/  STL.64 [R1+0x2048], R138 ;  /* 0x0020488a01007387 */ /* 0x0003e80000100a00 */
[----:B-1----:R-:W3:Y:S04]  /*fdf00*/  LDL.LU R138, [R1+0xbb4] ;  /* 0x000bb400018a7983 */ /* 0x002ee80000300800 */
[----:B------:R-:W3:Y:S04]  /*fdf10*/  LDL.LU R139, [R1+0xbbc] ;  /* 0x000bbc00018b7983 */ /* 0x000ee80000300800 */
[----:B--2---:R1:W-:Y:S04]  /*fdf20*/  STSM.16.M88.4 [R100], R132 ;  /* 0x0000008464007844 */ /* 0x0043e80000000200 */
[----:B-1----:R-:W2:Y:S04]  /*fdf30*/  LDL.LU R132, [R1+0xb44] ;  /* 0x000b440001847983 */ /* 0x002ea80000300800 */
[----:B------:R-:W2:Y:S04]  /*fdf40*/  LDL.LU R133, [R1+0xb4c] ;  /* 0x000b4c0001857983 */ /* 0x000ea80000300800 */
[----:B------:R-:W2:Y:S04]  /*fdf50*/  LDL.LU R134, [R1+0xad4] ;  /* 0x000ad40001867983 */ /* 0x000ea80000300800 */
[----:B------:R-:W2:Y:S04]  /*fdf60*/  LDL.LU R135, [R1+0xadc] ;  /* 0x000adc0001877983 */ /* 0x000ea80000300800 */
[----:B----4-:R-:W-:Y:S01]  /*fdf70*/  STSM.16.M88.4 [R100+0x200], R140 ;  /* 0x0002008c64007844 */ /* 0x010fe20000000200 */
[----:B------:R-:W-:Y:S06]  /*fdf80*/  BAR.SYNC.DEFER_BLOCKING 0x0 ;  /* 0x0000000000007b1d */ /* 0x000fec0000010000 */
        /* <DEDUP_REMOVED lines=339> */
[----:B------:R-:W-:Y:S01]  /*ff4c0*/  ISETP.LT.AND P3, PT, R169, UR6, !P1 ;  /* 0x00000006a9007c0c */ /* 0x000fe2000cf61270 */
[----:B------:R-:W-:Y:S06]  /*ff4d0*/  BAR.SYNC.DEFER_BLOCKING 0x0 ;  /* 0x0000000000007b1d */ /* 0x000fec0000010000 */
[----:B-1----:R-:W2:Y:S04]  /*ff4e0*/  LDL.LU R132, [R1+0x22d4] ;  /* 0x0022d40001847983 */ /* 0x002ea80000300800 */
[----:B------:R-:W2:Y:S04]  /*ff4f0*/  LDL.LU R133, [R1+0x22dc] ;  /* 0x0022dc0001857983 */ /* 0x000ea80000300800 */
[----:B------:R-:W2:Y:S04]  /*ff500*/  LDL.LU R134, [R1+0x2c4] ;  /* 0x0002c40001867983 */ /* 0x000ea80000300800 */
[----:B------:R-:W2:Y:S01]  /*ff510*/  LDL.LU R135, [R1+0x2cc] ;  /* 0x0002cc0001877983 */ /* 0x000ea20000300800 */
[----:B------:R-:W-:-:S02]  /*ff520*/  ISETP.LT.AND P2, PT, R170, UR5, !P1 ;  /* 0x00000005aa007c0c */ /* 0x000fc4000cf41270 */
[----:B------:R-:W-:Y:S01]  /*ff530*/  LOP3.LUT R2, R2, 0xffdfffff, RZ, 0xc0, !PT ;  /* 0xffdfffff02027812 */ /* 0x000fe200078ec0ff */
[----:B------:R-:W1:Y:S03]  /*ff540*/  LDS.128 R144, [R101] ;  /* 0x0000000065907984 */ /* 0x000e660000000c00 */
[----:B------:R-:W-:Y:S01]  /*ff550*/  @P3 LOP3.LUT R2, R2, 0x200000, RZ, 0xfc, !PT ;  /* 0x0020000002023812 */ /* 0x000fe200078efcff */
[----:B------:R-:W4:Y:S01]  /*ff560*/  LDS.128 R140, [R101+0x400] ;  /* 0x00040000658c7984 */ /* 0x000f220000000c00 */
[----:B------:R-:W-:Y:S01]  /*ff570*/  ISETP.LT.AND P4, PT, R168, UR4, !P1 ;  /* 0x00000004a8007c0c */ /* 0x000fe2000cf81270 */
[----:B------:R-:W1:Y:S01]  /*ff580*/  LDCU.64 UR4, c[0x0][0x398] ;  /* 0x00007300ff0477ac */ /* 0x000e620008000a00 */
[----:B------:R-:W-:Y:S01]  /*ff590*/  LOP3.LUT R2, R2, 0xffbfffff, RZ, 0xc0, !PT ;  /* 0xffbfffff02027812 */ /* 0x000fe200078ec0ff */
[----:B------:R-:W-:Y:S03]  /*ff5a0*/  BAR.SYNC.DEFER_BLOCKING 0x0 ;  /* 0x0000000000007b1d */ /* 0x000fe60000010000 */
        /* <DEDUP_REMOVED lines=14> */
[----:B------:R-:W-:-:S04]  /*ff690*/  @P1 LOP3.LUT R2, R2, 0x20000, RZ, 0xfc, !PT ;  /* 0x0002000002021812 */ /* 0x000fc800078efcff */
[----:B------:R-:W-:Y:S01]  /*ff6a0*/  LOP3.LUT R2, R2, 0xffffdfff, RZ, 0xc0, !PT ;  /* 0xffffdfff02027812 */ /* 0x000fe200078ec0ff */
[----:B---3--:R-:W-:Y:S01]  /*ff6b0*/  STSM.16.M88.4 [R100], R136 ;  /* 0x0000008864007844 */ /* 0x008fe20000000200 */
[----:B------:R-:W-:-:S03]  /*ff6c0*/  LOP3.LUT R106, R106, 0xdfffffff, RZ, 0xc0, !PT ;  /* 0xdfffffff6a6a7812 */ /* 0x000fc600078ec0ff */
[----:B--2---:R2:W-:Y:S02]  /*ff6d0*/  STSM.16.M88.4 [R100+0x200], R132 ;  /* 0x0002008464007844 */ /* 0x0045e40000000200 */
[----:B--2---:R-:W-:-:S05]  /*ff6e0*/  VIADD R132, R252, 0x7a ;  /* 0x0000007afc847836 */ /* 0x004fca0000000000 */
[----:B------:R-:W-:Y:S01]  /*ff6f0*/  ISETP.GE.AND P1, PT, R132, UR53, PT ;  /* 0x0000003584007c0c */ /* 0x000fe2000bf26270 */
[C---:B------:R-:W-:Y:S01]  /*ff700*/  VIADD R132, R252.reuse, 0x79 ;  /* 0x00000079fc847836 */ /* 0x040fe20000000000 */
[----:B-1----:R-:W-:Y:S01]  /*ff710*/  STL.64 [R1+0xb30], R144 ;  /* 0x000b309001007387 */ /* 0x002fe20000100a00 */
[----:B------:R-:W-:Y:S01]  /*ff720*/  VIADD R134, R252, 0x77 ;  /* 0x00000077fc867836 */ /* 0x000fe20000000000 */
[----:B------:R-:W-:Y:S01]  /*ff730*/  ISETP.LT.AND P2, PT, R169, UR4, !P1 ;  /* 0x00000004a9007c0c */ /* 0x000fe2000cf41270 */
[----:B------:R-:W1:Y:S01]  /*ff740*/  LDCU UR53, c[0x0][0x398] ;  /* 0x00007300ff3577ac */ /* 0x000e620008000800 */
[----:B------:R-:W-:Y:S02]  /*ff750*/  ISETP.LT.AND P4, PT, R172, UR8, !P1 ;  /* 0x00000008ac007c0c */ /* 0x000fe4000cf81270 */
[----:B------:R-:W-:Y:S01]  /*ff760*/  ISETP.LT.AND P3, PT, R171, UR9, !P1 ;  /* 0x00000009ab007c0c */ /* 0x000fe2000cf61270 */
[----:B------:R-:W2:Y:S08]  /*ff770*/  LDCU.64 UR8, c[0x0][0x398] ;  /* 0x00007300ff0877ac */ /* 0x000eb00008000a00 */
[----:B------:R-:W-:-:S04]  /*ff780*/  @P2 LOP3.LUT R2, R2, 0x2000, RZ, 0xfc, !PT ;  /* 0x0000200002022812 */ /* 0x000fc800078efcff */
[----:B------:R-:W-:-:S04]  /*ff790*/  LOP3.LUT R2, R2, 0xfffeffff, RZ, 0xc0, !PT ;  /* 0xfffeffff02027812 */ /* 0x000fc800078ec0ff */
[----:B------:R-:W-:Y:S02]  /*ff7a0*/  @P4 LOP3.LUT R2, R2, 0x10000, RZ, 0xfc, !PT ;  /* 0x0001000002024812 */ /* 0x000fe400078efcff */
[----:B------:R-:W-:Y:S01]  /*ff7b0*/  ISETP.LT.AND P2, PT, R170, UR14, !P1 ;  /* 0x0000000eaa007c0c */ /* 0x000fe2000cf41270 */
[----:B------:R-:W-:Y:S01]  /*ff7c0*/  STL.64 [R1+0xb38], R146 ;  /* 0x000b389201007387 */ /* 0x000fe20000100a00 */
[----:B------:R-:W-:Y:S01]  /*ff7d0*/  LOP3.LUT R2, R2, 0xffff7fff, RZ, 0xc0, !PT ;  /* 0xffff7fff02027812 */ /* 0x000fe200078ec0ff */
[----:B------:R-:W3:Y:S01]  /*ff7e0*/  LDCU UR14, c[0x0][0x398] ;  /* 0x00007300ff0e77ac */ /* 0x000ee20008000800 */
[----:B------:R-:W-:Y:S02]  /*ff7f0*/  BAR.SYNC.DEFER_BLOCKING 0x0 ;  /* 0x0000000000007b1d */ /* 0x000fe40000010000 */
[----:B------:R-:W-:Y:S02]  /*ff800*/  @P3 LOP3.LUT R2, R2, 0x8000, RZ, 0xfc, !PT ;  /* 0x0000800002023812 */ /* 0x000fe400078efcff */
[----:B------:R-:W-:-:S02]  /*ff810*/  ISETP.LT.AND P4, PT, R168, UR16, !P1 ;  /* 0x00000010a8007c0c */ /* 0x000fc4000cf81270 */
[----:B------:R-:W-:Y:S01]  /*ff820*/  LOP3.LUT R2, R2, 0xffffbfff, RZ, 0xc0, !PT ;  /* 0xffffbfff02027812 */ /* 0x000fe200078ec0ff */
[----:B------:R-:W1:Y:S03]  /*ff830*/  LDCU UR16, c[0x0][0x398] ;  /* 0x00007300ff1077ac */ /* 0x000e660008000800 */
[----:B------:R-:W-:Y:S02]  /*ff840*/  @P2 LOP3.LUT R2, R2, 0x4000, RZ, 0xfc, !PT ;  /* 0x0000400002022812 */ /* 0x000fe400078efcff */
[----:B------:R-:W-:Y:S01]  /*ff850*/  ISETP.LT.AND P3, PT, R175, UR17, !P1 ;  /* 0x00000011af007c0c */ /* 0x000fe2000cf61270 */
[----:B----4-:R4:W-:Y:S01]  /*ff860*/  STL.64 [R1+0x2070], R140 ;  /* 0x0020708c01007387 */ /* 0x0109e20000100a00 */
[----:B------:R-:W-:Y:S01]  /*ff870*/  LOP3.LUT R2, R2, 0xffffefff, RZ, 0xc0, !PT ;  /* 0xffffefff02027812 */ /* 0x000fe200078ec0ff */
[----:B------:R-:W1:Y:S03]  /*ff880*/  LDCU UR17, c[0x0][0x398] ;  /* 0x00007300ff1177ac */ /* 0x000e660008000800 */
[----:B------:R-:W-:-:S02]  /*ff890*/  @P4 LOP3.LUT R2, R2, 0x1000, RZ, 0xfc, !PT ;  /* 0x0000100002024812 */ /* 0x000fc400078efcff */
[----:B------:R-:W-:Y:S01]  /*ff8a0*/  ISETP.LT.AND P2, PT, R174, UR18, !P1 ;  /* 0x00000012ae007c0c */ /* 0x000fe2000cf41270 */
[----:B------:R-:W-:Y:S01]  /*ff8b0*/  STL.64 [R1+0x2078], R142 ;  /* 0x0020788e01007387 */ /* 0x000fe20000100a00 */
[----:B------:R-:W-:Y:S01]  /*ff8c0*/  LOP3.LUT R2, R2, 0xfffff7ff, RZ, 0xc0, !PT ;  /* 0xfffff7ff02027812 */ /* 0x000fe200078ec0ff */
[----:B------:R-:W1:Y:S01]  /*ff8d0*/  LDCU UR18, c[0x0][0x398] ;  /* 0x00007300ff1277ac */ /* 0x000e620008000800 */
[----:B------:R-:W-:Y:S01]  /*ff8e0*/  ISETP.LT.AND P1, PT, R173, UR19, !P1 ;  /* 0x00000013ad007c0c */ /* 0x000fe2000cf21270 */
[----:B------:R-:W3:Y:S01]  /*ff8f0*/  LDL.LU R136, [R1+0x28e4] ;  /* 0x0028e40001887983 */ /* 0x000ee20000300800 */
[----:B------:R-:W-:Y:S01]  /*ff900*/  @P3 LOP3.LUT R2, R2, 0x800, RZ, 0xfc, !PT ;  /* 0x0000080002023812 */ /* 0x000fe200078efcff */
[----:B----4-:R-:W-:Y:S01]  /*ff910*/  VIADD R140, R252, 0x76 ;  /* 0x00000076fc8c7836 */ /* 0x010fe20000000000 */
[----:B------:R-:W-:Y:S01]  /*ff920*/  LOP3.LUT R105, R105, 0xdfffffff, RZ, 0xc0, !PT ;  /* 0xdfffffff69697812 */ /* 0x000fe200078ec0ff */
[----:B------:R-:W3:Y:S01]  /*ff930*/  LDL.LU R137, [R1+0x28ec] ;  /* 0x0028ec0001897983 */ /* 0x000ee20000300800 */
[----:B------:R-:W-:Y:S01]  /*ff940*/  LOP3.LUT R2, R2, 0xfffffbff, RZ, 0xc0, !PT ;  /* 0xfffffbff02027812 */ /* 0x000fe200078ec0ff */
[----:B------:R-:W4:Y:S02]  /*ff950*/  LDCU UR19, c[0x0][0x398] ;  /* 0x00007300ff1377ac */ /* 0x000f240008000800 */
[----:B------:R-:W3:Y:S01]  /*ff960*/  LDL.LU R138, [R1+0x2384] ;  /* 0x00238400018a7983 */ /* 0x000ee20000300800 */
[----:B------:R-:W-:-:S03]  /*ff970*/  @P2 LOP3.LUT R2, R2, 0x400, RZ, 0xfc, !PT ;  /* 0x0000040002022812 */ /* 0x000fc600078efcff */
[----:B------:R-:W3:Y:S01]  /*ff980*/  LDL.LU R139, [R1+0x238c] ;  /* 0x00238c00018b7983 */ /* 0x000ee20000300800 */
[----:B------:R-:W-:-:S03]  /*ff990*/  LOP3.LUT R2, R2, 0xfffffdff, RZ, 0xc0, !PT ;  /* 0xfffffdff02027812 */ /* 0x000fc600078ec0ff */
[----:B------:R-:W1:Y:S01]  /*ff9a0*/  LDS.128 R144, [R101] ;  /* 0x0000000065907984 */ /* 0x000e620000000c00 */
[----:B------:R-:W-:Y:S02]  /*ff9b0*/  @P1 LOP3.LUT R2, R2, 0x200, RZ, 0xfc, !PT ;  /* 0x0000020002021812 */ /* 0x000fe400078efcff */
[----:B------:R-:W-:Y:S01]  /*ff9c0*/  ISETP.GE.AND P1, PT, R132, UR7, PT ;  /* 0x0000000784007c0c */ /* 0x000fe2000bf26270 */
[----:B------:R-:W1:Y:S03]  /*ff9d0*/  LDCU.64 UR6, c[0x0][0x398] ;  /* 0x00007300ff0677ac */ /* 0x000e660008000a00 */
[----:B--2---:R-:W-:Y:S02]  /*ff9e0*/  ISETP.LT.AND P2, PT, R169, UR8, !P1 ;  /* 0x00000008a9007c0c */ /* 0x004fe4000cf41270 */
[----:B------:R-:W-:Y:S02]  /*ff9f0*/  ISETP.LT.AND P4, PT, R172, UR10, !P1 ;  /* 0x0000000aac007c0c */ /* 0x000fe4000cf81270 */
[----:B------:R-:W-:Y:S01]  /*ffa00*/  LOP3.LUT R2, R2, 0xffffffdf, RZ, 0xc0, !PT ;  /* 0xffffffdf02027812 */ /* 0x000fe200078ec0ff */
[----:B------:R-:W-:Y:S01]  /*ffa10*/  VIADD R132, R252, 0x78 ;  /* 0x00000078fc847836 */ /* 0x000fe20000000000 */
[----:B------:R-:W-:Y:S01]  /*ffa20*/  ISETP.LT.AND P3, PT, R171, UR11, !P1 ;  /* 0x0000000bab007c0c */ /* 0x000fe2000cf61270 */
[----:B------:R-:W2:Y:S01]  /*ffa30*/  LDCU UR10, c[0x0][0x398] ;  /* 0x00007300ff0a77ac */ /* 0x000ea20008000800 */
        /* <DEDUP_REMOVED lines=28> */
[----:B------:R-:W2:Y:S01]  /*ffc00*/  LDCU.64 UR4, c[0x0][0x398] ;  /* 0x00007300ff0477ac */ /* 0x000ea20008000a00 */
[----:B------:R-:W-:Y:S01]  /*ffc10*/  LOP3.LUT R2, R2, 0xfffffffe, RZ, 0xc0, !PT ;  /* 0xfffffffe02027812 */ /* 0x000fe200078ec0ff */
[----:B------:R-:W4:Y:S01]  /*ffc20*/  LDL.LU R132, [R1+0x3ae4] ;  /* 0x003ae40001847983 */ /* 0x000f220000300800 */
[----:B-1----:R-:W-:Y:S02]  /*ffc30*/  ISETP.LT.AND P2, PT, R169, UR6, !P1 ;  /* 0x00000006a9007c0c */ /* 0x002fe4000cf41270 */
[----:B------:R-:W-:Y:S01]  /*ffc40*/  ISETP.LT.AND P3, PT, R171, UR61, !P1 ;  /* 0x0000003dab007c0c */ /* 0x000fe2000cf61270 */
[----:B------:R-:W4:Y:S01]  /*ffc50*/  LDL.LU R133, [R1+0x3aec] ;  /* 0x003aec0001857983 */ /* 0x000f220000300800 */
        /* <DEDUP_REMOVED lines=28> */
[----:B------:R-:W1:Y:S01]  /*ffe20*/  LDCU.64 UR8, c[0x0][0x398] ;  /* 0x00007300ff0877ac */ /* 0x000e620008000a00 */
[----:B------:R-:W4:Y:S04]  /*ffe30*/  LDL.LU R134, [R1+0x27f4] ;  /* 0x0027f40001867983 */ /* 0x000f280000300800 */
[----:B------:R-:W4:Y:S01]  /*ffe40*/  LDL.LU R135, [R1+0x27fc] ;  /* 0x0027fc0001877983 */ /* 0x000f220000300800 */
[----:B--2---:R-:W-:Y:S02]  /*ffe50*/  ISETP.LT.AND P2, PT, R169, UR4, !P1 ;  /* 0x00000004a9007c0c */ /* 0x004fe4000cf41270 */
[----:B------:R-:W-:-:S02]  /*ffe60*/  ISETP.LT.AND P4, PT, R172, UR24, !P1 ;  /* 0x00000018ac007c0c */ /* 0x000fc4000cf81270 */
[----:B------:R-:W-:Y:S02]  /*ffe70*/  LOP3.LUT R106, R106, 0xffdfffff, RZ, 0xc0, !PT ;  /* 0xffdfffff6a6a7812 */ /* 0x000fe400078ec0ff */
[----:B------:R-:W-:Y:S01]  /*ffe80*/  ISETP.LT.AND P3, PT, R171, UR23, !P1 ;  /* 0x00000017ab007c0c */ /* 0x000fe2000cf61270 */
[----:B------:R-:W-:Y:S01]  /*ffe90*/  STL.64 [R1+0xac0], R144 ;  /* 0x000ac09001007387 */ /* 0x000fe20000100a00 */
[----:B------:R-:W2:Y:S01]  /*ffea0*/  LDCU UR23, c[0x0][0x398] ;  /* 0x00007300ff1777ac */ /* 0x000ea20008000800 */
[----:B------:R-:W-:Y:S01]  /*ffeb0*/  LOP3.LUT R103, R103, 0xdfffffff, RZ, 0xc0, !PT ;  /* 0xdfffffff67677812 */ /* 0x000fe200078ec0ff */
[----:B------:R-:W1:Y:S03]  /*ffec0*/  LDCU UR24, c[0x0][0x398] ;  /* 0x00007300ff1877ac */ /* 0x000e660008000800 */
[----:B------:R-:W-:-:S04]  /*ffed0*/  @P2 LOP3.LUT R106, R106, 0x200000, RZ, 0xfc, !PT ;  /* 0x002000006a6a2812 */ /* 0x000fc800078efcff */
[----:B------:R-:W-:-:S04]  /*ffee0*/  LOP3.LUT R106, R106, 0xfeffffff, RZ, 0xc0, !PT ;  /* 0xfeffffff6a6a7812 */ /* 0x000fc800078ec0ff */
[----:B------:R-:W-:Y:S02]  /*ffef0*/  @P4 LOP3.LUT R106, R106, 0x1000000, RZ, 0xfc, !PT ;  /* 0x010000006a6a4812 */ /* 0x000fe400078efcff */
[----:B------:R-:W-:Y:S01]  /*fff00*/  ISETP.LT.AND P2, PT, R170, UR57, !P1 ;  /* 0x00000039aa007c0c */ /* 0x000fe2000cf41270 */
[----:B------:R-:W-:Y:S01]  /*fff10*/  STL.64 [R1+0xac8], R146 ;  /* 0x000ac89201007387 */ /* 0x000fe20000100a00 */
        /* <DEDUP_REMOVED lines=24> */
[----:B------:R-:W2:Y:S01]  /*1000a0*/  LDS.128 R140, [R101+0x400] ;  /* 0x00040000658c7984 */ /* 0x000ea20000000c00 */
[----:B-1----:R-:W-:Y:S02]  /*1000b0*/  ISETP.LT.AND P2, PT, R169, UR8, !P1 ;  /* 0x00000008a9007c0c */ /* 0x002fe4000cf41270 */
[----:B------:R-:W-:Y:S01]  /*1000c0*/  ISETP.LT.AND P4, PT, R172, UR22, !P1 ;  /* 0x00000016ac007c0c */ /* 0x000fe2000cf81270 */
[----:B------:R-:W-:Y:S01]  /*1000d0*/  BAR.SYNC.DEFER_BLOCKING 0x0 ;  /* 0x0000000000007b1d */ /* 0x000fe20000010000 */
[----:B------:R-:W-:-:S05]  /*1000e0*/  ISETP.LT.AND P3, PT, R171, UR58, !P1 ;  /* 0x0000003aab007c0c */ /* 0x000fca000cf61270 */
        /* <DEDUP_REMOVED lines=14> */
[----:B--2---:R2:W-:Y:S01]  /*1001d0*/  STL.64 [R1+0x1e60], R140 ;  /* 0x001e608c01007387 */ /* 0x0045e20000100a00 */
[----:B------:R-:W-:Y:S01]  /*1001e0*/  LOP3.LUT R106, R106, 0xffffefff, RZ, 0xc0, !PT ;  /* 0xffffefff6a6a7812 */ /* 0x000fe200078ec0ff */
[----:B------:R-:W1:Y:S03]  /*1001f0*/  LDCU UR71, c[0x0][0x398] ;  /* 0x00007300ff4777ac */ /* 0x000e660008000800 */
[----:B------:R-:W-:Y:S02]  /*100200*/  @P4 LOP3.LUT R106, R106, 0x1000, RZ, 0xfc, !PT ;  /* 0x000010006a6a4812 */ /* 0x000fe400078efcff */
[----:B------:R-:W-:Y:S01]  /*100210*/  ISETP.LT.AND P2, PT, R174, UR70, !P1 ;  /* 0x00000046ae007c0c */ /* 0x000fe2000cf41270 */
[----:B---3--:R3:W-:Y:S01]  /*100220*/  STSM.16.M88.4 [R100], R136 ;  /* 0x0000008864007844 */ /* 0x0087e20000000200 */
[----:B------:R-:W-:Y:S01]  /*100230*/  LOP3.LUT R106, R106, 0xfffff7ff, RZ, 0xc0, !PT ;  /* 0xfffff7ff6a6a7812 */ /* 0x000fe200078ec0ff */
[----:B--2---:R-:W-:Y:S01]  /*100240*/  VIADD R140, R252, 0x71 ;  /* 0x00000071fc8c7836 */ /* 0x004fe20000000000 */
[----:B------:R-:W2:Y:S02]  /*100250*/  LDCU UR70, c[0x0][0x398] ;  /* 0x00007300ff4677ac */ /* 0x000ea40008000800 */
[----:B------:R-:W-:-:S02]  /*100260*/  @P3 LOP3.LUT R106, R106, 0x800, RZ, 0xfc, !PT ;  /* 0x000008006a6a3812 */ /* 0x000fc400078efcff */
[----:B------:R-:W-:Y:S01]  /*100270*/  ISETP.LT.AND P1, PT, R173, UR69, !P1 ;  /* 0x00000045ad007c0c */ /* 0x000fe2000cf21270 */
[----:B------:R-:W-:Y:S01]  /*100280*/  STL.64 [R1+0x1e68], R142 ;  /* 0x001e688e01007387 */ /* 0x000fe20000100a00 */
[----:B------:R-:W-:Y:S01]  /*100290*/  LOP3.LUT R106, R106, 0xfffffbff, RZ, 0xc0, !PT ;  /* 0xfffffbff6a6a7812 */ /* 0x000fe200078ec0ff */
[----:B------:R-:W1:Y:S03]  /*1002a0*/  LDCU UR69, c[0x0][0x398] ;  /* 0x00007300ff4577ac */ /* 0x000e660008000800 */
[----:B------:R-:W-:Y:S01]  /*1002b0*/  @P2 LOP3.LUT R106, R106, 0x400, RZ, 0xfc, !PT ;  /* 0x000004006a6a2812 */ /* 0x000fe200078efcff */
[----:B---3--:R-:W3:Y:S03]  /*1002c0*/  LDL.LU R136, [R1+0x3e84] ;  /* 0x003e840001887983 */ /* 0x008ee60000300800 */
[----:B------:R-:W-:Y:S01]  /*1002d0*/  LOP3.LUT R106, R106, 0xfffffdff, RZ, 0xc0, !PT ;  /* 0xfffffdff6a6a7812 */ /* 0x000fe200078ec0ff */
[----:B------:R-:W3:Y:S03]  /*1002e0*/  LDL.LU R137, [R1+0x3e8c] ;  /* 0x003e8c0001897983 */ /* 0x000ee60000300800 */
[----:B------:R-:W-:Y:S01]  /*1002f0*/  @P1 LOP3.LUT R106, R106, 0x200, RZ, 0xfc, !PT ;  /* 0x000002006a6a1812 */ /* 0x000fe200078efcff */
[----:B------:R-:W3:Y:S03]  /*100300*/  LDL.LU R138, [R1+0x2fc4] ;  /* 0x002fc400018a7983 */ /* 0x000ee60000300800 */
[----:B------:R-:W-:Y:S01]  /*100310*/  LOP3.LUT R106, R106, 0xffffffdf, RZ, 0xc0, !PT ;  /* 0xffffffdf6a6a7812 */ /* 0x000fe200078ec0ff */
[----:B------:R-:W3:Y:S04]  /*100320*/  LDL.LU R139, [R1+0x2fcc] ;  /* 0x002fcc00018b7983 */ /* 0x000ee80000300800 */
[----:B----4-:R4:W-:Y:S01]  /*100330*/  STSM.16.M88.4 [R100+0x200], R132 ;  /* 0x0002008464007844 */ /* 0x0109e20000000200 */
[----:B------:R-:W-:Y:S01]  /*100340*/  BAR.SYNC.DEFER_BLOCKING 0x0 ;  /* 0x0000000000007b1d */ /* 0x000fe20000010000 */
[----:B----4-:R-:W-:-:S05]  /*100350*/  VIADD R132, R252, 0x75 ;  /* 0x00000075fc847836 */ /* 0x010fca0000000000 */
[----:B------:R-:W-:Y:S01]  /*100360*/  ISETP.GE.AND P1, PT, R132, UR5, PT ;  /* 0x0000000584007c0c */ /* 0x000fe2000bf26270 */
[----:B------:R-:W4:Y:S03]  /*100370*/  LDCU.64 UR4, c[0x0][0x398] ;  /* 0x00007300ff0477ac */ /* 0x000f260008000a00 */
[----:B------:R-:W-:Y:S02]  /*100380*/  ISETP.LT.AND P2, PT, R169, UR6, !P1 ;  /* 0x00000006a9007c0c */ /* 0x000fe4000cf41270 */
[----:B------:R-:W-:Y:S01]  /*100390*/  ISETP.LT.AND P4, PT, R172, UR12, !P1 ;  /* 0x0000000cac007c0c */ /* 0x000fe2000cf81270 */
[C---:B------:R-:W-:Y:S01]  /*1003a0*/  VIADD R132, R252.reuse, 0x74 ;  /* 0x00000074fc847836 */ /* 0x040fe20000000000 */
[----:B------:R-:W-:Y:S01]  /*1003b0*/  ISETP.LT.AND P3, PT, R171, UR47, !P1 ;  /* 0x0000002fab007c0c */ /* 0x000fe2000cf61270 */
[----:B------:R-:W-:Y:S01]  /*1003c0*/  VIADD R134, R252, 0x72 ;  /* 0x00000072fc867836 */ /* 0x000fe20000000000 */
[----:B------:R-:W1:Y:S01]  /*1003d0*/  LDS.128 R144, [R101] ;  /* 0x0000000065907984 */ /* 0x000e620000000c00 */
        /* <DEDUP_REMOVED lines=29> */
[----:B----4-:R-:W-:Y:S02]  /*1005b0*/  ISETP.LT.AND P2, PT, R169, UR4, !P1 ;  /* 0x00000004a9007c0c */ /* 0x010fe4000cf41270 */
[----:B------:R-:W-:Y:S02]  /*1005c0*/  ISETP.LT.AND P3, PT, R171, UR39, !P1 ;  /* 0x00000027ab007c0c */ /* 0x000fe4000cf61270 */
[----:B------:R-:W-:Y:S01]  /*1005d0*/  LOP3.LUT R106, R106, 0xfffffffe, RZ, 0xc0, !PT ;  /* 0xfffffffe6a6a7812 */ /* 0x000fe200078ec0ff */
[----:B------:R-:W-:Y:S01]  /*1005e0*/  VIADD R132, R252, 0x73 ;  /* 0x00000073fc847836 */ /* 0x000fe20000000000 */
[----:B------:R-:W-:Y:S01]  /*1005f0*/  ISETP.LT.AND P4, PT, R172, UR38, !P1 ;  /* 0x00000026ac007c0c */ /* 0x000fe2000cf81270 */
[----:B------:R-:W4:Y:S01]  /*100600*/  LDCU UR38, c[0x0][0x398] ;  /* 0x00007300ff2677ac */ /* 0x000f220008000800 */
[----:B------:R-:W1:Y:S05]  /*100610*/  LDCU UR39, c[0x0][0x398] ;  /* 0x00007300ff2777ac */ /* 0x000e6a0008000800 */
        /* <DEDUP_REMOVED lines=28> */
[----:B-1----:R-:W-:Y:S01]  /*1007e0*/  ISETP.LT.AND P2, PT, R168, UR8, !P1 ;  /* 0x00000008a8007c0c */ /* 0x002fe2000cf41270 */
[----:B------:R-:W1:Y:S01]  /*1007f0*/  LDCU UR8, c[0x0][0x398] ;  /* 0x00007300ff0877ac */ /* 0x000e620008000800 */
[----:B------:R-:W-:Y:S01]  /*100800*/  ISETP.LT.AND P4, PT, R172, UR31, !P1 ;  /* 0x0000001fac007c0c */ /* 0x000fe2000cf81270 */
[----:B------:R-:W4:Y:S01]  /*100810*/  LDL.LU R133, [R1+0x41ec] ;  /* 0x0041ec0001857983 */ /* 0x000f220000300800 */
[----:B------:R-:W-:Y:S01]  /*100820*/  ISETP.LT.AND P3, PT, R171, UR32, !P1 ;  /* 0x00000020ab007c0c */ /* 0x000fe2000cf61270 */
[----:B------:R-:W1:Y:S01]  /*100830*/  LDCU UR32, c[0x0][0x398] ;  /* 0x00007300ff2077ac */ /* 0x000e620008000800 */
        /* <DEDUP_REMOVED lines=30> */
[----:B--2---:R-:W-:Y:S01]  /*100a20*/  ISETP.LT.AND P2, PT, R168, UR6, !P1 ;  /* 0x00000006a8007c0c */ /* 0x004fe2000cf41270 */
[----:B------:R-:W2:Y:S01]  /*100a30*/  LDCU UR6, c[0x0][0x398] ;  /* 0x00007300ff0677ac */ /* 0x000ea20008000800 */
[----:B------:R-:W-:-:S02]  /*100a40*/  ISETP.LT.AND P4, PT, R172, UR15, !P1 ;  /* 0x0000000fac007c0c */ /* 0x000fc4000cf81270 */
[----:B------:R-:W-:Y:S02]  /*100a50*/  LOP3.LUT R105, R105, 0xffffefff, RZ, 0xc0, !PT ;  /* 0xffffefff69697812 */ /* 0x000fe400078ec0ff */
[----:B------:R-:W-:Y:S01]  /*100a60*/  ISETP.LT.AND P3, PT, R171, UR25, !P1 ;  /* 0x00000019ab007c0c */ /* 0x000fe2000cf61270 */
[----:B------:R-:W-:Y:S01]  /*100a70*/  STL.64 [R1+0xa50], R144 ;  /* 0x000a509001007387 */ /* 0x000fe20000100a00 */
[----:B------:R-:W-:Y:S01]  /*100a80*/  LOP3.LUT R102, R102, 0xefffffff, RZ, 0xc0, !PT ;  /* 0xefffffff66667812 */ /* 0x000fe200078ec0ff */
[----:B------:R-:W1:Y:S04]  /*100a90*/  LDCU UR15, c[0x0][0x398] ;  /* 0x00007300ff0f77ac */ /* 0x000e680008000800 */
[----:B------:R-:W-:Y:S01]  /*100aa0*/  @P2 LOP3.LUT R105, R105, 0x1000, RZ, 0xfc, !PT ;  /* 0x0000100069692812 */ /* 0x000fe200078efcff */
[----:B------:R-:W1:Y:S03]  /*100ab0*/  LDCU UR25, c[0x0][0x398] ;  /* 0x00007300ff1977ac */ /* 0x000e660008000800 */
        /* <DEDUP_REMOVED lines=26> */
[----:B------:R-:W2:Y:S01]  /*100c60*/  LDCU UR9, c[0x0][0x398] ;  /* 0x00007300ff0977ac */ /* 0x000ea20008000800 */
[----:B------:R-:W-:Y:S01]  /*100c70*/  LOP3.LUT R105, R105, 0xffffffdf, RZ, 0xc0, !PT ;  /* 0xffffffdf69697812 */ /* 0x000fe200078ec0ff */
[----:B------:R-:W3:Y:S01]  /*100c80*/  LDS.128 R140, [R101+0x400] ;  /* 0x00040000658c7984 */ /* 0x000ee20000000c00 */
[----:B-1----:R-:W-:Y:S01]  /*100c90*/  ISETP.LT.AND P3, PT, R169, UR4, !P1 ;  /* 0x00000004a9007c0c */ /* 0x002fe2000cf61270 */
[----:B------:R-:W1:Y:S01]  /*100ca0*/  LDCU UR4, c[0x0][0x398] ;  /* 0x00007300ff0477ac */ /* 0x000e620008000800 */
[----:B------:R-:W-:Y:S01]  /*100cb0*/  ISETP.LT.AND P2, PT, R172, UR69, !P1 ;  /* 0x00000045ac007c0c */ /* 0x000fe2000cf41270 */
[----:B------:R-:W-:Y:S06]  /*100cc0*/  BAR.SYNC.DEFER_BLOCKING 0x0 ;  /* 0x0000000000007b1d */ /* 0x000fec0000010000 */
[----:B------:R-:W1:Y:S04]  /*100cd0*/  LDCU UR69, c[0x0][0x398] ;  /* 0x00007300ff4577ac */ /* 0x000e680008000800 */
[----:B------:R-:W-:-:S02]  /*100ce0*/  @P3 LOP3.LUT R105, R105, 0x20, RZ, 0xfc, !PT ;  /* 0x0000002069693812 */ /* 0x000fc400078efcff */
[----:B--2---:R-:W-:Y:S02]  /*100cf0*/  ISETP.LT.AND P3, PT, R171, UR9, !P1 ;  /* 0x00000009ab007c0c */ /* 0x004fe4000cf61270 */
[----:B------:R-:W-:-:S04]  /*100d00*/  LOP3.LUT R105, R105, 0xfffffeff, RZ, 0xc0, !PT ;  /* 0xfffffeff69697812 */ /* 0x000fc800078ec0ff */
[----:B------:R-:W-:Y:S02]  /*100d10*/  @P2 LOP3.LUT R105, R105, 0x100, RZ, 0xfc, !PT ;  /* 0x0000010069692812 */ /* 0x000fe400078efcff */
[----:B------:R-:W-:Y:S01]  /*100d20*/  ISETP.LT.AND P2, PT, R170, UR6, !P1 ;  /* 0x00000006aa007c0c */ /* 0x000fe2000cf41270 */
[----:B------:R-:W2:Y:S01]  /*100d30*/  LDCU UR6, c[0x0][0x398] ;  /* 0x00007300ff0677ac */ /* 0x000ea20008000800 */
[----:B------:R-:W-:-:S04]  /*100d40*/  LOP3.LUT R105, R105, 0xffffff7f, RZ, 0xc0, !PT ;  /* 0xffffff7f69697812 */ /* 0x000fc800078ec0ff */
[----:B------:R-:W-:Y:S02]  /*100d50*/  @P3 LOP3.LUT R105, R105, 0x80, RZ, 0xfc, !PT ;  /* 0x0000008069693812 */ /* 0x000fe400078efcff */
[----:B------:R-:W-:Y:S01]  /*100d60*/  ISETP.LT.AND P4, PT, R168, UR8, !P1 ;  /* 0x00000008a8007c0c */ /* 0x000fe2000cf81270 */
[----:B------:R-:W2:Y:S01]  /*100d70*/  LDCU.64 UR8, c[0x0][0x398] ;  /* 0x00007300ff0877ac */ /* 0x000ea20008000a00 */
[----:B------:R-:W-:-:S04]  /*100d80*/  LOP3.LUT R105, R105, 0xffffffbf, RZ, 0xc0, !PT ;  /* 0xffffffbf69697812 */ /* 0x000fc800078ec0ff */
[----:B------:R-:W-:Y:S02]  /*100d90*/  @P2 LOP3.LUT R105, R105, 0x40, RZ, 0xfc, !PT ;  /* 0x0000004069692812 */ /* 0x000fe400078efcff */
[----:B-1----:R-:W-:Y:S01]  /*100da0*/  ISETP.LT.AND P3, PT, R175, UR69, !P1 ;  /* 0x00000045af007c0c */ /* 0x002fe2000cf61270 */
[----:B---3--:R1:W-:Y:S01]  /*100db0*/  STSM.16.M88.4 [R100], R136 ;  /* 0x0000008864007844 */ /* 0x0083e20000000200 */
[----:B------:R-:W-:Y:S01]  /*100dc0*/  LOP3.LUT R105, R105, 0xffffffef, RZ, 0xc0, !PT ;  /* 0xffffffef69697812 */ /* 0x000fe200078ec0ff */
[----:B------:R-:W3:Y:S03]  /*100dd0*/  LDCU UR69, c[0x0][0x398] ;  /* 0x00007300ff4577ac */ /* 0x000ee60008000800 */
[----:B------:R-:W-:Y:S02]  /*100de0*/  @P4 LOP3.LUT R105, R105, 0x10, RZ, 0xfc, !PT ;  /* 0x0000001069694812 */ /* 0x000fe400078efcff */
[----:B------:R-:W-:Y:S01]  /*100df0*/  ISETP.LT.AND P2, PT, R174, UR30, !P1 ;  /* 0x0000001eae007c0c */ /* 0x000fe2000cf41270 */
[----:B------:R-:W-:Y:S01]  /*100e00*/  STL.64 [R1+0x1c60], R140 ;  /* 0x001c608c01007387 */ /* 0x000fe20000100a00 */
[----:B------:R-:W-:Y:S01]  /*100e10*/  LOP3.LUT R105, R105, 0xfffffff7, RZ, 0xc0, !PT ;  /* 0xfffffff769697812 */ /* 0x000fe200078ec0ff */
[----:B------:R-:W1:Y:S03]  /*100e20*/  LDCU UR30, c[0x0][0x398] ;  /* 0x00007300ff1e77ac */ /* 0x000e660008000800 */
[----:B------:R-:W-:-:S02]  /*100e30*/  @P3 LOP3.LUT R105, R105, 0x8, RZ, 0xfc, !PT ;  /* 0x0000000869693812 */ /* 0x000fc400078efcff */
[----:B------:R-:W-:Y:S01]  /*100e40*/  ISETP.LT.AND P1, PT, R173, UR68, !P1 ;  /* 0x00000044ad007c0c */ /* 0x000fe2000cf21270 */
[----:B------:R-:W1:Y:S01]  /*100e50*/  LDCU UR68, c[0x0][0x398] ;  /* 0x00007300ff4477ac */ /* 0x000e620008000800 */
[----:B------:R-:W-:-:S04]  /*100e60*/  LOP3.LUT R105, R105, 0xfffffffb, RZ, 0xc0, !PT ;  /* 0xfffffffb69697812 */ /* 0x000fc800078ec0ff */
[----:B------:R-:W-:-:S04]  /*100e70*/  @P2 LOP3.LUT R105, R105, 0x4, RZ, 0xfc, !PT ;  /* 0x0000000469692812 */ /* 0x000fc800078efcff */
[----:B------:R-:W-:-:S04]  /*100e80*/  LOP3.LUT R105, R105, 0xfffffffd, RZ, 0xc0, !PT ;  /* 0xfffffffd69697812 */ /* 0x000fc800078ec0ff */
[----:B------:R-:W-:-:S04]  /*100e90*/  @P1 LOP3.LUT R105, R105, 0x2, RZ, 0xfc, !PT ;  /* 0x0000000269691812 */ /* 0x000fc800078efcff */
[----:B------:R-:W-:Y:S01]  /*100ea0*/  LOP3.LUT R105, R105, 0xfffffffe, RZ, 0xc0, !PT ;  /* 0xfffffffe69697812 */ /* 0x000fe200078ec0ff */
[----:B----4-:R4:W-:Y:S04]  /*100eb0*/  STSM.16.M88.4 [R100+0x200], R132 ;  /* 0x0002008464007844 */ /* 0x0109e80000000200 */
[----:B------:R-:W-:Y:S04]  /*100ec0*/  STL.64 [R1+0x1c68], R142 ;  /* 0x001c688e01007387 */ /* 0x000fe80000100a00 */
[----:B-1----:R-:W3:Y:S04]  /*100ed0*/  LDL.LU R136, [R1+0x4814] ;  /* 0x0048140001887983 */ /* 0x002ee80000300800 */
[----:B------:R-:W3:Y:S01]  /*100ee0*/  LDL.LU R137, [R1+0x481c] ;  /* 0x00481c0001897983 */ /* 0x000ee20000300800 */
[----:B----4-:R-:W-:-:S03]  /*100ef0*/  VIADD R132, R252, 0x70 ;  /* 0x00000070fc847836 */ /* 0x010fc60000000000 */
[----:B------:R-:W4:Y:S02]  /*100f00*/  LDL.LU R138, [R1+0x3a84] ;  /* 0x003a8400018a7983 */ /* 0x000f240000300800 */
[----:B------:R-:W-:Y:S01]  /*100f10*/  ISETP.GE.AND P1, PT, R132, UR7, PT ;  /* 0x0000000784007c0c */ /* 0x000fe2000bf26270 */
[----:B------:R-:W-:Y:S01]  /*100f20*/  VIADD R134, R252, 0x6d ;  /* 0x0000006dfc867836 */ /* 0x000fe20000000000 */
[----:B------:R-:W4:Y:S02]  /*100f30*/  LDL.LU R139, [R1+0x3a8c] ;  /* 0x003a8c00018b7983 */ /* 0x000f240000300800 */
[----:B--2---:R-:W-:Y:S02]  /*100f40*/  ISETP.LT.AND P4, PT, R169, UR8, !P1 ;  /* 0x00000008a9007c0c */ /* 0x004fe4000cf81270 */
[----:B---3--:R-:W-:Y:S01]  /*100f50*/  ISETP.LT.AND P2, PT, R171, UR69, !P1 ;  /* 0x00000045ab007c0c */ /* 0x008fe2000cf41270 */
[----:B------:R-:W1:Y:S01]  /*100f60*/  LDCU UR69, c[0x0][0x398] ;  /* 0x00007300ff4577ac */ /* 0x000e620008000800 */
[----:B------:R-:W-:Y:S01]  /*100f70*/  ISETP.LT.AND P3, PT, R172, UR6, !P1 ;  /* 0x00000006ac007c0c */ /* 0x000fe2000cf61270 */
[----:B------:R-:W-:Y:S01]  /*100f80*/  VIADD R140, R252, 0x6c ;  /* 0x0000006cfc8c7836 */ /* 0x000fe20000000000 */
[----:B------:R-:W-:Y:S06]  /*100f90*/  BAR.SYNC.DEFER_BLOCKING 0x0 ;  /* 0x0000000000007b1d */ /* 0x000fec0000010000 */
[----:B------:R-:W2:Y:S01]  /*100fa0*/  LDCU UR6, c[0x0][0x398] ;  /* 0x00007300ff0677ac */ /* 0x000ea20008000800 */
[----:B------:R-:W-:-:S04]  /*100fb0*/  @P4 LOP3.LUT R104, R104, 0x20000000, RZ, 0xfc, !PT ;  /* 0x2000000068684812 */ /* 0x000fc800078efcff */
[----:B------:R-:W-:-:S04]  /*100fc0*/  LOP3.LUT R104, R104, 0x7fffffff, RZ, 0xc0, !PT ;  /* 0x7fffffff68687812 */ /* 0x000fc800078ec0ff */
[----:B------:R-:W-:Y:S02]  /*100fd0*/  @P2 LOP3.LUT R104, R104, 0x80000000, RZ, 0xfc, !PT ;  /* 0x8000000068682812 */ /* 0x000fe400078efcff */
[----:B------:R-:W-:Y:S01]  /*100fe0*/  ISETP.LT.AND P2, PT, R170, UR68, !P1 ;  /* 0x00000044aa007c0c */ /* 0x000fe2000cf41270 */
[----:B------:R-:W-:Y:S01]  /*100ff0*/  VIADD R132, R252, 0x6f ;  /* 0x0000006ffc847836 */ /* 0x000fe20000000000 */
[----:B------:R-:W-:Y:S01]  /*101000*/  ISETP.LT.AND P4, PT, R168, UR4, !P1 ;  /* 0x00000004a8007c0c */ /* 0x000fe2000cf81270 */
[----:B------:R-:W3:Y:S01]  /*101010*/  LDCU UR68, c[0x0][0x398] ;  /* 0x00007300ff4477ac */ /* 0x000ee20008000800 */
[----:B------:R-:W-:Y:S02]  /*101020*/  LOP3.LUT R104, R104, 0xbfffffff, RZ, 0xc0, !PT ;  /* 0xbfffffff68687812 */ /* 0x000fe400078ec0ff */
[----:B------:R-:W-:Y:S01]  /*101030*/  @P3 LOP3.LUT R105, R105, 0x1, RZ, 0xfc, !PT ;  /* 0x0000000169693812 */ /* 0x000fe200078efcff */
[----:B------:R-:W1:Y:S01]  /*101040*/  LDS.128 R144, [R101] ;  /* 0x0000000065907984 */ /* 0x000e620000000c00 */
[----:B--2---:R-:W-:Y:S01]  /*101050*/  ISETP.LT.AND P3, PT, R175, UR6, !P1 ;  /* 0x00000006af007c0c */ /* 0x004fe2000cf61270 */
[----:B------:R-:W2:Y:S04]  /*101060*/  LDCU.64 UR6, c[0x0][0x398] ;  /* 0x00007300ff0677ac */ /* 0x000ea80008000a00 */
        /* <DEDUP_REMOVED lines=50> */
[----:B------:R-:W3:Y:S01]  /*101390*/  LDL.LU R132, [R1+0x4dc4] ;  /* 0x004dc40001847983 */ /* 0x000ee20000300800 */
[----:B-1----:R-:W-:Y:S02]  /*1013a0*/  ISETP.LT.AND P2, PT, R169, UR4, !P1 ;  /* 0x00000004a9007c0c */ /* 0x002fe4000cf41270 */
[----:B------:R-:W-:Y:S01]  /*1013b0*/  ISETP.LT.AND P4, PT, R172, UR77, !P1 ;  /* 0x0000004dac007c0c */ /* 0x000fe2000cf81270 */
[----:B------:R-:W3:Y:S01]  /*1013c0*/  LDL.LU R133, [R1+0x4dcc] ;  /* 0x004dcc0001857983 */ /* 0x000ee20000300800 */
[----:B------:R-:W-:Y:S01]  /*1013d0*/  ISETP.LT.AND P3, PT, R171, UR76, !P1 ;  /* 0x0000004cab007c0c */ /* 0x000fe2000cf61270 */
        /* <DEDUP_REMOVED lines=30> */
[----:B------:R-:W3:Y:S04]  /*1015c0*/  LDL.LU R134, [R1+0x3db4] ;  /* 0x003db40001867983 */ /* 0x000ee80000300800 */
[----:B------:R-:W3:Y:S01]  /*1015d0*/  LDL.LU R135, [R1+0x3dbc] ;  /* 0x003dbc0001877983 */ /* 0x000ee20000300800 */
[----:B--2---:R-:W-:Y:S02]  /*1015e0*/  ISETP.LT.AND P2, PT, R169, UR8, !P1 ;  /* 0x00000008a9007c0c */ /* 0x004fe4000cf41270 */
[----:B------:R-:W-:-:S02]  /*1015f0*/  ISETP.LT.AND P4, PT, R172, UR75, !P1 ;  /* 0x0000004bac007c0c */ /* 0x000fc4000cf81270 */
[----:B------:R-:W-:Y:S02]  /*101600*/  LOP3.LUT R104, R104, 0xffffffdf, RZ, 0xc0, !PT ;  /* 0xffffffdf68687812 */ /* 0x000fe400078ec0ff */
[----:B------:R-:W-:Y:S01]  /*101610*/  ISETP.LT.AND P3, PT, R171, UR74, !P1 ;  /* 0x0000004aab007c0c */ /* 0x000fe2000cf61270 */
[----:B------:R-:W-:Y:S01]  /*101620*/  STL.64 [R1+0x9e0], R144 ;  /* 0x0009e09001007387 */ /* 0x000fe20000100a00 */
[----:B------:R-:W2:Y:S05]  /*101630*/  LDCU UR75, c[0x0][0x398] ;  /* 0x00007300ff4b77ac */ /* 0x000eaa0008000800 */
        /* <DEDUP_REMOVED lines=37> */
[----:B------:R-:W1:Y:S01]  /*101890*/  LDCU UR73, c[0x0][0x398] ;  /* 0x00007300ff4977ac */ /* 0x000e620008000800 */
[----:B------:R-:W-:Y:S02]  /*1018a0*/  ISETP.LT.AND P2, PT, R170, UR56, !P1 ;  /* 0x00000038aa007c0c */ /* 0x000fe4000cf41270 */
[----:B------:R-:W-:Y:S01]  /*1018b0*/  LOP3.LUT R103, R103, 0x7fffffff, RZ, 0xc0, !PT ;  /* 0x7fffffff67677812 */ /* 0x000fe200078ec0ff */
[----:B------:R-:W1:Y:S01]  /*1018c0*/  LDCU UR56, c[0x0][0x398] ;  /* 0x00007300ff3877ac */ /* 0x000e620008000800 */
[----:B------:R-:W-:-:S02]  /*1018d0*/  @P4 LOP3.LUT R104, R104, 0x1, RZ, 0xfc, !PT ;  /* 0x0000000168684812 */ /* 0x000fc400078efcff */
[----:B------:R-:W-:Y:S02]  /*1018e0*/  @P3 LOP3.LUT R103, R103, 0x80000000, RZ, 0xfc, !PT ;  /* 0x8000000067673812 */ /* 0x000fe400078efcff */
[----:B------:R-:W-:Y:S01]  /*1018f0*/  ISETP.LT.AND P4, PT, R168, UR23, !P1 ;  /* 0x00000017a8007c0c */ /* 0x000fe2000cf81270 */
[----:B------:R-:W1:Y:S01]  /*101900*/  LDCU UR23, c[0x0][0x398] ;  /* 0x00007300ff1777ac */ /* 0x000e620008000800 */
[----:B------:R-:W-:-:S04]  /*101910*/  LOP3.LUT R103, R103, 0xbfffffff, RZ, 0xc0, !PT ;  /* 0xbfffffff67677812 */ /* 0x000fc800078ec0ff */
[----:B------:R-:W-:Y:S02]  /*101920*/  @P2 LOP3.LUT R103, R103, 0x40000000, RZ, 0xfc, !PT ;  /* 0x4000000067672812 */ /* 0x000fe400078efcff */
[----:B------:R-:W-:Y:S01]  /*101930*/  ISETP.LT.AND P3, PT, R175, UR57, !P1 ;  /* 0x00000039af007c0c */ /* 0x000fe2000cf61270 */
[----:B----4-:R-:W-:Y:S01]  /*101940*/  STSM.16.M88.4 [R100], R136 ;  /* 0x0000008864007844 */ /* 0x010fe20000000200 */
[----:B------:R-:W-:Y:S01]  /*101950*/  LOP3.LUT R103, R103, 0xefffffff, RZ, 0xc0, !PT ;  /* 0xefffffff67677812 */ /* 0x000fe200078ec0ff */
[----:B------:R-:W4:Y:S03]  /*101960*/  LDCU UR57, c[0x0][0x398] ;  /* 0x00007300ff3977ac */ /* 0x000f260008000800 */
[----:B------:R-:W-:Y:S02]  /*101970*/  @P4 LOP3.LUT R103, R103, 0x10000000, RZ, 0xfc, !PT ;  /* 0x1000000067674812 */ /* 0x000fe400078efcff */
[----:B------:R-:W-:Y:S01]  /*101980*/  ISETP.LT.AND P2, PT, R174, UR24, !P1 ;  /* 0x00000018ae007c0c */ /* 0x000fe2000cf41270 */
[----:B--2---:R2:W-:Y:S01]  /*101990*/  STL.64 [R1+0x1a60], R140 ;  /* 0x001a608c01007387 */ /* 0x0045e20000100a00 */
[----:B------:R-:W-:Y:S01]  /*1019a0*/  LOP3.LUT R103, R103, 0xf7ffffff, RZ, 0xc0, !PT ;  /* 0xf7ffffff67677812 */ /* 0x000fe200078ec0ff */
[----:B------:R-:W1:Y:S03]  /*1019b0*/  LDCU UR24, c[0x0][0x398] ;  /* 0x00007300ff1877ac */ /* 0x000e660008000800 */
[----:B------:R-:W-:-:S02]  /*1019c0*/  @P3 LOP3.LUT R103, R103, 0x8000000, RZ, 0xfc, !PT ;  /* 0x0800000067673812 */ /* 0x000fc400078efcff */
[----:B------:R-:W-:Y:S01]  /*1019d0*/  ISETP.LT.AND P1, PT, R173, UR58, !P1 ;  /* 0x0000003aad007c0c */ /* 0x000fe2000cf21270 */
[----:B---3--:R3:W-:Y:S01]  /*1019e0*/  STSM.16.M88.4 [R100+0x200], R132 ;  /* 0x0002008464007844 */ /* 0x0087e20000000200 */
[----:B------:R-:W-:Y:S01]  /*1019f0*/  LOP3.LUT R103, R103, 0xfbffffff, RZ, 0xc0, !PT ;  /* 0xfbffffff67677812 */ /* 0x000fe200078ec0ff */
[----:B--2---:R-:W-:Y:S01]  /*101a00*/  VIADD R140, R252, 0x67 ;  /* 0x00000067fc8c7836 */ /* 0x004fe20000000000 */
[----:B------:R-:W-:Y:S01]  /*101a10*/  LOP3.LUT R108, R108, 0xdfffffff, RZ, 0xc0, !PT ;  /* 0xdfffffff6c6c7812 */ /* 0x000fe200078ec0ff */
[----:B------:R-:W-:Y:S01]  /*101a20*/  STL.64 [R1+0x1a68], R142 ;  /* 0x001a688e01007387 */ /* 0x000fe20000100a00 */
[----:B------:R-:W-:Y:S01]  /*101a30*/  @P2 LOP3.LUT R103, R103, 0x4000000, RZ, 0xfc, !PT ;  /* 0x0400000067672812 */ /* 0x000fe200078efcff */
[----:B------:R-:W2:Y:S02]  /*101a40*/  LDCU UR58, c[0x0][0x398] ;  /* 0x00007300ff3a77ac */ /* 0x000ea40008000800 */
[----:B------:R-:W2:Y:S01]  /*101a50*/  LDL.LU R136, [R1+0x5034] ;  /* 0x0050340001887983 */ /* 0x000ea20000300800 */
[----:B------:R-:W-:-:S03]  /*101a60*/  LOP3.LUT R103, R103, 0xfdffffff, RZ, 0xc0, !PT ;  /* 0xfdffffff67677812 */ /* 0x000fc600078ec0ff */
[----:B------:R-:W2:Y:S01]  /*101a70*/  LDL.LU R137, [R1+0x503c] ;  /* 0x00503c0001897983 */ /* 0x000ea20000300800 */
[C---:B---3--:R-:W-:Y:S01]  /*101a80*/  VIADD R132, R252.reuse, 0x6b ;  /* 0x0000006bfc847836 */ /* 0x048fe20000000000 */
[----:B------:R-:W-:Y:S01]  /*101a90*/  @P1 LOP3.LUT R103, R103, 0x2000000, RZ, 0xfc, !PT ;  /* 0x0200000067671812 */ /* 0x000fe200078efcff */
[----:B------:R-:W-:Y:S01]  /*101aa0*/  VIADD R134, R252, 0x68 ;  /* 0x00000068fc867836 */ /* 0x000fe20000000000 */
[----:B------:R-:W2:Y:S02]  /*101ab0*/  LDL.LU R138, [R1+0x4164] ;  /* 0x00416400018a7983 */ /* 0x000ea40000300800 */
[----:B------:R-:W-:Y:S01]  /*101ac0*/  ISETP.GE.AND P1, PT, R132, UR9, PT ;  /* 0x0000000984007c0c */ /* 0x000fe2000bf26270 */
[----:B------:R-:W3:Y:S01]  /*101ad0*/  LDCU.64 UR8, c[0x0][0x398] ;  /* 0x00007300ff0877ac */ /* 0x000ee20008000a00 */
[----:B------:R-:W-:Y:S01]  /*101ae0*/  LOP3.LUT R103, R103, 0xffdfffff, RZ, 0xc0, !PT ;  /* 0xffdfffff67677812 */ /* 0x000fe200078ec0ff */
[----:B------:R-:W2:Y:S01]  /*101af0*/  LDL.LU R139, [R1+0x416c] ;  /* 0x00416c00018b7983 */ /* 0x000ea20000300800 */
[----:B------:R-:W-:-:S02]  /*101b00*/  ISETP.LT.AND P2, PT, R169, UR4, !P1 ;  /* 0x00000004a9007c0c */ /* 0x000fc4000cf41270 */
[----:B------:R-:W-:Y:S01]  /*101b10*/  ISETP.LT.AND P4, PT, R172, UR71, !P1 ;  /* 0x00000047ac007c0c */ /* 0x000fe2000cf81270 */
[----:B------:R-:W-:Y:S01]  /*101b20*/  VIADD R132, R252, 0x6a ;  /* 0x0000006afc847836 */ /* 0x000fe20000000000 */
[----:B------:R-:W-:Y:S01]  /*101b30*/  ISETP.LT.AND P3, PT, R171, UR70, !P1 ;  /* 0x00000046ab007c0c */ /* 0x000fe2000cf61270 */
[----:B------:R-:W-:Y:S06]  /*101b40*/  BAR.SYNC.DEFER_BLOCKING 0x0 ;  /* 0x0000000000007b1d */ /* 0x000fec0000010000 */
[----:B------:R-:W1:Y:S02]  /*101b50*/  LDCU UR71, c[0x0][0x398] ;  /* 0x00007300ff4777ac */ /* 0x000e640008000800 */
[----:B------:R-:W-:Y:S01]  /*101b60*/  @P2 LOP3.LUT R103, R103, 0x200000, RZ, 0xfc, !PT ;  /* 0x0020000067672812 */ /* 0x000fe200078efcff */
[----:B------:R-:W1:Y:S03]  /*101b70*/  LDCU UR70, c[0x0][0x398] ;  /* 0x00007300ff4677ac */ /* 0x000e660008000800 */
[----:B------:R-:W-:-:S04]  /*101b80*/  LOP3.LUT R103, R103, 0xfeffffff, RZ, 0xc0, !PT ;  /* 0xfeffffff67677812 */ /* 0x000fc800078ec0ff */
[----:B------:R-:W-:Y:S02]  /*101b90*/  @P4 LOP3.LUT R103, R103, 0x1000000, RZ, 0xfc, !PT ;  /* 0x0100000067674812 */ /* 0x000fe400078efcff */
[----:B------:R-:W-:Y:S01]  /*101ba0*/  ISETP.LT.AND P2, PT, R170, UR54, !P1 ;  /* 0x00000036aa007c0c */ /* 0x000fe2000cf41270 */
[----:B------:R-:W1:Y:S01]  /*101bb0*/  LDCU UR54, c[0x0][0x398] ;  /* 0x00007300ff3677ac */ /* 0x000e620008000800 */
[----:B------:R-:W-:-:S04]  /*101bc0*/  LOP3.LUT R103, R103, 0xff7fffff, RZ, 0xc0, !PT ;  /* 0xff7fffff67677812 */ /* 0x000fc800078ec0ff */
[----:B------:R-:W-:Y:S01]  /*101bd0*/  @P3 LOP3.LUT R103, R103, 0x800000, RZ, 0xfc, !PT ;  /* 0x0080000067673812 */ /* 0x000fe200078efcff */
[----:B------:R-:W1:Y:S01]  /*101be0*/  LDS.128 R144, [R101] ;  /* 0x0000000065907984 */ /* 0x000e620000000c00 */
        /* <DEDUP_REMOVED lines=53> */
[----:B------:R-:W3:Y:S01]  /*101f40*/  LDCU.64 UR4, c[0x0][0x398] ;  /* 0x00007300ff0477ac */ /* 0x000ee20008000a00 */
        /* <DEDUP_REMOVED lines=37> */
[----:B---3--:R-:W-:Y:S02]  /*1021a0*/  ISETP.LT.AND P2, PT, R168, UR4, !P1 ;  /* 0x00000004a8007c0c */ /* 0x008fe4000cf41270 */
[----:B------:R-:W-:-:S02]  /*1021b0*/  ISETP.LT.AND P3, PT, R171, UR32, !P1 ;  /* 0x00000020ab007c0c */ /* 0x000fc4000cf61270 */
[----:B------:R-:W-:Y:S02]  /*1021c0*/  ISETP.LT.AND P4, PT, R172, UR31, !P1 ;  /* 0x0000001fac007c0c */ /* 0x000fe4000cf81270 */
[----:B------:R-:W-:Y:S01]  /*1021d0*/  LOP3.LUT R103, R103, 0xfffffffe, RZ, 0xc0, !PT ;  /* 0xfffffffe67677812 */ /* 0x000fe200078ec0ff */
[----:B------:R-:W-:Y:S01]  /*1021e0*/  STL.64 [R1+0x7c0], R144 ;  /* 0x0007c09001007387 */ /* 0x000fe20000100a00 */
[----:B------:R-:W3:Y:S01]  /*1021f0*/  LDCU UR31, c[0x0][0x398] ;  /* 0x00007300ff1f77ac */ /* 0x000ee20008000800 */
[----:B------:R-:W1:Y:S04]  /*102200*/  LDCU UR32, c[0x0][0x398] ;  /* 0x00007300ff2077ac */ /* 0x000e680008000800 */
[----:B------:R-:W-:Y:S02]  /*102210*/  @P2 LOP3.LUT R102, R102, 0x10000000, RZ, 0xfc, !PT ;  /* 0x1000000066662812 */ /* 0x000fe400078efcff */
[----:B------:R-:W-:-:S02]  /*102220*/  ISETP.LT.AND P2, PT, R170, UR33, !P1 ;  /* 0x00000021aa007c0c */ /* 0x000fc4000cf41270 */
[----:B------:R-:W-:Y:S01]  /*102230*/  @P4 LOP3.LUT R103, R103, 0x1, RZ, 0xfc, !PT ;  /* 0x0000000167674812 */ /* 0x000fe200078efcff */
        /* <DEDUP_REMOVED lines=25> */
[----:B------:R-:W3:Y:S01]  /*1023d0*/  LDS.128 R140, [R101+0x400] ;  /* 0x00040000658c7984 */ /* 0x000ee20000000c00 */
        /* <DEDUP_REMOVED lines=14> */
[----:B--2---:R-:W-:Y:S01]  /*1024c0*/  STSM.16.M88.4 [R100], R136 ;  /* 0x0000008864007844 */ /* 0x004fe20000000200 */
[----:B------:R-:W-:Y:S01]  /*1024d0*/  LOP3.LUT R102, R102, 0xffbfffff, RZ, 0xc0, !PT ;  /* 0xffbfffff66667812 */ /* 0x000fe200078ec0ff */
[----:B------:R-:W2:Y:S03]  /*1024e0*/  LDCU UR27, c[0x0][0x398] ;  /* 0x00007300ff1b77ac */ /* 0x000ea60008000800 */
[----:B------:R-:W-:Y:S02]  /*1024f0*/  @P2 LOP3.LUT R102, R102, 0x400000, RZ, 0xfc, !PT ;  /* 0x0040000066662812 */ /* 0x000fe400078efcff */
[----:B------:R-:W-:Y:S01]  /*102500*/  ISETP.LT.AND P3, PT, R175, UR28, !P1 ;  /* 0x0000001caf007c0c */ /* 0x000fe2000cf61270 */
[----:B---3--:R3:W-:Y:S01]  /*102510*/  STL.64 [R1+0x1860], R140 ;  /* 0x0018608c01007387 */ /* 0x0087e20000100a00 */
[----:B------:R-:W-:Y:S01]  /*102520*/  LOP3.LUT R102, R102, 0xffefffff, RZ, 0xc0, !PT ;  /* 0xffefffff66667812 */ /* 0x000fe200078ec0ff */
[----:B------:R-:W1:Y:S03]  /*102530*/  LDCU UR28, c[0x0][0x398] ;  /* 0x00007300ff1c77ac */ /* 0x000e660008000800 */
[----:B------:R-:W-:-:S02]  /*102540*/  @P4 LOP3.LUT R102, R102, 0x100000, RZ, 0xfc, !PT ;  /* 0x0010000066664812 */ /* 0x000fc400078efcff */
[----:B------:R-:W-:Y:S01]  /*102550*/  ISETP.LT.AND P2, PT, R174, UR29, !P1 ;  /* 0x0000001dae007c0c */ /* 0x000fe2000cf41270 */
[----:B----4-:R4:W-:Y:S01]  /*102560*/  STSM.16.M88.4 [R100+0x200], R132 ;  /* 0x0002008464007844 */ /* 0x0109e20000000200 */
[----:B------:R-:W-:Y:S01]  /*102570*/  LOP3.LUT R102, R102, 0xfff7ffff, RZ, 0xc0, !PT ;  /* 0xfff7ffff66667812 */ /* 0x000fe200078ec0ff */
[----:B---3--:R-:W-:Y:S01]  /*102580*/  VIADD R140, R252, 0x62 ;  /* 0x00000062fc8c7836 */ /* 0x008fe20000000000 */
[----:B------:R-:W-:Y:S01]  /*102590*/  ISETP.LT.AND P1, PT, R173, UR30, !P1 ;  /* 0x0000001ead007c0c */ /* 0x000fe2000cf21270 */
[----:B------:R-:W-:Y:S01]  /*1025a0*/  STL.64 [R1+0x1868], R142 ;  /* 0x0018688e01007387 */ /* 0x000fe20000100a00 */
[----:B------:R-:W-:Y:S01]  /*1025b0*/  @P3 LOP3.LUT R102, R102, 0x80000, RZ, 0xfc, !PT ;  /* 0x0008000066663812 */ /* 0x000fe200078efcff */
[----:B------:R-:W3:Y:S02]  /*1025c0*/  LDCU UR29, c[0x0][0x398] ;  /* 0x00007300ff1d77ac */ /* 0x000ee40008000800 */
[----:B------:R-:W2:Y:S01]  /*1025d0*/  LDL.LU R136, [R1+0xc10] ;  /* 0x000c100001887983 */ /* 0x000ea20000300800 */
[----:B------:R-:W-:Y:S01]  /*1025e0*/  LOP3.LUT R102, R102, 0xfffbffff, RZ, 0xc0, !PT ;  /* 0xfffbffff66667812 */ /* 0x000fe200078ec0ff */
[----:B------:R-:W1:Y:S02]  /*1025f0*/  LDCU UR30, c[0x0][0x398] ;  /* 0x00007300ff1e77ac */ /* 0x000e640008000800 */
[----:B------:R-:W2:Y:S01]  /*102600*/  LDL.LU R137, [R1+0xc18] ;  /* 0x000c180001897983 */ /* 0x000ea20000300800 */
[----:B------:R-:W-:Y:S01]  /*102610*/  @P2 LOP3.LUT R102, R102, 0x40000, RZ, 0xfc, !PT ;  /* 0x0004000066662812 */ /* 0x000fe200078efcff */
[----:B----4-:R-:W-:-:S03]  /*102620*/  VIADD R132, R252, 0x66 ;  /* 0x00000066fc847836 */ /* 0x010fc60000000000 */
[----:B------:R-:W-:Y:S01]  /*102630*/  LOP3.LUT R102, R102, 0xfffdffff, RZ, 0xc0, !PT ;  /* 0xfffdffff66667812 */ /* 0x000fe200078ec0ff */
[----:B------:R-:W-:Y:S01]  /*102640*/  VIADD R133, R252, 0x64 ;  /* 0x00000064fc857836 */ /* 0x000fe20000000000 */
[----:B------:R-:W2:Y:S02]  /*102650*/  LDL.LU R138, [R1+0xb90] ;  /* 0x000b9000018a7983 */ /* 0x000ea40000300800 */
[----:B------:R-:W-:Y:S02]  /*102660*/  @P1 LOP3.LUT R102, R102, 0x20000, RZ, 0xfc, !PT ;  /* 0x0002000066661812 */ /* 0x000fe400078efcff */
[----:B------:R-:W-:Y:S01]  /*102670*/  ISETP.GE.AND P1, PT, R132, UR5, PT ;  /* 0x0000000584007c0c */ /* 0x000fe2000bf26270 */
[----:B------:R-:W4:Y:S01]  /*102680*/  LDCU.64 UR4, c[0x0][0x398] ;  /* 0x00007300ff0477ac */ /* 0x000f220008000a00 */
[----:B------:R-:W-:Y:S01]  /*102690*/  VIADD R134, R252, 0x63 ;  /* 0x00000063fc867836 */ /* 0x000fe20000000000 */
[----:B------:R-:W2:Y:S01]  /*1026a0*/  LDL.LU R139, [R1+0xb98] ;  /* 0x000b9800018b7983 */ /* 0x000ea20000300800 */
[----:B------:R-:W-:-:S02]  /*1026b0*/  ISETP.LT.AND P2, PT, R169, UR6, !P1 ;  /* 0x00000006a9007c0c */ /* 0x000fc4000cf41270 */
[----:B------:R-:W-:Y:S01]  /*1026c0*/  ISETP.LT.AND P4, PT, R172, UR71, !P1 ;  /* 0x00000047ac007c0c */ /* 0x000fe2000cf81270 */
[----:B------:R-:W1:Y:S01]  /*1026d0*/  LDCU UR71, c[0x0][0x398] ;  /* 0x00007300ff4777ac */ /* 0x000e620008000800 */
[----:B------:R-:W-:Y:S01]  /*1026e0*/  LOP3.LUT R102, R102, 0xffffdfff, RZ, 0xc0, !PT ;  /* 0xffffdfff66667812 */ /* 0x000fe200078ec0ff */
[----:B------:R-:W-:Y:S01]  /*1026f0*/  BAR.SYNC.DEFER_BLOCKING 0x0 ;  /* 0x0000000000007b1d */ /* 0x000fe20000010000 */
[----:B------:R-:W-:-:S05]  /*102700*/  ISETP.LT.AND P3, PT, R171, UR72, !P1 ;  /* 0x00000048ab007c0c */ /* 0x000fca000cf61270 */
[----:B------:R-:W1:Y:S02]  /*102710*/  LDCU UR72, c[0x0][0x398] ;  /* 0x00007300ff4877ac */ /* 0x000e640008000800 */
[----:B------:R-:W-:-:S04]  /*102720*/  @P2 LOP3.LUT R102, R102, 0x2000, RZ, 0xfc, !PT ;  /* 0x0000200066662812 */ /* 0x000fc800078efcff */
[----:B------:R-:W-:-:S04]  /*102730*/  LOP3.LUT R102, R102, 0xfffeffff, RZ, 0xc0, !PT ;  /* 0xfffeffff66667812 */ /* 0x000fc800078ec0ff */
[----:B------:R-:W-:Y:S02]  /*102740*/  @P4 LOP3.LUT R102, R102, 0x10000, RZ, 0xfc, !PT ;  /* 0x0001000066664812 */ /* 0x000fe400078efcff */
[----:B------:R-:W-:Y:S01]  /*102750*/  ISETP.LT.AND P2, PT, R170, UR73, !P1 ;  /* 0x00000049aa007c0c */ /* 0x000fe2000cf41270 */
[----:B------:R-:W3:Y:S01]  /*102760*/  LDCU UR73, c[0x0][0x398] ;  /* 0x00007300ff4977ac */ /* 0x000ee20008000800 */
[----:B------:R-:W-:-:S04]  /*102770*/  LOP3.LUT R102, R102, 0xffff7fff, RZ, 0xc0, !PT ;  /* 0xffff7fff66667812 */ /* 0x000fc800078ec0ff */
[----:B------:R-:W-:Y:S01]  /*102780*/  @P3 LOP3.LUT R102, R102, 0x8000, RZ, 0xfc, !PT ;  /* 0x0000800066663812 */ /* 0x000fe200078efcff */
[----:B------:R-:W-:Y:S01]  /*102790*/  VIADD R132, R252, 0x65 ;  /* 0x00000065fc847836 */ /* 0x000fe20000000000 */
[----:B------:R-:W-:Y:S01]  /*1027a0*/  ISETP.LT.AND P4, PT, R168, UR70, !P1 ;  /* 0x00000046a8007c0c */ /* 0x000fe2000cf81270 */
[----:B------:R-:W3:Y:S01]  /*1027b0*/  LDCU UR70, c[0x0][0x398] ;  /* 0x00007300ff4677ac */ /* 0x000ee20008000800 */
[----:B------:R-:W-:Y:S01]  /*1027c0*/  LOP3.LUT R102, R102, 0xffffbfff, RZ, 0xc0, !PT ;  /* 0xffffbfff66667812 */ /* 0x000fe200078ec0ff */
[----:B------:R-:W4:Y:S03]  /*1027d0*/  LDS.128 R144, [R101] ;  /* 0x0000000065907984 */ /* 0x000f260000000c00 */
        /* <DEDUP_REMOVED lines=15> */
[----:B------:R-:W-:Y:S01]  /*1028d0*/  ISETP.GE.AND P1, PT, R132, UR9, PT ;  /* 0x0000000984007c0c */ /* 0x000fe2000bf26270 */
[----:B------:R-:W3:Y:S01]  /*1028e0*/  LDCU.64 UR8, c[0x0][0x398] ;  /* 0x00007300ff0877ac */ /* 0x000ee20008000a00 */
[----:B------:R-:W-:Y:S01]  /*1028f0*/  LOP3.LUT R102, R102, 0xffffffdf, RZ, 0xc0, !PT ;  /* 0xffffffdf66667812 */ /* 0x000fe200078ec0ff */
[----:B------:R-:W2:Y:S01]  /*102900*/  LDL.LU R132, [R1+0xb20] ;  /* 0x000b200001847983 */ /* 0x000ea20000300800 */
[----:B----4-:R-:W-:Y:S02]  /*102910*/  ISETP.LT.AND P4, PT, R169, UR4, !P1 ;  /* 0x00000004a9007c0c */ /* 0x010fe4000cf81270 */
[----:B-1----:R-:W-:Y:S01]  /*102920*/  ISETP.LT.AND P3, PT, R172, UR72, !P1 ;  /* 0x00000048ac007c0c */ /* 0x002fe2000cf61270 */
[----:B------:R-:W1:Y:S01]  /*102930*/  LDCU UR72, c[0x0][0x398] ;  /* 0x00007300ff4877ac */ /* 0x000e620008000800 */
[----:B---3--:R-:W-:Y:S01]  /*102940*/  ISETP.LT.AND P2, PT, R171, UR73, !P1 ;  /* 0x00000049ab007c0c */ /* 0x008fe2000cf41270 */
[----:B------:R-:W3:Y:S08]  /*102950*/  LDCU UR73, c[0x0][0x398] ;  /* 0x00007300ff4977ac */ /* 0x000ef00008000800 */
[----:B------:R-:W-:-:S04]  /*102960*/  @P4 LOP3.LUT R102, R102, 0x20, RZ, 0xfc, !PT ;  /* 0x0000002066664812 */ /* 0x000fc800078efcff */
[----:B------:R-:W-:-:S04]  /*102970*/  LOP3.LUT R102, R102, 0xfffffeff, RZ, 0xc0, !PT ;  /* 0xfffffeff66667812 */ /* 0x000fc800078ec0ff */
[----:B------:R-:W-:-:S04]  /*102980*/  @P3 LOP3.LUT R102, R102, 0x100, RZ, 0xfc, !PT ;  /* 0x0000010066663812 */ /* 0x000fc800078efcff */
[----:B------:R-:W-:-:S04]  /*102990*/  LOP3.LUT R102, R102, 0xffffff7f, RZ, 0xc0, !PT ;  /* 0xffffff7f66667812 */ /* 0x000fc800078ec0ff */
[----:B------:R-:W-:Y:S02]  /*1029a0*/  @P2 LOP3.LUT R102, R102, 0x80, RZ, 0xfc, !PT ;  /* 0x0000008066662812 */ /* 0x000fe400078efcff */
[----:B------:R-:W-:Y:S01]  /*1029b0*/  ISETP.LT.AND P2, PT, R170, UR70, !P1 ;  /* 0x00000046aa007c0c */ /* 0x000fe2000cf41270 */
[----:B------:R-:W4:Y:S01]  /*1029c0*/  LDCU UR70, c[0x0][0x398] ;  /* 0x00007300ff4677ac */ /* 0x000f220008000800 */
        /* <DEDUP_REMOVED lines=20> */
[----:B------:R-:W-:Y:S01]  /*102b10*/  LOP3.LUT R102, R102, 0xfffffffe, RZ, 0xc0, !PT ;  /* 0xfffffffe66667812 */ /* 0x000fe200078ec0ff */
[----:B------:R-:W4:Y:S01]  /*102b20*/  LDL.LU R133, [R1+0xb28] ;  /* 0x000b280001857983 */ /* 0x000f220000300800 */
[----:B------:R-:W-:Y:S02]  /*102b30*/  ISETP.LT.AND P2, PT, R169, UR8, !P1 ;  /* 0x00000008a9007c0c */ /* 0x000fe4000cf41270 */
[----:B------:R-:W-:Y:S01]  /*102b40*/  ISETP.LT.AND P3, PT, R171, UR16, !P1 ;  /* 0x00000010ab007c0c */ /* 0x000fe2000cf61270 */
[----:B------:R-:W1:Y:S01]  /*102b50*/  LDCU UR16, c[0x0][0x398] ;  /* 0x00007300ff1077ac */ /* 0x000e620008000800 */
[----:B------:R-:W-:-:S02]  /*102b60*/  ISETP.LT.AND P4, PT, R172, UR14, !P1 ;  /* 0x0000000eac007c0c */ /* 0x000fc4000cf81270 */
[----:B------:R-:W-:Y:S01]  /*102b70*/  LOP3.LUT R116, R116, 0xdfffffff, RZ, 0xc0, !PT ;  /* 0xdfffffff74747812 */ /* 0x000fe200078ec0ff */
[----:B------:R-:W1:Y:S06]  /*102b80*/  LDCU UR14, c[0x0][0x398] ;  /* 0x00007300ff0e77ac */ /* 0x000e6c0008000800 */
        /* <DEDUP_REMOVED lines=26> */
[----:B------:R-:W4:Y:S04]  /*102d30*/  LDL.LU R134, [R1+0xab0] ;  /* 0x000ab00001867983 */ /* 0x000f280000300800 */
[----:B------:R-:W4:Y:S01]  /*102d40*/  LDL.LU R135, [R1+0xab8] ;  /* 0x000ab80001877983 */ /* 0x000f220000300800 */
[----:B-1----:R-:W-:Y:S02]  /*102d50*/  ISETP.LT.AND P2, PT, R169, UR6, !P1 ;  /* 0x00000006a9007c0c */ /* 0x002fe4000cf41270 */
[----:B------:R-:W-:-:S02]  /*102d60*/  ISETP.LT.AND P4, PT, R172, UR69, !P1 ;  /* 0x00000045ac007c0c */ /* 0x000fc4000cf81270 */
[----:B------:R-:W-:Y:S02]  /*102d70*/  LOP3.LUT R107, R107, 0xffdfffff, RZ, 0xc0, !PT ;  /* 0xffdfffff6b6b7812 */ /* 0x000fe400078ec0ff */
[----:B------:R-:W-:Y:S01]  /*102d80*/  ISETP.LT.AND P3, PT, R171, UR10, !P1 ;  /* 0x0000000aab007c0c */ /* 0x000fe2000cf61270 */
[----:B------:R-:W-:Y:S01]  /*102d90*/  STL.64 [R1+0x6b0], R144 ;  /* 0x0006b09001007387 */ /* 0x000fe20000100a00 */
[----:B------:R-:W1:Y:S05]  /*102da0*/  LDCU UR69, c[0x0][0x398] ;  /* 0x00007300ff4577ac */ /* 0x000e6a0008000800 */
        /* <DEDUP_REMOVED lines=30> */
[----:B------:R-:W1:Y:S01]  /*102f90*/  LDS.128 R140, [R101+0x400] ;  /* 0x00040000658c7984 */ /* 0x000e620000000c00 */
[----:B---3--:R-:W-:Y:S02]  /*102fa0*/  ISETP.LT.AND P2, PT, R169, UR4, !P1 ;  /* 0x00000004a9007c0c */ /* 0x008fe4000cf41270 */
[----:B------:R-:W-:Y:S01]  /*102fb0*/  ISETP.LT.AND P4, PT, R172, UR72, !P1 ;  /* 0x00000048ac007c0c */ /* 0x000fe2000cf81270 */
[----:B------:R-:W-:Y:S01]  /*102fc0*/  BAR.SYNC.DEFER_BLOCKING 0x0 ;  /* 0x0000000000007b1d */ /* 0x000fe20000010000 */
[----:B------:R-:W-:-:S02]  /*102fd0*/  ISETP.LT.AND P3, PT, R171, UR73, !P1 ;  /* 0x00000049ab007c0c */ /* 0x000fc4000cf61270 */
[----:B------:R-:W-:-:S03]  /*102fe0*/  LOP3.LUT R115, R115, 0xdfffffff, RZ, 0xc0, !PT ;  /* 0xdfffffff73737812 */ /* 0x000fc600078ec0ff */
[----:B------:R-:W3:Y:S04]  /*102ff0*/  LDCU UR73, c[0x0][0x398] ;  /* 0x00007300ff4977ac */ /* 0x000ee80008000800 */
        /* <DEDUP_REMOVED lines=14> */
[----:B-1----:R1:W-:Y:S01]  /*1030e0*/  STL.64 [R1+0x1660], R140 ;  /* 0x0016608c01007387 */ /* 0x0023e20000100a00 */
[----:B------:R-:W-:Y:S01]  /*1030f0*/  LOP3.LUT R107, R107, 0xffffefff, RZ, 0xc0, !PT ;  /* 0xffffefff6b6b7812 */ /* 0x000fe200078ec0ff */
[----:B------:R-:W1:Y:S03]  /*103100*/  LDCU UR75, c[0x0][0x398] ;  /* 0x00007300ff4b77ac */ /* 0x000e660008000800 */
[----:B------:R-:W-:-:S02]  /*103110*/  @P4 LOP3.LUT R107, R107, 0x1000, RZ, 0xfc, !PT ;  /* 0x000010006b6b4812 */ /* 0x000fc400078efcff */
[----:B------:R-:W-:Y:S01]  /*103120*/  ISETP.LT.AND P2, PT, R174, UR74, !P1 ;  /* 0x0000004aae007c0c */ /* 0x000fe2000cf41270 */
[----:B----4-:R4:W-:Y:S01]  /*103130*/  STSM.16.M88.4 [R100+0x200], R132 ;  /* 0x0002008464007844 */ /* 0x0109e20000000200 */
[----:B------:R-:W-:Y:S01]  /*103140*/  LOP3.LUT R107, R107, 0xfffff7ff, RZ, 0xc0, !PT ;  /* 0xfffff7ff6b6b7812 */ /* 0x000fe200078ec0ff */
[C---:B-1----:R-:W-:Y:S01]  /*103150*/  VIADD R140, R252.reuse, 0x5d ;  /* 0x0000005dfc8c7836 */ /* 0x042fe20000000000 */
[----:B------:R-:W-:Y:S01]  /*103160*/  ISETP.LT.AND P1, PT, R173, UR23, !P1 ;  /* 0x00000017ad007c0c */ /* 0x000fe2000cf21270 */
[----:B------:R-:W-:Y:S01]  /*103170*/  STL.64 [R1+0x1668], R142 ;  /* 0x0016688e01007387 */ /* 0x000fe20000100a00 */
[----:B------:R-:W-:Y:S01]  /*103180*/  @P3 LOP3.LUT R107, R107, 0x800, RZ, 0xfc, !PT ;  /* 0x000008006b6b3812 */ /* 0x000fe200078efcff */
[----:B------:R-:W1:Y:S02]  /*103190*/  LDCU UR23, c[0x0][0x398] ;  /* 0x00007300ff1777ac */ /* 0x000e640008000800 */
        /* <DEDUP_REMOVED lines=16> */
[----:B------:R-:W-:Y:S01]  /*1032a0*/  BAR.SYNC.DEFER_BLOCKING 0x0 ;  /* 0x0000000000007b1d */ /* 0x000fe20000010000 */
[----:B------:R-:W-:Y:S02]  /*1032b0*/  LOP3.LUT R107, R107, 0xffffffdf, RZ, 0xc0, !PT ;  /* 0xffffffdf6b6b7812 */ /* 0x000fe400078ec0ff */
[----:B------:R-:W-:Y:S01]  /*1032c0*/  ISETP.LT.AND P3, PT, R171, UR59, !P1 ;  /* 0x0000003bab007c0c */ /* 0x000fe2000cf61270 */
[----:B------:R-:W-:Y:S02]  /*1032d0*/  VIADD R132, R252, 0x60 ;  /* 0x00000060fc847836 */ /* 0x000fe40000000000 */
[----:B------:R-:W1:Y:S04]  /*1032e0*/  LDCU UR24, c[0x0][0x398] ;  /* 0x00007300ff1877ac */ /* 0x000e680008000800 */
[----:B------:R-:W-:Y:S01]  /*1032f0*/  @P2 LOP3.LUT R107, R107, 0x20, RZ, 0xfc, !PT ;  /* 0x000000206b6b2812 */ /* 0x000fe200078efcff */
[----:B------:R-:W1:Y:S03]  /*103300*/  LDCU UR59, c[0x0][0x398] ;  /* 0x00007300ff3b77ac */ /* 0x000e660008000800 */
[----:B------:R-:W-:-:S04]  /*103310*/  LOP3.LUT R107, R107, 0xfffffeff, RZ, 0xc0, !PT ;  /* 0xfffffeff6b6b7812 */ /* 0x000fc800078ec0ff */
[----:B------:R-:W-:Y:S02]  /*103320*/  @P4 LOP3.LUT R107, R107, 0x100, RZ, 0xfc, !PT ;  /* 0x000001006b6b4812 */ /* 0x000fe400078efcff */
[----:B------:R-:W-:Y:S01]  /*103330*/  ISETP.LT.AND P2, PT, R170, UR60, !P1 ;  /* 0x0000003caa007c0c */ /* 0x000fe2000cf41270 */
[----:B------:R-:W1:Y:S01]  /*103340*/  LDCU UR60, c[0x0][0x398] ;  /* 0x00007300ff3c77ac */ /* 0x000e620008000800 */
[----:B------:R-:W-:Y:S01]  /*103350*/  LOP3.LUT R107, R107, 0xffffff7f, RZ, 0xc0, !PT ;  /* 0xffffff7f6b6b7812 */ /* 0x000fe200078ec0ff */
[----:B------:R-:W1:Y:S03]  /*103360*/  LDS.128 R144, [R101] ;  /* 0x0000000065907984 */ /* 0x000e660000000c00 */
        /* <DEDUP_REMOVED lines=22> */
[----:B------:R-:W3:Y:S01]  /*1034d0*/  LDL.LU R132, [R1+0x7b0] ;  /* 0x0007b00001847983 */ /* 0x000ee20000300800 */
[----:B----4-:R-:W-:Y:S02]  /*1034e0*/  ISETP.LT.AND P2, PT, R169, UR6, !P1 ;  /* 0x00000006a9007c0c */ /* 0x010fe4000cf41270 */
[----:B------:R-:W-:Y:S01]  /*1034f0*/  ISETP.LT.AND P3, PT, R171, UR53, !P1 ;  /* 0x00000035ab007c0c */ /* 0x000fe2000cf61270 */
[----:B------:R-:W4:Y:S01]  /*103500*/  LDCU UR53, c[0x0][0x398] ;  /* 0x00007300ff3577ac */ /* 0x000f220008000800 */
        /* <DEDUP_REMOVED lines=27> */
[----:B------:R-:W4:Y:S01]  /*1036c0*/  LDCU.64 UR8, c[0x0][0x398] ;  /* 0x00007300ff0877ac */ /* 0x000f220008000a00 */
[----:B------:R-:W-:Y:S01]  /*1036d0*/  LOP3.LUT R108, R108, 0xffdfffff, RZ, 0xc0, !PT ;  /* 0xffdfffff6c6c7812 */ /* 0x000fe200078ec0ff */
[----:B------:R-:W3:Y:S01]  /*1036e0*/  LDL.LU R133, [R1+0x7b8] ;  /* 0x0007b80001857983 */ /* 0x000ee20000300800 */
[----:B-1----:R-:W-:Y:S02]  /*1036f0*/  ISETP.LT.AND P2, PT, R169, UR4, !P1 ;  /* 0x00000004a9007c0c */ /* 0x002fe4000cf41270 */
[----:B------:R-:W-:Y:S01]  /*103700*/  ISETP.LT.AND P4, PT, R172, UR12, !P1 ;  /* 0x0000000cac007c0c */ /* 0x000fe2000cf81270 */
[----:B------:R-:W1:Y:S01]  /*103710*/  LDCU UR12, c[0x0][0x398] ;  /* 0x00007300ff0c77ac */ /* 0x000e620008000800 */
[----:B------:R-:W-:Y:S01]  /*103720*/  ISETP.LT.AND P3, PT, R171, UR47, !P1 ;  /* 0x0000002fab007c0c */ /* 0x000fe2000cf61270 */
[----:B------:R-:W1:Y:S08]  /*103730*/  LDCU UR47, c[0x0][0x398] ;  /* 0x00007300ff2f77ac */ /* 0x000e700008000800 */
        /* <DEDUP_REMOVED lines=29> */
[----:B----4-:R-:W-:Y:S02]  /*103910*/  ISETP.LT.AND P2, PT, R169, UR8, !P1 ;  /* 0x00000008a9007c0c */ /* 0x010fe4000cf41270 */
[----:B------:R-:W-:-:S02]  /*103920*/  ISETP.LT.AND P4, PT, R172, UR38, !P1 ;  /* 0x00000026ac007c0c */ /* 0x000fc4000cf81270 */
[----:B------:R-:W-:Y:S02]  /*103930*/  LOP3.LUT R108, R108, 0xffffdfff, RZ, 0xc0, !PT ;  /* 0xffffdfff6c6c7812 */ /* 0x000fe400078ec0ff */
[----:B------:R-:W-:Y:S01]  /*103940*/  ISETP.LT.AND P3, PT, R171, UR39, !P1 ;  /* 0x00000027ab007c0c */ /* 0x000fe2000cf61270 */
[----:B------:R-:W-:Y:S01]  /*103950*/  STL.64 [R1+0x28d0], R144 ;  /* 0x0028d09001007387 */ /* 0x000fe20000100a00 */
[----:B------:R-:W-:Y:S01]  /*103960*/  LOP3.LUT R114, R114, 0xdfffffff, RZ, 0xc0, !PT ;  /* 0xdfffffff72727812 */ /* 0x000fe200078ec0ff */
[----:B------:R-:W4:Y:S04]  /*103970*/  LDCU UR38, c[0x0][0x398] ;  /* 0x00007300ff2677ac */ /* 0x000f280008000800 */
        /* <DEDUP_REMOVED lines=30> */
[----:B------:R-:W4:Y:S01]  /*103b60*/  LDS.128 R140, [R101+0x400] ;  /* 0x00040000658c7984 */ /* 0x000f220000000c00 */
[----:B-1----:R-:W-:Y:S01]  /*103b70*/  ISETP.LT.AND P2, PT, R168, UR6, !P1 ;  /* 0x00000006a8007c0c */ /* 0x002fe2000cf41270 */
[----:B------:R-:W1:Y:S01]  /*103b80*/  LDCU UR6, c[0x0][0x398] ;  /* 0x00007300ff0677ac */ /* 0x000e620008000800 */
        /* <DEDUP_REMOVED lines=18> */
[----:B----4-:R4:W-:Y:S01]  /*103cb0*/  STL.64 [R1+0x2b40], R140 ;  /* 0x002b408c01007387 */ /* 0x0109e20000100a00 */
[----:B------:R-:W-:Y:S01]  /*103cc0*/  LOP3.LUT R108, R108, 0xffffffdf, RZ, 0xc0, !PT ;  /* 0xffffffdf6c6c7812 */ /* 0x000fe200078ec0ff */
[----:B------:R-:W1:Y:S03]  /*103cd0*/  LDCU UR35, c[0x0][0x398] ;  /* 0x00007300ff2377ac */ /* 0x000e660008000800 */
[----:B------:R-:W-:-:S02]  /*103ce0*/  @P4 LOP3.LUT R108, R108, 0x20, RZ, 0xfc, !PT ;  /* 0x000000206c6c4812 */ /* 0x000fc400078efcff */
[----:B------:R-:W-:Y:S01]  /*103cf0*/  ISETP.LT.AND P2, PT, R174, UR36, !P1 ;  /* 0x00000024ae007c0c */ /* 0x000fe2000cf41270 */
[----:B---3--:R3:W-:Y:S01]  /*103d00*/  STSM.16.M88.4 [R100+0x200], R132 ;  /* 0x0002008464007844 */ /* 0x0087e20000000200 */
[----:B------:R-:W-:Y:S01]  /*103d10*/  LOP3.LUT R108, R108, 0xfffffff7, RZ, 0xc0, !PT ;  /* 0xfffffff76c6c7812 */ /* 0x000fe200078ec0ff */
[----:B----4-:R-:W-:Y:S01]  /*103d20*/  VIADD R140, R252, 0x58 ;  /* 0x00000058fc8c7836 */ /* 0x010fe20000000000 */
[----:B------:R-:W-:Y:S01]  /*103d30*/  ISETP.LT.AND P1, PT, R173, UR37, !P1 ;  /* 0x00000025ad007c0c */ /* 0x000fe2000cf21270 */
[----:B------:R-:W-:Y:S01]  /*103d40*/  STL.64 [R1+0x2b48], R142 ;  /* 0x002b488e01007387 */ /* 0x000fe20000100a00 */
[----:B------:R-:W-:Y:S01]  /*103d50*/  @P3 LOP3.LUT R108, R108, 0x8, RZ, 0xfc, !PT ;  /* 0x000000086c6c3812 */ /* 0x000fe200078efcff */
[----:B------:R-:W4:Y:S02]  /*103d60*/  LDCU UR36, c[0x0][0x398] ;  /* 0x00007300ff2477ac */ /* 0x000f240008000800 */
[----:B------:R-:W2:Y:S01]  /*103d70*/  LDL.LU R136, [R1+0x1790] ;  /* 0x0017900001887983 */ /* 0x000ea20000300800 */
[----:B------:R-:W-:Y:S01]  /*103d80*/  LOP3.LUT R108, R108, 0xfffffffb, RZ, 0xc0, !PT ;  /* 0xfffffffb6c6c7812 */ /* 0x000fe200078ec0ff */
[----:B------:R-:W1:Y:S02]  /*103d90*/  LDCU UR37, c[0x0][0x398] ;  /* 0x00007300ff2577ac */ /* 0x000e640008000800 */
[----:B------:R-:W2:Y:S01]  /*103da0*/  LDL.LU R137, [R1+0x1798] ;  /* 0x0017980001897983 */ /* 0x000ea20000300800 */
[----:B------:R-:W-:Y:S01]  /*103db0*/  @P2 LOP3.LUT R108, R108, 0x4, RZ, 0xfc, !PT ;  /* 0x000000046c6c2812 */ /* 0x000fe200078efcff */
[----:B---3--:R-:W-:-:S03]  /*103dc0*/  VIADD R132, R252, 0x5c ;  /* 0x0000005cfc847836 */ /* 0x008fc60000000000 */
[----:B------:R-:W-:Y:S01]  /*103dd0*/  LOP3.LUT R108, R108, 0xfffffffd, RZ, 0xc0, !PT ;  /* 0xfffffffd6c6c7812 */ /* 0x000fe200078ec0ff */
[----:B------:R-:W-:Y:S01]  /*103de0*/  VIADD R133, R252, 0x5a ;  /* 0x0000005afc857836 */ /* 0x000fe20000000000 */
[----:B------:R-:W2:Y:S02]  /*103df0*/  LDL.LU R138, [R1+0x1990] ;  /* 0x00199000018a7983 */ /* 0x000ea40000300800 */
[----:B------:R-:W-:Y:S02]  /*103e00*/  @P1 LOP3.LUT R108, R108, 0x2, RZ, 0xfc, !PT ;  /* 0x000000026c6c1812 */ /* 0x000fe400078efcff */
[----:B------:R-:W-:Y:S01]  /*103e10*/  ISETP.GE.AND P1, PT, R132, UR9, PT ;  /* 0x0000000984007c0c */ /* 0x000fe2000bf26270 */
[----:B------:R-:W3:Y:S01]  /*103e20*/  LDCU.64 UR8, c[0x0][0x398] ;  /* 0x00007300ff0877ac */ /* 0x000ee20008000a00 */
[----:B------:R-:W-:Y:S01]  /*103e30*/  VIADD R134, R252, 0x59 ;  /* 0x00000059fc867836 */ /* 0x000fe20000000000 */
[----:B------:R-:W2:Y:S01]  /*103e40*/  LDL.LU R139, [R1+0x1998] ;  /* 0x00199800018b7983 */ /* 0x000ea20000300800 */
[----:B------:R-:W-:-:S02]  /*103e50*/  ISETP.LT.AND P2, PT, R169, UR4, !P1 ;  /* 0x00000004a9007c0c */ /* 0x000fc4000cf41270 */
[----:B------:R-:W-:Y:S01]  /*103e60*/  LOP3.LUT R108, R108, 0xfffffffe, RZ, 0xc0, !PT ;  /* 0xfffffffe6c6c7812 */ /* 0x000fe200078ec0ff */
[----:B------:R-:W-:Y:S01]  /*103e70*/  VIADD R132, R252, 0x5b ;  /* 0x0000005bfc847836 */ /* 0x000fe20000000000 */
[----:B------:R-:W-:Y:S01]  /*103e80*/  ISETP.LT.AND P3, PT, R171, UR25, !P1 ;  /* 0x00000019ab007c0c */ /* 0x000fe2000cf61270 */
[----:B------:R-:W1:Y:S01]  /*103e90*/  LDCU UR4, c[0x0][0x398] ;  /* 0x00007300ff0477ac */ /* 0x000e620008000800 */
[----:B------:R-:W-:Y:S01]  /*103ea0*/  ISETP.LT.AND P4, PT, R172, UR15, !P1 ;  /* 0x0000000fac007c0c */ /* 0x000fe2000cf81270 */
[----:B------:R-:W-:Y:S06]  /*103eb0*/  BAR.SYNC.DEFER_BLOCKING 0x0 ;  /* 0x0000000000007b1d */ /* 0x000fec0000010000 */
        /* <DEDUP_REMOVED lines=10> */
[----:B------:R-:W1:Y:S03]  /*103f60*/  LDCU UR27, c[0x0][0x398] ;  /* 0x00007300ff1b77ac */ /* 0x000e660008000800 */
[----:B------:R-:W-:-:S02]  /*103f70*/  @P2 LOP3.LUT R116, R116, 0x40000000, RZ, 0xfc, !PT ;  /* 0x4000000074742812 */ /* 0x000fc400078efcff */
[----:B------:R-:W-:Y:S01]  /*103f80*/  ISETP.LT.AND P3, PT, R175, UR28, !P1 ;  /* 0x0000001caf007c0c */ /* 0x000fe2000cf61270 */
[----:B------:R-:W4:Y:S01]  /*103f90*/  LDS.128 R144, [R101] ;  /* 0x0000000065907984 */ /* 0x000f220000000c00 */
        /* <DEDUP_REMOVED lines=15> */
[----:B------:R-:W2:Y:S01]  /*104090*/  LDL.LU R132, [R1+0x1b90] ;  /* 0x001b900001847983 */ /* 0x000ea20000300800 */
[----:B---3--:R-:W-:Y:S01]  /*1040a0*/  ISETP.LT.AND P2, PT, R169, UR8, !P1 ;  /* 0x00000008a9007c0c */ /* 0x008fe2000cf41270 */
[----:B------:R-:W3:Y:S01]  /*1040b0*/  LDCU UR8, c[0x0][0x398] ;  /* 0x00007300ff0877ac */ /* 0x000ee20008000800 */
[----:B-1----:R-:W-:Y:S02]  /*1040c0*/  ISETP.LT.AND P4, PT, R172, UR6, !P1 ;  /* 0x00000006ac007c0c */ /* 0x002fe4000cf81270 */
[----:B------:R-:W-:Y:S01]  /*1040d0*/  ISETP.LT.AND P3, PT, R171, UR76, !P1 ;  /* 0x0000004cab007c0c */ /* 0x000fe2000cf61270 */
[----:B------:R-:W1:Y:S01]  /*1040e0*/  LDCU UR6, c[0x0][0x398] ;  /* 0x00007300ff0677ac */ /* 0x000e620008000800 */
[----:B------:R-:W1:Y:S07]  /*1040f0*/  LDCU UR76, c[0x0][0x398] ;  /* 0x00007300ff4c77ac */ /* 0x000e6e0008000800 */
[----:B------:R-:W-:-:S04]  /*104100*/  @P2 LOP3.LUT R116, R116, 0x200000, RZ, 0xfc, !PT ;  /* 0x0020000074742812 */ /* 0x000fc800078efcff */
[----:B------:R-:W-:-:S04]  /*104110*/  LOP3.LUT R116, R116, 0xfeffffff, RZ, 0xc0, !PT ;  /* 0xfeffffff74747812 */ /* 0x000fc800078ec0ff */
[----:B------:R-:W-:Y:S02]  /*104120*/  @P4 LOP3.LUT R116, R116, 0x1000000, RZ, 0xfc, !PT ;  /* 0x0100000074744812 */ /* 0x000fe400078efcff */
[----:B------:R-:W-:Y:S01]  /*104130*/  ISETP.LT.AND P2, PT, R170, UR77, !P1 ;  /* 0x0000004daa007c0c */ /* 0x000fe2000cf41270 */
[----:B------:R-:W3:Y:S01]  /*104140*/  LDCU UR77, c[0x0][0x398] ;  /* 0x00007300ff4d77ac */ /* 0x000ee20008000800 */
[----:B------:R-:W-:-:S04]  /*104150*/  LOP3.LUT R116, R116, 0xff7fffff, RZ, 0xc0, !PT ;  /* 0xff7fffff74747812 */ /* 0x000fc800078ec0ff */
[----:B------:R-:W-:Y:S02]  /*104160*/  @P3 LOP3.LUT R116, R116, 0x800000, RZ, 0xfc, !PT ;  /* 0x0080000074743812 */ /* 0x000fe400078efcff */
[----:B------:R-:W-:Y:S01]  /*104170*/  ISETP.LT.AND P4, PT, R168, UR4, !P1 ;  /* 0x00000004a8007c0c */ /* 0x000fe2000cf81270 */
[----:B------:R-:W3:Y:S01]  /*104180*/  LDCU UR4, c[0x0][0x398] ;  /* 0x00007300ff0477ac */ /* 0x000ee20008000800 */
        /* <DEDUP_REMOVED lines=18> */
[----:B------:R-:W2:Y:S01]  /*1042b0*/  LDL.LU R133, [R1+0x1b98] ;  /* 0x001b980001857983 */ /* 0x000ea20000300800 */
[----:B-1----:R-:W-:Y:S02]  /*1042c0*/  ISETP.LT.AND P4, PT, R169, UR6, !P1 ;  /* 0x00000006a9007c0c */ /* 0x002fe4000cf81270 */
[----:B------:R-:W-:Y:S01]  /*1042d0*/  ISETP.LT.AND P3, PT, R172, UR76, !P1 ;  /* 0x0000004cac007c0c */ /* 0x000fe2000cf61270 */
        /* <DEDUP_REMOVED lines=8> */
[----:B------:R-:W-:Y:S02]  /*104360*/  ISETP.LT.AND P2, PT, R170, UR8, !P1 ;  /* 0x00000008aa007c0c */ /* 0x000fe4000cf41270 */
[----:B------:R-:W-:Y:S01]  /*104370*/  ISETP.LT.AND P4, PT, R168, UR4, !P1 ;  /* 0x00000004a8007c0c */ /* 0x000fe2000cf81270 */
[----:B------:R-:W3:Y:S01]  /*104380*/  LDCU.64 UR4, c[0x0][0x398] ;  /* 0x00007300ff0477ac */ /* 0x000ee20008000a00 */
[----:B------:R-:W-:Y:S02]  /*104390*/  LOP3.LUT R116, R116, 0xffffbfff, RZ, 0xc0, !PT ;  /* 0xffffbfff74747812 */ /* 0x000fe400078ec0ff */
        /* <DEDUP_REMOVED lines=19> */
[----:B------:R-:W-:Y:S02]  /*1044d0*/  ISETP.LT.AND P2, PT, R169, UR4, !P1 ;  /* 0x00000004a9007c0c */ /* 0x000fe4000cf41270 */
[----:B------:R-:W-:-:S02]  /*1044e0*/  ISETP.LT.AND P4, PT, R172, UR14, !P1 ;  /* 0x0000000eac007c0c */ /* 0x000fc4000cf81270 */
[----:B------:R-:W-:Y:S02]  /*1044f0*/  LOP3.LUT R116, R116, 0xffffffdf, RZ, 0xc0, !PT ;  /* 0xffffffdf74747812 */ /* 0x000fe400078ec0ff */
[----:B------:R-:W-:Y:S01]  /*104500*/  ISETP.LT.AND P3, PT, R171, UR16, !P1 ;  /* 0x00000010ab007c0c */ /* 0x000fe2000cf61270 */
[----:B----4-:R-:W-:Y:S01]  /*104510*/  STL.64 [R1+0x28b0], R144 ;  /* 0x0028b09001007387 */ /* 0x010fe20000100a00 */
        /* <DEDUP_REMOVED lines=55> */
[----:B------:R1:W-:Y:S01]  /*104890*/  STL.64 [R1+0x2b00], R140 ;  /* 0x002b008c01007387 */ /* 0x0003e20000100a00 */
[----:B------:R-:W-:Y:S01]  /*1048a0*/  LOP3.LUT R115, R115, 0xf7ffffff, RZ, 0xc0, !PT ;  /* 0xf7ffffff73737812 */ /* 0x000fe200078ec0ff */
[----:B------:R-:W1:Y:S03]  /*1048b0*/  LDCU UR21, c[0x0][0x398] ;  /* 0x00007300ff1577ac */ /* 0x000e660008000800 */
[----:B------:R-:W-:-:S02]  /*1048c0*/  @P3 LOP3.LUT R115, R115, 0x8000000, RZ, 0xfc, !PT ;  /* 0x0800000073733812 */ /* 0x000fc400078efcff */
[----:B------:R-:W-:Y:S01]  /*1048d0*/  ISETP.LT.AND P1, PT, R173, UR23, !P1 ;  /* 0x00000017ad007c0c */ /* 0x000fe2000cf21270 */
[----:B---3--:R3:W-:Y:S01]  /*1048e0*/  STSM.16.M88.4 [R100+0x200], R132 ;  /* 0x0002008464007844 */ /* 0x0087e20000000200 */
[----:B------:R-:W-:Y:S01]  /*1048f0*/  LOP3.LUT R115, R115, 0xfbffffff, RZ, 0xc0, !PT ;  /* 0xfbffffff73737812 */ /* 0x000fe200078ec0ff */
[----:B-1----:R-:W-:Y:S01]  /*104900*/  VIADD R140, R252, 0x53 ;  /* 0x00000053fc8c7836 */ /* 0x002fe20000000000 */
[----:B------:R-:W1:Y:S01]  /*104910*/  LDCU UR23, c[0x0][0x398] ;  /* 0x00007300ff1777ac */ /* 0x000e620008000800 */
[----:B------:R-:W-:Y:S01]  /*104920*/  STL.64 [R1+0x2b08], R142 ;  /* 0x002b088e01007387 */ /* 0x000fe20000100a00 */
[----:B------:R-:W-:-:S03]  /*104930*/  @P2 LOP3.LUT R115, R115, 0x4000000, RZ, 0xfc, !PT ;  /* 0x0400000073732812 */ /* 0x000fc600078efcff */
        /* <DEDUP_REMOVED lines=10> */
[----:B------:R-:W-:Y:S01]  /*1049e0*/  VIADD R134, R252, 0x54 ;  /* 0x00000054fc867836 */ /* 0x000fe20000000000 */
[----:B------:R-:W-:Y:S01]  /*1049f0*/  ISETP.LT.AND P2, PT, R169, UR6, !P1 ;  /* 0x00000006a9007c0c */ /* 0x000fe2000cf41270 */
[----:B------:R-:W2:Y:S01]  /*104a00*/  LDL.LU R139, [R1+0x21b8] ;  /* 0x0021b800018b7983 */ /* 0x000ea20000300800 */
        /* <DEDUP_REMOVED lines=36> */
[----:B---3--:R-:W-:Y:S02]  /*104c50*/  ISETP.LT.AND P2, PT, R169, UR4, !P1 ;  /* 0x00000004a9007c0c */ /* 0x008fe4000cf41270 */
[----:B------:R-:W-:Y:S01]  /*104c60*/  ISETP.LT.AND P4, PT, R172, UR13, !P1 ;  /* 0x0000000dac007c0c */ /* 0x000fe2000cf81270 */
[----:B------:R-:W3:Y:S01]  /*104c70*/  LDCU UR13, c[0x0][0x398] ;  /* 0x00007300ff0d77ac */ /* 0x000ee20008000800 */
        /* <DEDUP_REMOVED lines=155> */
[----:B------:R-:W1:Y:S03]  /*105630*/  LDCU UR31, c[0x0][0x398] ;  /* 0x00007300ff1f77ac */ /* 0x000e660008000800 */
[----:B------:R-:W-:Y:S01]  /*105640*/  LOP3.LUT R114, R114, 0xfffeffff, RZ, 0xc0, !PT ;  /* 0xfffeffff72727812 */ /* 0x000fe200078ec0ff */
[----:B------:R-:W1:Y:S03]  /*105650*/  LDCU UR32, c[0x0][0x398] ;  /* 0x00007300ff2077ac */ /* 0x000e660008000800 */
[----:B------:R-:W-:-:S02]  /*105660*/  @P4 LOP3.LUT R114, R114, 0x10000, RZ, 0xfc, !PT ;  /* 0x0001000072724812 */ /* 0x000fc400078efcff */
[----:B------:R-:W-:Y:S01]  /*105670*/  ISETP.LT.AND P2, PT, R170, UR33, !P1 ;  /* 0x00000021aa007c0c */ /* 0x000fe2000cf41270 */
[----:B------:R-:W1:Y:S01]  /*105680*/  LDCU UR33, c[0x0][0x398] ;  /* 0x00007300ff2177ac */ /* 0x000e620008000800 */
[----:B------:R-:W-:-:S04]  /*105690*/  LOP3.LUT R114, R114, 0xffff7fff, RZ, 0xc0, !PT ;  /* 0xffff7fff72727812 */ /* 0x000fc800078ec0ff */
[----:B------:R-:W-:Y:S02]  /*1056a0*/  @P3 LOP3.LUT R114, R114, 0x8000, RZ, 0xfc, !PT ;  /* 0x0000800072723812 */ /* 0x000fe400078efcff */
[----:B------:R-:W-:Y:S01]  /*1056b0*/  ISETP.LT.AND P4, PT, R169, UR34, !P1 ;  /* 0x00000022a9007c0c */ /* 0x000fe2000cf81270 */
[----:B------:R-:W1:Y:S01]  /*1056c0*/  LDS.128 R144, [R101] ;  /* 0x0000000065907984 */ /* 0x000e620000000c00 */
        /* <DEDUP_REMOVED lines=21> */
[----:B----4-:R-:W-:Y:S01]  /*105820*/  ISETP.LT.AND P2, PT, R169, UR6, !P1 ;  /* 0x00000006a9007c0c */ /* 0x010fe2000cf41270 */
[----:B------:R-:W4:Y:S01]  /*105830*/  LDCU UR6, c[0x0][0x398] ;  /* 0x00007300ff0677ac */ /* 0x000f220008000800 */
[----:B------:R-:W-:Y:S02]  /*105840*/  ISETP.LT.AND P4, PT, R172, UR15, !P1 ;  /* 0x0000000fac007c0c */ /* 0x000fe4000cf81270 */
        /* <DEDUP_REMOVED lines=31> */
[----:B------:R-:W3:Y:S01]  /*105a40*/  LDL.LU R133, [R1+0x3b08] ;  /* 0x003b080001857983 */ /* 0x000ee20000300800 */
        /* <DEDUP_REMOVED lines=11> */
[----:B----4-:R-:W-:Y:S02]  /*105b00*/  ISETP.LT.AND P4, PT, R169, UR6, !P1 ;  /* 0x00000006a9007c0c */ /* 0x010fe4000cf81270 */
[----:B------:R-:W-:Y:S01]  /*105b10*/  LOP3.LUT R113, R113, 0xbfffffff, RZ, 0xc0, !PT ;  /* 0xbfffffff71717812 */ /* 0x000fe200078ec0ff */
[----:B------:R-:W4:Y:S01]  /*105b20*/  LDCU UR6, c[0x0][0x398] ;  /* 0x00007300ff0677ac */ /* 0x000f220008000800 */
[----:B------:R-:W-:Y:S02]  /*105b30*/  @P3 LOP3.LUT R114, R114, 0x1, RZ, 0xfc, !PT ;  /* 0x0000000172723812 */ /* 0x000fe400078efcff */
[----:B-1----:R-:W-:Y:S01]  /*105b40*/  ISETP.LT.AND P3, PT, R175, UR8, !P1 ;  /* 0x00000008af007c0c */ /* 0x002fe2000cf61270 */
[----:B------:R-:W1:Y:S04]  /*105b50*/  LDCU.64 UR8, c[0x0][0x398] ;  /* 0x00007300ff0877ac */ /* 0x000e680008000a00 */
        /* <DEDUP_REMOVED lines=14> */
[----:B------:R-:W3:Y:S04]  /*105c40*/  LDL.LU R134, [R1+0x2830] ;  /* 0x0028300001867983 */ /* 0x000ee80000300800 */
[----:B------:R-:W3:Y:S01]  /*105c50*/  LDL.LU R135, [R1+0x2838] ;  /* 0x0028380001877983 */ /* 0x000ee20000300800 */
[----:B-1----:R-:W-:Y:S02]  /*105c60*/  ISETP.LT.AND P4, PT, R169, UR8, !P1 ;  /* 0x00000008a9007c0c */ /* 0x002fe4000cf81270 */
[----:B----4-:R-:W-:Y:S01]  /*105c70*/  ISETP.LT.AND P3, PT, R172, UR6, !P1 ;  /* 0x00000006ac007c0c */ /* 0x010fe2000cf61270 */
[----:B------:R-:W1:Y:S01]  /*105c80*/  LDCU UR6, c[0x0][0x398] ;  /* 0x00007300ff0677ac */ /* 0x000e620008000800 */
[----:B------:R-:W-:-:S02]  /*105c90*/  LOP3.LUT R113, R113, 0xffdfffff, RZ, 0xc0, !PT ;  /* 0xffdfffff71717812 */ /* 0x000fc400078ec0ff */
[----:B------:R-:W-:Y:S01]  /*105ca0*/  ISETP.LT.AND P2, PT, R171, UR70, !P1 ;  /* 0x00000046ab007c0c */ /* 0x000fe2000cf41270 */
[----:B------:R-:W4:Y:S06]  /*105cb0*/  LDCU UR70, c[0x0][0x398] ;  /* 0x00007300ff4677ac */ /* 0x000f2c0008000800 */
[----:B------:R-:W-:-:S04]  /*105cc0*/  @P4 LOP3.LUT R113, R113, 0x200000, RZ, 0xfc, !PT ;  /* 0x0020000071714812 */ /* 0x000fc800078efcff */
[----:B------:R-:W-:-:S04]  /*105cd0*/  LOP3.LUT R113, R113, 0xfeffffff, RZ, 0xc0, !PT ;  /* 0xfeffffff71717812 */ /* 0x000fc800078ec0ff */
[----:B------:R-:W-:-:S04]  /*105ce0*/  @P3 LOP3.LUT R113, R113, 0x1000000, RZ, 0xfc, !PT ;  /* 0x0100000071713812 */ /* 0x000fc800078efcff */
[----:B------:R-:W-:-:S04]  /*105cf0*/  LOP3.LUT R113, R113, 0xff7fffff, RZ, 0xc0, !PT ;  /* 0xff7fffff71717812 */ /* 0x000fc800078ec0ff */
[----:B------:R-:W-:Y:S02]  /*105d00*/  @P2 LOP3.LUT R113, R113, 0x800000, RZ, 0xfc, !PT ;  /* 0x0080000071712812 */ /* 0x000fe400078efcff */
[----:B------:R-:W-:Y:S01]  /*105d10*/  ISETP.LT.AND P2, PT, R170, UR77, !P1 ;  /* 0x0000004daa007c0c */ /* 0x000fe2000cf41270 */
[----:B------:R-:W-:Y:S01]  /*105d20*/  STL.64 [R1+0x2870], R144 ;  /* 0x0028709001007387 */ /* 0x000fe20000100a00 */
[----:B------:R-:W-:Y:S01]  /*105d30*/  ISETP.LT.AND P4, PT, R168, UR4, !P1 ;  /* 0x00000004a8007c0c */ /* 0x000fe2000cf81270 */
[----:B------:R-:W2:Y:S01]  /*105d40*/  LDCU UR77, c[0x0][0x398] ;  /* 0x00007300ff4d77ac */ /* 0x000ea20008000800 */
[----:B------:R-:W-:Y:S02]  /*105d50*/  LOP3.LUT R113, R113, 0xffbfffff, RZ, 0xc0, !PT ;  /* 0xffbfffff71717812 */ /* 0x000fe400078ec0ff */
[----:B-1----:R-:W-:Y:S01]  /*105d60*/  ISETP.LT.AND P3, PT, R175, UR6, !P1 ;  /* 0x00000006af007c0c */ /* 0x002fe2000cf61270 */
[----:B------:R-:W1:Y:S06]  /*105d70*/  LDCU.64 UR6, c[0x0][0x398] ;  /* 0x00007300ff0677ac */ /* 0x000e6c0008000a00 */
[----:B------:R-:W-:-:S04]  /*105d80*/  @P2 LOP3.LUT R113, R113, 0x400000, RZ, 0xfc, !PT ;  /* 0x0040000071712812 */ /* 0x000fc800078efcff */
[----:B------:R-:W-:-:S04]  /*105d90*/  LOP3.LUT R113, R113, 0xffefffff, RZ, 0xc0, !PT ;  /* 0xffefffff71717812 */ /* 0x000fc800078ec0ff */
[----:B------:R-:W-:Y:S02]  /*105da0*/  @P4 LOP3.LUT R113, R113, 0x100000, RZ, 0xfc, !PT ;  /* 0x0010000071714812 */ /* 0x000fe400078efcff */
[----:B----4-:R-:W-:Y:S01]  /*105db0*/  ISETP.LT.AND P2, PT, R174, UR70, !P1 ;  /* 0x00000046ae007c0c */ /* 0x010fe2000cf41270 */
[----:B------:R-:W-:Y:S01]  /*105dc0*/  STL.64 [R1+0x2878], R146 ;  /* 0x0028789201007387 */ /* 0x000fe20000100a00 */
[----:B------:R-:W-:Y:S01]  /*105dd0*/  LOP3.LUT R113, R113, 0xfff7ffff, RZ, 0xc0, !PT ;  /* 0xfff7ffff71717812 */ /* 0x000fe200078ec0ff */
[----:B------:R-:W4:Y:S03]  /*105de0*/  LDCU UR70, c[0x0][0x398] ;  /* 0x00007300ff4677ac */ /* 0x000f260008000800 */
        /* <DEDUP_REMOVED lines=11> */
[----:B-1----:R-:W-:Y:S02]  /*105ea0*/  ISETP.LT.AND P2, PT, R169, UR6, !P1 ;  /* 0x00000006a9007c0c */ /* 0x002fe4000cf41270 */
[----:B------:R-:W-:Y:S01]  /*105eb0*/  ISETP.LT.AND P4, PT, R172, UR14, !P1 ;  /* 0x0000000eac007c0c */ /* 0x000fe2000cf81270 */
[----:B------:R-:W-:Y:S01]  /*105ec0*/  BAR.SYNC.DEFER_BLOCKING 0x0 ;  /* 0x0000000000007b1d */ /* 0x000fe20000010000 */
[----:B------:R-:W-:-:S02]  /*105ed0*/  ISETP.LT.AND P3, PT, R171, UR16, !P1 ;  /* 0x00000010ab007c0c */ /* 0x000fc4000cf61270 */
[----:B------:R-:W-:-:S03]  /*105ee0*/  LOP3.LUT R110, R110, 0xdfffffff, RZ, 0xc0, !PT ;  /* 0xdfffffff6e6e7812 */ /* 0x000fc600078ec0ff */
        /* <DEDUP_REMOVED lines=22> */
[C---:B----4-:R-:W-:Y:S01]  /*106050*/  VIADD R140, R252.reuse, 0x49 ;  /* 0x00000049fc8c7836 */ /* 0x050fe20000000000 */
        /* <DEDUP_REMOVED lines=126> */
[----:B------:R-:W-:Y:S02]  /*106840*/  LOP3.LUT R112, R112, 0xffffdfff, RZ, 0xc0, !PT ;  /* 0xffffdfff70707812 */ /* 0x000fe400078ec0ff */
[----:B------:R-:W-:Y:S01]  /*106850*/  ISETP.LT.AND P3, PT, R171, UR53, !P1 ;  /* 0x00000035ab007c0c */ /* 0x000fe2000cf61270 */
[----:B------:R-:W-:Y:S01]  /*106860*/  STL.64 [R1+0x27f0], R144 ;  /* 0x0027f09001007387 */ /* 0x000fe20000100a00 */
[----:B------:R-:W3:Y:S05]  /*106870*/  LDCU UR22, c[0x0][0x398] ;  /* 0x00007300ff1677ac */ /* 0x000eea0008000800 */
        /* <DEDUP_REMOVED lines=58> */
[----:B------:R-:W3:Y:S02]  /*106c20*/  LDCU UR51, c[0x0][0x398] ;  /* 0x00007300ff3377ac */ /* 0x000ee40008000800 */
[----:B------:R-:W-:Y:S02]  /*106c30*/  @P3 LOP3.LUT R112, R112, 0x8, RZ, 0xfc, !PT ;  /* 0x0000000870703812 */ /* 0x000fe400078efcff */
[----:B------:R-:W-:Y:S01]  /*106c40*/  ISETP.LT.AND P1, PT, R173, UR52, !P1 ;  /* 0x00000034ad007c0c */ /* 0x000fe2000cf21270 */
[----:B------:R-:W-:Y:S01]  /*106c50*/  STL.64 [R1+0x2968], R142 ;  /* 0x0029688e01007387 */ /* 0x000fe20000100a00 */
        /* <DEDUP_REMOVED lines=14> */
[----:B------:R-:W-:Y:S02]  /*106d40*/  ISETP.LT.AND P3, PT, R171, UR39, !P1 ;  /* 0x00000027ab007c0c */ /* 0x000fe4000cf61270 */
[----:B------:R-:W-:Y:S01]  /*106d50*/  LOP3.LUT R112, R112, 0xfffffffe, RZ, 0xc0, !PT ;  /* 0xfffffffe70707812 */ /* 0x000fe200078ec0ff */
[----:B------:R-:W-:Y:S01]  /*106d60*/  VIADD R132, R252, 0x47 ;  /* 0x00000047fc847836 */ /* 0x000fe20000000000 */
[----:B------:R-:W-:Y:S01]  /*106d70*/  ISETP.LT.AND P4, PT, R172, UR38, !P1 ;  /* 0x00000026ac007c0c */ /* 0x000fe2000cf81270 */
[----:B------:R-:W2:Y:S01]  /*106d80*/  LDL.LU R139, [R1+0x3af8] ;  /* 0x003af800018b7983 */ /* 0x000ea20000300800 */
[----:B------:R-:W1:Y:S01]  /*106d90*/  LDCU UR39, c[0x0][0x398] ;  /* 0x00007300ff2777ac */ /* 0x000e620008000800 */
[----:B------:R-:W-:Y:S04]  /*106da0*/  BAR.SYNC.DEFER_BLOCKING 0x0 ;  /* 0x0000000000007b1d */ /* 0x000fe80000010000 */
[----:B------:R-:W-:-:S02]  /*106db0*/  @P2 LOP3.LUT R111, R111, 0x20000000, RZ, 0xfc, !PT ;  /* 0x200000006f6f2812 */ /* 0x000fc400078efcff */
[----:B------:R-:W-:Y:S02]  /*106dc0*/  ISETP.LT.AND P2, PT, R170, UR42, !P1 ;  /* 0x0000002aaa007c0c */ /* 0x000fe4000cf41270 */
        /* <DEDUP_REMOVED lines=62> */
[----:B-1----:R-:W-:Y:S01]  /*1071b0*/  ISETP.LT.AND P2, PT, R169, UR8, !P1 ;  /* 0x00000008a9007c0c */ /* 0x002fe2000cf41270 */
[----:B------:R-:W1:Y:S01]  /*1071c0*/  LDCU UR8, c[0x0][0x398] ;  /* 0x00007300ff0877ac */ /* 0x000e620008000800 */
        /* <DEDUP_REMOVED lines=33> */
[----:B----4-:R-:W-:Y:S01]  /*1073e0*/  ISETP.LT.AND P2, PT, R168, UR6, !P1 ;  /* 0x00000006a8007c0c */ /* 0x010fe2000cf41270 */
[----:B------:R-:W4:Y:S01]  /*1073f0*/  LDCU UR6, c[0x0][0x398] ;  /* 0x00007300ff0677ac */ /* 0x000f220008000800 */
[----:B------:R-:W-:-:S02]  /*107400*/  ISETP.LT.AND P4, PT, R172, UR31, !P1 ;  /* 0x0000001fac007c0c */ /* 0x000fc4000cf81270 */
[----:B------:R-:W-:Y:S01]  /*107410*/  LOP3.LUT R111, R111, 0xffffffef, RZ, 0xc0, !PT ;  /* 0xffffffef6f6f7812 */ /* 0x000fe200078ec0ff */
[----:B------:R-:W1:Y:S01]  /*107420*/  LDCU UR31, c[0x0][0x398] ;  /* 0x00007300ff1f77ac */ /* 0x000e620008000800 */
[----:B------:R-:W-:Y:S01]  /*107430*/  ISETP.LT.AND P3, PT, R171, UR4, !P1 ;  /* 0x00000004ab007c0c */ /* 0x000fe2000cf61270 */
[----:B------:R-:W1:Y:S06]  /*107440*/  LDCU UR4, c[0x0][0x398] ;  /* 0x00007300ff0477ac */ /* 0x000e6c0008000800 */
[----:B------:R-:W-:-:S04]  /*107450*/  @P2 LOP3.LUT R111, R111, 0x10, RZ, 0xfc, !PT ;  /* 0x000000106f6f2812 */ /* 0x000fc800078efcff */
[----:B------:R-:W-:-:S04]  /*107460*/  LOP3.LUT R111, R111, 0xfffffeff, RZ, 0xc0, !PT ;  /* 0xfffffeff6f6f7812 */ /* 0x000fc800078ec0ff */
[----:B------:R-:W-:Y:S02]  /*107470*/  @P4 LOP3.LUT R111, R111, 0x100, RZ, 0xfc, !PT ;  /* 0x000001006f6f4812 */ /* 0x000fe400078efcff */
[----:B------:R-:W-:Y:S01]  /*107480*/  ISETP.LT.AND P2, PT, R170, UR73, !P1 ;  /* 0x00000049aa007c0c */ /* 0x000fe2000cf41270 */
[----:B------:R-:W4:Y:S01]  /*107490*/  LDCU UR73, c[0x0][0x398] ;  /* 0x00007300ff4977ac */ /* 0x000f220008000800 */
        /* <DEDUP_REMOVED lines=20> */
[----:B------:R-:W-:Y:S01]  /*1075e0*/  ISETP.GE.AND P1, PT, R140, UR9, PT ;  /* 0x000000098c007c0c */ /* 0x000fe2000bf26270 */
[----:B------:R-:W2:Y:S01]  /*1075f0*/  LDCU UR9, c[0x0][0x398] ;  /* 0x00007300ff0977ac */ /* 0x000ea20008000800 */
[----:B------:R-:W2:Y:S02]  /*107600*/  LDS.128 R140, [R101] ;  /* 0x00000000658c7984 */ /* 0x000ea40000000c00 */
[----:B-1----:R-:W-:Y:S02]  /*107610*/  ISETP.LT.AND P4, PT, R169, UR4, !P1 ;  /* 0x00000004a9007c0c */ /* 0x002fe4000cf81270 */
[----:B----4-:R-:W-:Y:S01]  /*107620*/  ISETP.LT.AND P2, PT, R171, UR73, !P1 ;  /* 0x00000049ab007c0c */ /* 0x010fe2000cf41270 */
[----:B------:R-:W1:Y:S01]  /*107630*/  LDCU UR73, c[0x0][0x398] ;  /* 0x00007300ff4977ac */ /* 0x000e620008000800 */
[----:B------:R-:W-:Y:S01]  /*107640*/  ISETP.LT.AND P3, PT, R172, UR8, !P1 ;  /* 0x00000008ac007c0c */ /* 0x000fe2000cf61270 */
[----:B------:R-:W4:Y:S08]  /*107650*/  LDCU UR8, c[0x0][0x398] ;  /* 0x00007300ff0877ac */ /* 0x000f300008000800 */
[----:B------:R-:W-:-:S04]  /*107660*/  @P4 LOP3.LUT R110, R110, 0x20000000, RZ, 0xfc, !PT ;  /* 0x200000006e6e4812 */ /* 0x000fc800078efcff */
[----:B------:R-:W-:-:S04]  /*107670*/  LOP3.LUT R110, R110, 0x7fffffff, RZ, 0xc0, !PT ;  /* 0x7fffffff6e6e7812 */ /* 0x000fc800078ec0ff */
[----:B------:R-:W-:Y:S02]  /*107680*/  @P2 LOP3.LUT R110, R110, 0x80000000, RZ, 0xfc, !PT ;  /* 0x800000006e6e2812 */ /* 0x000fe400078efcff */
[----:B------:R-:W-:Y:S02]  /*107690*/  ISETP.LT.AND P2, PT, R170, UR6, !P1 ;  /* 0x00000006aa007c0c */ /* 0x000fe4000cf41270 */
[----:B------:R-:W-:Y:S02]  /*1076a0*/  ISETP.LT.AND P4, PT, R168, UR15, !P1 ;  /* 0x0000000fa8007c0c */ /* 0x000fe4000cf81270 */
[----:B------:R-:W-:Y:S02]  /*1076b0*/  LOP3.LUT R110, R110, 0xbfffffff, RZ, 0xc0, !PT ;  /* 0xbfffffff6e6e7812 */ /* 0x000fe400078ec0ff */
[----:B------:R-:W-:-:S04]  /*1076c0*/  LOP3.LUT R111, R111, 0xfffffffe, RZ, 0xc0, !PT ;  /* 0xfffffffe6f6f7812 */ /* 0x000fc800078ec0ff */
[----:B------:R-:W-:-:S03]  /*1076d0*/  @P3 LOP3.LUT R111, R111, 0x1, RZ, 0xfc, !PT ;  /* 0x000000016f6f3812 */ /* 0x000fc600078efcff */
[----:B------:R-:W-:Y:S01]  /*1076e0*/  @P2 LOP3.LUT R110, R110, 0x40000000, RZ, 0xfc, !PT ;  /* 0x400000006e6e2812 */ /* 0x000fe200078efcff */
[----:B--2---:R-:W-:Y:S01]  /*1076f0*/  STL.64 [R1+0x27a0], R140 ;  /* 0x0027a08c01007387 */ /* 0x004fe20000100a00 */
[----:B----4-:R-:W-:Y:S01]  /*107700*/  ISETP.LT.AND P3, PT, R175, UR8, !P1 ;  /* 0x00000008af007c0c */ /* 0x010fe2000cf61270 */
[----:B------:R-:W2:Y:S02]  /*107710*/  LDCU UR8, c[0x0][0x398] ;  /* 0x00007300ff0877ac */ /* 0x000ea40008000800 */
[----:B------:R-:W-:Y:S01]  /*107720*/  STL.64 [R1+0x27a8], R142 ;  /* 0x0027a88e01007387 */ /* 0x000fe20000100a00 */
[----:B------:R-:W-:-:S03]  /*107730*/  LOP3.LUT R110, R110, 0xefffffff, RZ, 0xc0, !PT ;  /* 0xefffffff6e6e7812 */ /* 0x000fc600078ec0ff */
[----:B------:R-:W4:Y:S01]  /*107740*/  LDS.128 R140, [R101+0x400] ;  /* 0x00040000658c7984 */ /* 0x000f220000000c00 */
[----:B------:R-:W-:Y:S01]  /*107750*/  BAR.SYNC.DEFER_BLOCKING 0x0 ;  /* 0x0000000000007b1d */ /* 0x000fe20000010000 */
[----:B------:R-:W-:Y:S02]  /*107760*/  @P4 LOP3.LUT R110, R110, 0x10000000, RZ, 0xfc, !PT ;  /* 0x100000006e6e4812 */ /* 0x000fe400078efcff */
[----:B-1----:R-:W-:Y:S02]  /*107770*/  ISETP.LT.AND P2, PT, R174, UR73, !P1 ;  /* 0x00000049ae007c0c */ /* 0x002fe4000cf41270 */
[----:B------:R-:W-:Y:S01]  /*107780*/  LOP3.LUT R110, R110, 0xf7ffffff, RZ, 0xc0, !PT ;  /* 0xf7ffffff6e6e7812 */ /* 0x000fe200078ec0ff */
[----:B------:R-:W1:Y:S01]  /*107790*/  LDCU UR73, c[0x0][0x398] ;  /* 0x00007300ff4977ac */ /* 0x000e620008000800 */
[----:B------:R-:W-:Y:S02]  /*1077a0*/  ISETP.LT.AND P1, PT, R173, UR14, !P1 ;  /* 0x0000000ead007c0c */ /* 0x000fe4000cf21270 */
[----:B------:R-:W-:Y:S01]  /*1077b0*/  @P3 LOP3.LUT R110, R110, 0x8000000, RZ, 0xfc, !PT ;  /* 0x080000006e6e3812 */ /* 0x000fe200078efcff */
[----:B------:R-:W1:Y:S03]  /*1077c0*/  LDCU.64 UR14, c[0x0][0x398] ;  /* 0x00007300ff0e77ac */ /* 0x000e660008000a00 */
[----:B------:R-:W-:-:S04]  /*1077d0*/  LOP3.LUT R110, R110, 0xfbffffff, RZ, 0xc0, !PT ;  /* 0xfbffffff6e6e7812 */ /* 0x000fc800078ec0ff */
[----:B------:R-:W-:-:S04]  /*1077e0*/  @P2 LOP3.LUT R110, R110, 0x4000000, RZ, 0xfc, !PT ;  /* 0x040000006e6e2812 */ /* 0x000fc800078efcff */
[----:B------:R-:W-:Y:S01]  /*1077f0*/  LOP3.LUT R110, R110, 0xfdffffff, RZ, 0xc0, !PT ;  /* 0xfdffffff6e6e7812 */ /* 0x000fe200078ec0ff */
[----:B------:R-:W-:Y:S03]  /*107800*/  STSM.16.M88.4 [R100], R136 ;  /* 0x0000008864007844 */ /* 0x000fe60000000200 */
[----:B------:R-:W-:-:S04]  /*107810*/  @P1 LOP3.LUT R110, R110, 0x2000000, RZ, 0xfc, !PT ;  /* 0x020000006e6e1812 */ /* 0x000fc800078efcff */
[----:B------:R-:W-:Y:S01]  /*107820*/  LOP3.LUT R110, R110, 0xffdfffff, RZ, 0xc0, !PT ;  /* 0xffdfffff6e6e7812 */ /* 0x000fe200078ec0ff */
[----:B---3--:R3:W-:Y:S04]  /*107830*/  STSM.16.M88.4 [R100+0x200], R132 ;  /* 0x0002008464007844 */ /* 0x0087e80000000200 */
[----:B----4-:R4:W-:Y:S01]  /*107840*/  STL.64 [R1+0x2940], R140 ;  /* 0x0029408c01007387 */ /* 0x0109e20000100a00 */
[----:B---3--:R-:W-:Y:S01]  /*107850*/  VIADD R132, R252, 0x43 ;  /* 0x00000043fc847836 */ /* 0x008fe20000000000 */
[----:B------:R-:W-:Y:S04]  /*107860*/  BAR.SYNC.DEFER_BLOCKING 0x0 ;  /* 0x0000000000007b1d */ /* 0x000fe80000010000 */
[----:B------:R-:W-:-:S02]  /*107870*/  ISETP.GE.AND P1, PT, R132, UR7, PT ;  /* 0x0000000784007c0c */ /* 0x000fc4000bf26270 */
[----:B------:R-:W3:Y:S02]  /*107880*/  LDCU.64 UR6, c[0x0][0x398] ;  /* 0x00007300ff0677ac */ /* 0x000ee40008000a00 */
[----:B-1----:R-:W-:Y:S02]  /*107890*/  ISETP.LT.AND P2, PT, R169, UR14, !P1 ;  /* 0x0000000ea9007c0c */ /* 0x002fe4000cf41270 */
[----:B------:R-:W-:Y:S01]  /*1078a0*/  ISETP.LT.AND P4, PT, R172, UR16, !P1 ;  /* 0x00000010ac007c0c */ /* 0x000fe2000cf81270 */
[C---:B------:R-:W-:Y:S01]  /*1078b0*/  VIADD R132, R252.reuse, 0x42 ;  /* 0x00000042fc847836 */ /* 0x040fe20000000000 */
[----:B------:R-:W-:Y:S01]  /*1078c0*/  ISETP.LT.AND P3, PT, R171, UR17, !P1 ;  /* 0x00000011ab007c0c */ /* 0x000fe2000cf61270 */
[C---:B------:R-:W-:Y:S01]  /*1078d0*/  VIADD R133, R252.reuse, 0x41 ;  /* 0x00000041fc857836 */ /* 0x040fe20000000000 */
[----:B------:R-:W-:Y:S01]  /*1078e0*/  STL.64 [R1+0x2948], R142 ;  /* 0x0029488e01007387 */ /* 0x000fe20000100a00 */
[C---:B------:R-:W-:Y:S01]  /*1078f0*/  VIADD R134, R252.reuse, 0x40 ;  /* 0x00000040fc867836 */ /* 0x040fe20000000000 */
[----:B------:R-:W1:Y:S02]  /*107900*/  LDCU UR17, c[0x0][0x398] ;  /* 0x00007300ff1177ac */ /* 0x000e640008000800 */
[----:B------:R-:W2:Y:S01]  /*107910*/  LDL.LU R136, [R1+0x5040] ;  /* 0x0050400001887983 */ /* 0x000ea20000300800 */
[----:B----4-:R-:W-:Y:S01]  /*107920*/  VIADD R140, R252, 0x3f ;  /* 0x0000003ffc8c7836 */ /* 0x010fe20000000000 */
[----:B------:R-:W4:Y:S01]  /*107930*/  LDCU UR16, c[0x0][0x398] ;  /* 0x00007300ff1077ac */ /* 0x000f220008000800 */
[----:B------:R-:W-:Y:S01]  /*107940*/  @P2 LOP3.LUT R110, R110, 0x200000, RZ, 0xfc, !PT ;  /* 0x002000006e6e2812 */ /* 0x000fe200078efcff */
[----:B------:R-:W2:Y:S03]  /*107950*/  LDL.LU R137, [R1+0x5048] ;  /* 0x0050480001897983 */ /* 0x000ea60000300800 */
[----:B------:R-:W-:Y:S01]  /*107960*/  LOP3.LUT R110, R110, 0xfeffffff, RZ, 0xc0, !PT ;  /* 0xfeffffff6e6e7812 */ /* 0x000fe200078ec0ff */
[----:B------:R-:W2:Y:S03]  /*107970*/  LDL.LU R138, [R1+0x4200] ;  /* 0x00420000018a7983 */ /* 0x000ea60000300800 */
[----:B------:R-:W-:Y:S01]  /*107980*/  @P4 LOP3.LUT R110, R110, 0x1000000, RZ, 0xfc, !PT ;  /* 0x010000006e6e4812 */ /* 0x000fe200078efcff */
[----:B------:R-:W2:Y:S01]  /*107990*/  LDL.LU R139, [R1+0x4208] ;  /* 0x00420800018b7983 */ /* 0x000ea20000300800 */
[----:B------:R-:W-:Y:S01]  /*1079a0*/  ISETP.LT.AND P2, PT, R170, UR18, !P1 ;  /* 0x00000012aa007c0c */ /* 0x000fe2000cf41270 */
[----:B------:R-:W1:Y:S01]  /*1079b0*/  LDCU UR18, c[0x0][0x398] ;  /* 0x00007300ff1277ac */ /* 0x000e620008000800 */
[----:B------:R-:W-:Y:S01]  /*1079c0*/  LOP3.LUT R110, R110, 0xff7fffff, RZ, 0xc0, !PT ;  /* 0xff7fffff6e6e7812 */ /* 0x000fe200078ec0ff */
[----:B------:R-:W1:Y:S03]  /*1079d0*/  LDS.128 R144, [R101] ;  /* 0x0000000065907984 */ /* 0x000e660000000c00 */
        /* <DEDUP_REMOVED lines=97> */
[----:B------:R-:W-:Y:S01]  /*107ff0*/  LOP3.LUT R129, R129, 0xdfffffff, RZ, 0xc0, !PT ;  /* 0xdfffffff81817812 */ /* 0x000fe200078ec0ff */
[----:B------:R-:W3:Y:S04]  /*108000*/  LDCU UR66, c[0x0][0x398] ;  /* 0x00007300ff4277ac */ /* 0x000ee80008000800 */
[----:B------:R-:W-:Y:S01]  /*108010*/  @P2 LOP3.LUT R109, R109, 0x20000000, RZ, 0xfc, !PT ;  /* 0x200000006d6d2812 */ /* 0x000fe200078efcff */
[----:B------:R-:W1:Y:S01]  /*108020*/  LDCU UR65, c[0x0][0x398] ;  /* 0x00007300ff4177ac */ /* 0x000e620008000800 */
[----:B------:R-:W-:-:S02]  /*108030*/  ISETP.LT.AND P2, PT, R170, UR64, !P1 ;  /* 0x00000040aa007c0c */ /* 0x000fc4000cf41270 */
[----:B------:R-:W-:Y:S02]  /*108040*/  LOP3.LUT R109, R109, 0x7fffffff, RZ, 0xc0, !PT ;  /* 0x7fffffff6d6d7812 */ /* 0x000fe400078ec0ff */
[----:B------:R-:W-:Y:S01]  /*108050*/  @P4 LOP3.LUT R110, R110, 0x1, RZ, 0xfc, !PT ;  /* 0x000000016e6e4812 */ /* 0x000fe200078efcff */
[----:B------:R-:W-:Y:S01]  /*108060*/  STL.64 [R1+0x2388], R146 ;  /* 0x0023889201007387 */ /* 0x000fe20000100a00 */
        /* <DEDUP_REMOVED lines=50> */
[C---:B---3--:R-:W-:Y:S01]  /*108390*/  VIADD R140, R252.reuse, 0x3a ;  /* 0x0000003afc8c7836 */ /* 0x048fe20000000000 */
        /* <DEDUP_REMOVED lines=16> */
[----:B------:R-:W2:Y:S02]  /*1084a0*/  LDL.LU R139, [R1+0xb9c] ;  /* 0x000b9c00018b7983 */ /* 0x000ea40000300800 */
        /* <DEDUP_REMOVED lines=107> */
[----:B---3--:R-:W-:Y:S01]  /*108b60*/  ISETP.LT.AND P2, PT, R169, UR4, !P1 ;  /* 0x00000004a9007c0c */ /* 0x008fe2000cf41270 */
[----:B------:R-:W3:Y:S01]  /*108b70*/  LDCU UR4, c[0x0][0x398] ;  /* 0x00007300ff0477ac */ /* 0x000ee20008000800 */
[----:B------:R-:W-:-:S02]  /*108b80*/  ISETP.LT.AND P4, PT, R172, UR25, !P1 ;  /* 0x00000019ac007c0c */ /* 0x000fc4000cf81270 */
[----:B------:R-:W-:Y:S02]  /*108b90*/  LOP3.LUT R117, R117, 0xffdfffff, RZ, 0xc0, !PT ;  /* 0xffdfffff75757812 */ /* 0x000fe400078ec0ff */
[----:B------:R-:W-:Y:S01]  /*108ba0*/  ISETP.LT.AND P3, PT, R171, UR26, !P1 ;  /* 0x0000001aab007c0c */ /* 0x000fe2000cf61270 */
[----:B------:R-:W-:Y:S01]  /*108bb0*/  STL.64 [R1+0x22d0], R144 ;  /* 0x0022d09001007387 */ /* 0x000fe20000100a00 */
[----:B------:R-:W1:Y:S01]  /*108bc0*/  LDCU UR26, c[0x0][0x398] ;  /* 0x00007300ff1a77ac */ /* 0x000e620008000800 */
        /* <DEDUP_REMOVED lines=30> */
[----:B------:R-:W3:Y:S01]  /*108db0*/  LDS.128 R140, [R101+0x400] ;  /* 0x00040000658c7984 */ /* 0x000ee20000000c00 */
[----:B-1----:R-:W-:Y:S02]  /*108dc0*/  ISETP.LT.AND P2, PT, R169, UR14, !P1 ;  /* 0x0000000ea9007c0c */ /* 0x002fe4000cf41270 */
[----:B------:R-:W-:Y:S01]  /*108dd0*/  ISETP.LT.AND P4, PT, R172, UR32, !P1 ;  /* 0x00000020ac007c0c */ /* 0x000fe2000cf81270 */
[----:B------:R-:W1:Y:S01]  /*108de0*/  LDCU UR32, c[0x0][0x398] ;  /* 0x00007300ff2077ac */ /* 0x000e620008000800 */
[----:B------:R-:W-:Y:S01]  /*108df0*/  ISETP.LT.AND P3, PT, R171, UR6, !P1 ;  /* 0x00000006ab007c0c */ /* 0x000fe2000cf61270 */
[----:B------:R-:W-:Y:S06]  /*108e00*/  BAR.SYNC.DEFER_BLOCKING 0x0 ;  /* 0x0000000000007b1d */ /* 0x000fec0000010000 */
[----:B------:R-:W1:Y:S02]  /*108e10*/  LDCU UR6, c[0x0][0x398] ;  /* 0x00007300ff0677ac */ /* 0x000e640008000800 */
        /* <DEDUP_REMOVED lines=8> */
[----:B--2---:R2:W-:Y:S01]  /*108ea0*/  STSM.16.M88.4 [R100], R136 ;  /* 0x0000008864007844 */ /* 0x0045e20000000200 */
        /* <DEDUP_REMOVED lines=8> */
[----:B------:R-:W1:Y:S01]  /*108f30*/  LDCU.64 UR6, c[0x0][0x398] ;  /* 0x00007300ff0677ac */ /* 0x000e620008000a00 */
[----:B------:R-:W-:-:S04]  /*108f40*/  LOP3.LUT R117, R117, 0xfffff7ff, RZ, 0xc0, !PT ;  /* 0xfffff7ff75757812 */ /* 0x000fc800078ec0ff */
[----:B------:R-:W-:Y:S02]  /*108f50*/  @P3 LOP3.LUT R117, R117, 0x800, RZ, 0xfc, !PT ;  /* 0x0000080075753812 */ /* 0x000fe400078efcff */
[----:B---3--:R-:W-:Y:S01]  /*108f60*/  ISETP.LT.AND P1, PT, R173, UR43, !P1 ;  /* 0x0000002bad007c0c */ /* 0x008fe2000cf21270 */
[----:B------:R-:W-:Y:S01]  /*108f70*/  STL.64 [R1+0x2920], R140 ;  /* 0x0029208c01007387 */ /* 0x000fe20000100a00 */
[----:B------:R-:W-:Y:S01]  /*108f80*/  LOP3.LUT R117, R117, 0xfffffbff, RZ, 0xc0, !PT ;  /* 0xfffffbff75757812 */ /* 0x000fe200078ec0ff */
[----:B------:R-:W3:Y:S03]  /*108f90*/  LDCU UR43, c[0x0][0x398] ;  /* 0x00007300ff2b77ac */ /* 0x000ee60008000800 */
[----:B------:R-:W-:-:S04]  /*108fa0*/  @P2 LOP3.LUT R117, R117, 0x400, RZ, 0xfc, !PT ;  /* 0x0000040075752812 */ /* 0x000fc800078efcff */
[----:B------:R-:W-:-:S04]  /*108fb0*/  LOP3.LUT R117, R117, 0xfffffdff, RZ, 0xc0, !PT ;  /* 0xfffffdff75757812 */ /* 0x000fc800078ec0ff */
[----:B------:R-:W-:-:S04]  /*108fc0*/  @P1 LOP3.LUT R117, R117, 0x200, RZ, 0xfc, !PT ;  /* 0x0000020075751812 */ /* 0x000fc800078efcff */
[----:B------:R-:W-:Y:S01]  /*108fd0*/  LOP3.LUT R117, R117, 0xffffffdf, RZ, 0xc0, !PT ;  /* 0xffffffdf75757812 */ /* 0x000fe200078ec0ff */
[----:B----4-:R4:W-:Y:S04]  /*108fe0*/  STSM.16.M88.4 [R100+0x200], R132 ;  /* 0x0002008464007844 */ /* 0x0109e80000000200 */
[----:B------:R-:W-:Y:S04]  /*108ff0*/  STL.64 [R1+0x2928], R142 ;  /* 0x0029288e01007387 */ /* 0x000fe80000100a00 */
[----:B--2---:R-:W2:Y:S04]  /*109000*/  LDL.LU R136, [R1+0xa44] ;  /* 0x000a440001887983 */ /* 0x004ea80000300800 */
[----:B------:R-:W2:Y:S01]  /*109010*/  LDL.LU R137, [R1+0xa4c] ;  /* 0x000a4c0001897983 */ /* 0x000ea20000300800 */
[----:B----4-:R-:W-:-:S03]  /*109020*/  VIADD R132, R252, 0x39 ;  /* 0x00000039fc847836 */ /* 0x010fc60000000000 */
[----:B------:R-:W2:Y:S02]  /*109030*/  LDL.LU R138, [R1+0x9d4] ;  /* 0x0009d400018a7983 */ /* 0x000ea40000300800 */
[----:B------:R-:W-:Y:S01]  /*109040*/  ISETP.GE.AND P1, PT, R132, UR5, PT ;  /* 0x0000000584007c0c */ /* 0x000fe2000bf26270 */
[C---:B------:R-:W-:Y:S01]  /*109050*/  VIADD R134, R252.reuse, 0x36 ;  /* 0x00000036fc867836 */ /* 0x040fe20000000000 */
[----:B------:R-:W2:Y:S02]  /*109060*/  LDL.LU R139, [R1+0x9dc] ;  /* 0x0009dc00018b7983 */ /* 0x000ea40000300800 */
[----:B-1----:R-:W-:Y:S01]  /*109070*/  ISETP.LT.AND P4, PT, R169, UR6, !P1 ;  /* 0x00000006a9007c0c */ /* 0x002fe2000cf81270 */
[----:B------:R-:W-:Y:S01]  /*109080*/  VIADD R132, R252, 0x38 ;  /* 0x00000038fc847836 */ /* 0x000fe20000000000 */
[----:B------:R-:W-:Y:S01]  /*109090*/  ISETP.LT.AND P3, PT, R172, UR33, !P1 ;  /* 0x00000021ac007c0c */ /* 0x000fe2000cf61270 */
[----:B------:R-:W1:Y:S01]  /*1090a0*/  LDCU UR33, c[0x0][0x398] ;  /* 0x00007300ff2177ac */ /* 0x000e620008000800 */
[----:B------:R-:W-:Y:S01]  /*1090b0*/  ISETP.LT.AND P2, PT, R171, UR32, !P1 ;  /* 0x00000020ab007c0c */ /* 0x000fe2000cf41270 */
[----:B------:R-:W-:Y:S01]  /*1090c0*/  VIADD R140, R252, 0x35 ;  /* 0x00000035fc8c7836 */ /* 0x000fe20000000000 */
[----:B------:R-:W-:Y:S06]  /*1090d0*/  BAR.SYNC.DEFER_BLOCKING 0x0 ;  /* 0x0000000000007b1d */ /* 0x000fec0000010000 */
[----:B------:R-:W4:Y:S01]  /*1090e0*/  LDCU UR32, c[0x0][0x398] ;  /* 0x00007300ff2077ac */ /* 0x000f220008000800 */
[----:B------:R-:W-:Y:S01]  /*1090f0*/  @P4 LOP3.LUT R117, R117, 0x20, RZ, 0xfc, !PT ;  /* 0x0000002075754812 */ /* 0x000fe200078efcff */
[----:B------:R-:W1:Y:S03]  /*109100*/  LDCU UR6, c[0x0][0x398] ;  /* 0x00007300ff0677ac */ /* 0x000e660008000800 */
[----:B------:R-:W-:-:S04]  /*109110*/  LOP3.LUT R117, R117, 0xfffffeff, RZ, 0xc0, !PT ;  /* 0xfffffeff75757812 */ /* 0x000fc800078ec0ff */
[----:B------:R-:W-:-:S04]  /*109120*/  @P3 LOP3.LUT R117, R117, 0x100, RZ, 0xfc, !PT ;  /* 0x0000010075753812 */ /* 0x000fc800078efcff */
[----:B------:R-:W-:-:S04]  /*109130*/  LOP3.LUT R117, R117, 0xffffff7f, RZ, 0xc0, !PT ;  /* 0xffffff7f75757812 */ /* 0x000fc800078ec0ff */
[----:B------:R-:W-:Y:S01]  /*109140*/  @P2 LOP3.LUT R117, R117, 0x80, RZ, 0xfc, !PT ;  /* 0x0000008075752812 */ /* 0x000fe200078efcff */
[----:B------:R-:W3:Y:S01]  /*109150*/  LDS.128 R144, [R101] ;  /* 0x0000000065907984 */ /* 0x000ee20000000c00 */
[----:B------:R-:W-:Y:S01]  /*109160*/  ISETP.LT.AND P2, PT, R170, UR4, !P1 ;  /* 0x00000004aa007c0c */ /* 0x000fe2000cf41270 */
[----:B------:R-:W3:Y:S01]  /*109170*/  LDCU.64 UR4, c[0x0][0x398] ;  /* 0x00007300ff0477ac */ /* 0x000ee20008000a00 */
        /* <DEDUP_REMOVED lines=25> */
[----:B------:R-:W1:Y:S01]  /*109310*/  LDCU UR16, c[0x0][0x398] ;  /* 0x00007300ff1077ac */ /* 0x000e620008000800 */
[----:B------:R-:W1:Y:S07]  /*109320*/  LDCU UR4, c[0x0][0x398] ;  /* 0x00007300ff0477ac */ /* 0x000e6e0008000800 */
[----:B------:R-:W-:Y:S01]  /*109330*/  @P2 LOP3.LUT R118, R118, 0x20000000, RZ, 0xfc, !PT ;  /* 0x2000000076762812 */ /* 0x000fe200078efcff */
[----:B------:R-:W1:Y:S01]  /*109340*/  LDCU UR17, c[0x0][0x398] ;  /* 0x00007300ff1177ac */ /* 0x000e620008000800 */
[----:B------:R-:W-:-:S02]  /*109350*/  ISETP.LT.AND P2, PT, R170, UR18, !P1 ;  /* 0x00000012aa007c0c */ /* 0x000fc4000cf41270 */
[----:B------:R-:W-:Y:S02]  /*109360*/  LOP3.LUT R118, R118, 0x7fffffff, RZ, 0xc0, !PT ;  /* 0x7fffffff76767812 */ /* 0x000fe400078ec0ff */
[----:B------:R-:W-:Y:S02]  /*109370*/  @P4 LOP3.LUT R117, R117, 0x1, RZ, 0xfc, !PT ;  /* 0x0000000175754812 */ /* 0x000fe400078efcff */
        /* <DEDUP_REMOVED lines=58> */
[----:B------:R-:W4:Y:S04]  /*109720*/  LDL.LU R134, [R1+0x1474] ;  /* 0x0014740001867983 */ /* 0x000f280000300800 */
[----:B------:R-:W4:Y:S01]  /*109730*/  LDL.LU R135, [R1+0x147c] ;  /* 0x00147c0001877983 */ /* 0x000f220000300800 */
[----:B---3--:R-:W-:Y:S02]  /*109740*/  ISETP.LT.AND P4, PT, R169, UR14, !P1 ;  /* 0x0000000ea9007c0c */ /* 0x008fe4000cf81270 */
[----:B------:R-:W-:Y:S01]  /*109750*/  ISETP.LT.AND P3, PT, R172, UR6, !P1 ;  /* 0x00000006ac007c0c */ /* 0x000fe2000cf61270 */
[----:B------:R-:W3:Y:S01]  /*109760*/  LDCU UR6, c[0x0][0x398] ;  /* 0x00007300ff0677ac */ /* 0x000ee20008000800 */
[----:B------:R-:W-:-:S02]  /*109770*/  LOP3.LUT R118, R118, 0xffffdfff, RZ, 0xc0, !PT ;  /* 0xffffdfff76767812 */ /* 0x000fc400078ec0ff */
[----:B------:R-:W-:Y:S01]  /*109780*/  ISETP.LT.AND P2, PT, R171, UR26, !P1 ;  /* 0x0000001aab007c0c */ /* 0x000fe2000cf41270 */
[----:B------:R-:W1:Y:S06]  /*109790*/  LDCU UR26, c[0x0][0x398] ;  /* 0x00007300ff1a77ac */ /* 0x000e6c0008000800 */
        /* <DEDUP_REMOVED lines=8> */
[----:B------:R-:W1:Y:S01]  /*109820*/  LDCU.64 UR4, c[0x0][0x398] ;  /* 0x00007300ff0477ac */ /* 0x000e620008000a00 */
[----:B------:R-:W-:Y:S02]  /*109830*/  LOP3.LUT R118, R118, 0xffffbfff, RZ, 0xc0, !PT ;  /* 0xffffbfff76767812 */ /* 0x000fe400078ec0ff */
[----:B---3--:R-:W-:Y:S01]  /*109840*/  ISETP.LT.AND P3, PT, R175, UR6, !P1 ;  /* 0x00000006af007c0c */ /* 0x008fe2000cf61270 */
[----:B------:R-:W3:Y:S01]  /*109850*/  LDCU UR6, c[0x0][0x398] ;  /* 0x00007300ff0677ac */ /* 0x000ee20008000800 */
[----:B------:R-:W2:Y:S05]  /*109860*/  LDCU UR16, c[0x0][0x398] ;  /* 0x00007300ff1077ac */ /* 0x000eaa0008000800 */
[----:B------:R-:W-:-:S04]  /*109870*/  @P2 LOP3.LUT R118, R118, 0x4000, RZ, 0xfc, !PT ;  /* 0x0000400076762812 */ /* 0x000fc800078efcff */
[----:B------:R-:W-:-:S04]  /*109880*/  LOP3.LUT R118, R118, 0xffffefff, RZ, 0xc0, !PT ;  /* 0xffffefff76767812 */ /* 0x000fc800078ec0ff */
[----:B------:R-:W-:Y:S02]  /*109890*/  @P4 LOP3.LUT R118, R118, 0x1000, RZ, 0xfc, !PT ;  /* 0x0000100076764812 */ /* 0x000fe400078efcff */
[----:B-1----:R-:W-:Y:S01]  /*1098a0*/  ISETP.LT.AND P2, PT, R174, UR26, !P1 ;  /* 0x0000001aae007c0c */ /* 0x002fe2000cf41270 */
[----:B------:R-:W-:Y:S01]  /*1098b0*/  STL.64 [R1+0x1478], R146 ;  /* 0x0014789201007387 */ /* 0x000fe20000100a00 */
        /* <DEDUP_REMOVED lines=10> */
[----:B------:R-:W1:Y:S01]  /*109960*/  LDCU UR19, c[0x0][0x398] ;  /* 0x00007300ff1377ac */ /* 0x000e620008000800 */
[----:B------:R-:W-:Y:S01]  /*109970*/  LOP3.LUT R118, R118, 0xffffffdf, RZ, 0xc0, !PT ;  /* 0xffffffdf76767812 */ /* 0x000fe200078ec0ff */
[----:B------:R-:W1:Y:S01]  /*109980*/  LDS.128 R140, [R101+0x400] ;  /* 0x00040000658c7984 */ /* 0x000e620000000c00 */
[----:B------:R-:W-:Y:S02]  /*109990*/  ISETP.LT.AND P2, PT, R169, UR4, !P1 ;  /* 0x00000004a9007c0c */ /* 0x000fe4000cf41270 */
[----:B------:R-:W-:Y:S01]  /*1099a0*/  ISETP.LT.AND P4, PT, R172, UR23, !P1 ;  /* 0x00000017ac007c0c */ /* 0x000fe2000cf81270 */
[----:B------:R-:W-:Y:S01]  /*1099b0*/  BAR.SYNC.DEFER_BLOCKING 0x0 ;  /* 0x0000000000007b1d */ /* 0x000fe20000010000 */
[----:B---3--:R-:W-:-:S05]  /*1099c0*/  ISETP.LT.AND P3, PT, R171, UR6, !P1 ;  /* 0x00000006ab007c0c */ /* 0x008fca000cf61270 */
[----:B------:R-:W3:Y:S04]  /*1099d0*/  LDCU UR6, c[0x0][0x398] ;  /* 0x00007300ff0677ac */ /* 0x000ee80008000800 */
        /* <DEDUP_REMOVED lines=20> */
[----:B-1----:R-:W-:Y:S01]  /*109b20*/  VIADD R140, R252, 0x30 ;  /* 0x00000030fc8c7836 */ /* 0x002fe20000000000 */
[----:B------:R-:W-:Y:S01]  /*109b30*/  ISETP.LT.AND P1, PT, R173, UR22, !P1 ;  /* 0x00000016ad007c0c */ /* 0x000fe2000cf21270 */
[----:B------:R-:W1:Y:S01]  /*109b40*/  LDCU.64 UR22, c[0x0][0x398] ;  /* 0x00007300ff1677ac */ /* 0x000e620008000a00 */
[----:B------:R-:W-:Y:S01]  /*109b50*/  @P3 LOP3.LUT R118, R118, 0x8, RZ, 0xfc, !PT ;  /* 0x0000000876763812 */ /* 0x000fe200078efcff */
[----:B------:R-:W-:Y:S01]  /*109b60*/  STL.64 [R1+0x2918], R142 ;  /* 0x0029188e01007387 */ /* 0x000fe20000100a00 */
[----:B------:R-:W1:Y:S02]  /*109b70*/  LDCU UR74, c[0x0][0x398] ;  /* 0x00007300ff4a77ac */ /* 0x000e640008000800 */
[----:B------:R-:W-:Y:S01]  /*109b80*/  LOP3.LUT R118, R118, 0xfffffffb, RZ, 0xc0, !PT ;  /* 0xfffffffb76767812 */ /* 0x000fe200078ec0ff */
[----:B------:R-:W2:Y:S03]  /*109b90*/  LDL.LU R136, [R1+0x1794] ;  /* 0x0017940001887983 */ /* 0x000ea60000300800 */
[----:B------:R-:W-:Y:S01]  /*109ba0*/  @P2 LOP3.LUT R118, R118, 0x4, RZ, 0xfc, !PT ;  /* 0x0000000476762812 */ /* 0x000fe200078efcff */
[----:B------:R-:W2:Y:S01]  /*109bb0*/  LDL.LU R137, [R1+0x179c] ;  /* 0x00179c0001897983 */ /* 0x000ea20000300800 */
[----:B----4-:R-:W-:-:S02]  /*109bc0*/  VIADD R132, R252, 0x34 ;  /* 0x00000034fc847836 */ /* 0x010fc40000000000 */
[----:B------:R-:W-:Y:S01]  /*109bd0*/  LOP3.LUT R118, R118, 0xfffffffd, RZ, 0xc0, !PT ;  /* 0xfffffffd76767812 */ /* 0x000fe200078ec0ff */
[----:B------:R-:W-:Y:S01]  /*109be0*/  VIADD R134, R252, 0x31 ;  /* 0x00000031fc867836 */ /* 0x000fe20000000000 */
[----:B------:R-:W2:Y:S02]  /*109bf0*/  LDL.LU R138, [R1+0x1994] ;  /* 0x00199400018a7983 */ /* 0x000ea40000300800 */
[----:B------:R-:W-:Y:S02]  /*109c00*/  @P1 LOP3.LUT R118, R118, 0x2, RZ, 0xfc, !PT ;  /* 0x0000000276761812 */ /* 0x000fe400078efcff */
[----:B------:R-:W-:Y:S01]  /*109c10*/  ISETP.GE.AND P1, PT, R132, UR15, PT ;  /* 0x0000000f84007c0c */ /* 0x000fe2000bf26270 */
[----:B------:R-:W4:Y:S01]  /*109c20*/  LDCU.64 UR14, c[0x0][0x398] ;  /* 0x00007300ff0e77ac */ /* 0x000f220008000a00 */
[----:B------:R-:W2:Y:S02]  /*109c30*/  LDL.LU R139, [R1+0x199c] ;  /* 0x00199c00018b7983 */ /* 0x000ea40000300800 */
[----:B-1----:R-:W-:-:S02]  /*109c40*/  ISETP.LT.AND P2, PT, R169, UR22, !P1 ;  /* 0x00000016a9007c0c */ /* 0x002fc4000cf41270 */
[----:B------:R-:W-:Y:S01]  /*109c50*/  ISETP.LT.AND P3, PT, R171, UR71, !P1 ;  /* 0x00000047ab007c0c */ /* 0x000fe2000cf61270 */
[----:B------:R-:W-:Y:S01]  /*109c60*/  BAR.SYNC.DEFER_BLOCKING 0x0 ;  /* 0x0000000000007b1d */ /* 0x000fe20000010000 */
[----:B------:R-:W-:Y:S02]  /*109c70*/  ISETP.LT.AND P4, PT, R172, UR72, !P1 ;  /* 0x00000048ac007c0c */ /* 0x000fe4000cf81270 */
[----:B------:R-:W-:Y:S01]  /*109c80*/  LOP3.LUT R118, R118, 0xfffffffe, RZ, 0xc0, !PT ;  /* 0xfffffffe76767812 */ /* 0x000fe200078ec0ff */
[----:B------:R-:W-:Y:S02]  /*109c90*/  VIADD R132, R252, 0x33 ;  /* 0x00000033fc847836 */ /* 0x000fe40000000000 */
[----:B------:R-:W1:Y:S04]  /*109ca0*/  LDCU UR72, c[0x0][0x398] ;  /* 0x00007300ff4877ac */ /* 0x000e680008000800 */
[----:B------:R-:W-:Y:S01]  /*109cb0*/  @P2 LOP3.LUT R129, R129, 0x20000000, RZ, 0xfc, !PT ;  /* 0x2000000081812812 */ /* 0x000fe200078efcff */
[----:B------:R-:W1:Y:S01]  /*109cc0*/  LDCU UR71, c[0x0][0x398] ;  /* 0x00007300ff4777ac */ /* 0x000e620008000800 */
[----:B------:R-:W-:-:S02]  /*109cd0*/  ISETP.LT.AND P2, PT, R170, UR70, !P1 ;  /* 0x00000046aa007c0c */ /* 0x000fc4000cf41270 */
[----:B------:R-:W-:Y:S01]  /*109ce0*/  LOP3.LUT R129, R129, 0x7fffffff, RZ, 0xc0, !PT ;  /* 0x7fffffff81817812 */ /* 0x000fe200078ec0ff */
[----:B------:R-:W1:Y:S01]  /*109cf0*/  LDCU UR70, c[0x0][0x398] ;  /* 0x00007300ff4677ac */ /* 0x000e620008000800 */
[----:B------:R-:W-:Y:S02]  /*109d00*/  @P4 LOP3.LUT R118, R118, 0x1, RZ, 0xfc, !PT ;  /* 0x0000000176764812 */ /* 0x000fe400078efcff */
[----:B------:R-:W-:Y:S02]  /*109d10*/  @P3 LOP3.LUT R129, R129, 0x80000000, RZ, 0xfc, !PT ;  /* 0x8000000081813812 */ /* 0x000fe400078efcff */
        /* <DEDUP_REMOVED lines=133> */
[----:B------:R-:W-:-:S02]  /*10a570*/  ISETP.LT.AND P4, PT, R172, UR35, !P1 ;  /* 0x00000023ac007c0c */ /* 0x000fc4000cf81270 */
[----:B------:R-:W-:-:S03]  /*10a580*/  LOP3.LUT R125, R125, 0xdfffffff, RZ, 0xc0, !PT ;  /* 0xdfffffff7d7d7812 */ /* 0x000fc600078ec0ff */
        /* <DEDUP_REMOVED lines=8> */
[----:B------:R-:W-:Y:S02]  /*10a610*/  ISETP.LT.AND P4, PT, R168, UR38, !P1 ;  /* 0x00000026a8007c0c */ /* 0x000fe4000cf81270 */
[----:B------:R-:W-:-:S04]  /*10a620*/  LOP3.LUT R128, R128, 0xbfffffff, RZ, 0xc0, !PT ;  /* 0xbfffffff80807812 */ /* 0x000fc800078ec0ff */
[----:B------:R-:W-:Y:S02]  /*10a630*/  @P2 LOP3.LUT R128, R128, 0x40000000, RZ, 0xfc, !PT ;  /* 0x4000000080802812 */ /* 0x000fe400078efcff */
[----:B------:R-:W-:Y:S01]  /*10a640*/  ISETP.LT.AND P3, PT, R175, UR39, !P1 ;  /* 0x00000027af007c0c */ /* 0x000fe2000cf61270 */
[----:B--2---:R2:W-:Y:S01]  /*10a650*/  STSM.16.M88.4 [R100], R136 ;  /* 0x0000008864007844 */ /* 0x0045e20000000200 */
[----:B------:R-:W-:Y:S01]  /*10a660*/  LOP3.LUT R128, R128, 0xefffffff, RZ, 0xc0, !PT ;  /* 0xefffffff80807812 */ /* 0x000fe200078ec0ff */
[----:B------:R-:W1:Y:S03]  /*10a670*/  LDCU.64 UR38, c[0x0][0x398] ;  /* 0x00007300ff2677ac */ /* 0x000e660008000a00 */
[----:B------:R-:W-:Y:S02]  /*10a680*/  @P4 LOP3.LUT R128, R128, 0x10000000, RZ, 0xfc, !PT ;  /* 0x1000000080804812 */ /* 0x000fe400078efcff */
[----:B------:R-:W-:-:S02]  /*10a690*/  ISETP.LT.AND P2, PT, R174, UR42, !P1 ;  /* 0x0000002aae007c0c */ /* 0x000fc4000cf41270 */
[----:B------:R-:W-:-:S04]  /*10a6a0*/  LOP3.LUT R128, R128, 0xf7ffffff, RZ, 0xc0, !PT ;  /* 0xf7ffffff80807812 */ /* 0x000fc800078ec0ff */
[----:B------:R-:W-:Y:S02]  /*10a6b0*/  @P3 LOP3.LUT R128, R128, 0x8000000, RZ, 0xfc, !PT ;  /* 0x0800000080803812 */ /* 0x000fe400078efcff */
[----:B------:R-:W-:Y:S01]  /*10a6c0*/  ISETP.LT.AND P1, PT, R173, UR43, !P1 ;  /* 0x0000002bad007c0c */ /* 0x000fe2000cf21270 */
[----:B---3--:R-:W-:Y:S01]  /*10a6d0*/  STL.64 [R1+0x28e0], R140 ;  /* 0x0028e08c01007387 */ /* 0x008fe20000100a00 */
[----:B------:R-:W-:Y:S01]  /*10a6e0*/  LOP3.LUT R128, R128, 0xfbffffff, RZ, 0xc0, !PT ;  /* 0xfbffffff80807812 */ /* 0x000fe200078ec0ff */
[----:B------:R-:W3:Y:S03]  /*10a6f0*/  LDCU.64 UR42, c[0x0][0x398] ;  /* 0x00007300ff2a77ac */ /* 0x000ee60008000a00 */
        /* <DEDUP_REMOVED lines=11> */
[----:B------:R-:W-:Y:S01]  /*10a7b0*/  VIADD R134, R252, 0x2c ;  /* 0x0000002cfc867836 */ /* 0x000fe20000000000 */
[----:B------:R-:W2:Y:S02]  /*10a7c0*/  LDL.LU R139, [R1+0x21bc] ;  /* 0x0021bc00018b7983 */ /* 0x000ea40000300800 */
[----:B------:R-:W-:Y:S02]  /*10a7d0*/  ISETP.LT.AND P2, PT, R169, UR4, !P1 ;  /* 0x00000004a9007c0c */ /* 0x000fe4000cf41270 */
[----:B------:R-:W-:Y:S01]  /*10a7e0*/  ISETP.LT.AND P4, PT, R172, UR60, !P1 ;  /* 0x0000003cac007c0c */ /* 0x000fe2000cf81270 */
[----:B------:R-:W4:Y:S01]  /*10a7f0*/  LDCU UR60, c[0x0][0x398] ;  /* 0x00007300ff3c77ac */ /* 0x000f220008000800 */
[----:B------:R-:W-:Y:S01]  /*10a800*/  ISETP.LT.AND P3, PT, R171, UR67, !P1 ;  /* 0x00000043ab007c0c */ /* 0x000fe2000cf61270 */
[----:B------:R-:W-:Y:S01]  /*10a810*/  VIADD R140, R252, 0x2b ;  /* 0x0000002bfc8c7836 */ /* 0x000fe20000000000 */
[----:B------:R-:W-:Y:S06]  /*10a820*/  BAR.SYNC.DEFER_BLOCKING 0x0 ;  /* 0x0000000000007b1d */ /* 0x000fec0000010000 */
[----:B------:R-:W1:Y:S01]  /*10a830*/  LDCU UR67, c[0x0][0x398] ;  /* 0x00007300ff4377ac */ /* 0x000e620008000800 */
[----:B------:R-:W-:-:S04]  /*10a840*/  @P2 LOP3.LUT R128, R128, 0x200000, RZ, 0xfc, !PT ;  /* 0x0020000080802812 */ /* 0x000fc800078efcff */
[----:B------:R-:W-:-:S04]  /*10a850*/  LOP3.LUT R128, R128, 0xfeffffff, RZ, 0xc0, !PT ;  /* 0xfeffffff80807812 */ /* 0x000fc800078ec0ff */
[----:B------:R-:W-:Y:S02]  /*10a860*/  @P4 LOP3.LUT R128, R128, 0x1000000, RZ, 0xfc, !PT ;  /* 0x0100000080804812 */ /* 0x000fe400078efcff */
[----:B------:R-:W-:Y:S01]  /*10a870*/  ISETP.LT.AND P2, PT, R170, UR68, !P1 ;  /* 0x00000044aa007c0c */ /* 0x000fe2000cf41270 */
[----:B------:R-:W1:Y:S01]  /*10a880*/  LDCU UR68, c[0x0][0x398] ;  /* 0x00007300ff4477ac */ /* 0x000e620008000800 */
[----:B------:R-:W-:-:S04]  /*10a890*/  LOP3.LUT R128, R128, 0xff7fffff, RZ, 0xc0, !PT ;  /* 0xff7fffff80807812 */ /* 0x000fc800078ec0ff */
[----:B------:R-:W-:Y:S01]  /*10a8a0*/  @P3 LOP3.LUT R128, R128, 0x800000, RZ, 0xfc, !PT ;  /* 0x0080000080803812 */ /* 0x000fe200078efcff */
[----:B------:R-:W-:Y:S01]  /*10a8b0*/  VIADD R132, R252, 0x2e ;  /* 0x0000002efc847836 */ /* 0x000fe20000000000 */
[----:B------:R-:W-:Y:S01]  /*10a8c0*/  ISETP.LT.AND P4, PT, R168, UR22, !P1 ;  /* 0x00000016a8007c0c */ /* 0x000fe2000cf81270 */
[----:B------:R-:W3:Y:S01]  /*10a8d0*/  LDCU.64 UR22, c[0x0][0x398] ;  /* 0x00007300ff1677ac */ /* 0x000ee20008000a00 */
[----:B------:R-:W-:Y:S01]  /*10a8e0*/  LOP3.LUT R128, R128, 0xffbfffff, RZ, 0xc0, !PT ;  /* 0xffbfffff80807812 */ /* 0x000fe200078ec0ff */
[----:B------:R-:W3:Y:S03]  /*10a8f0*/  LDS.128 R144, [R101] ;  /* 0x0000000065907984 */ /* 0x000ee60000000c00 */
[----:B------:R-:W-:Y:S02]  /*10a900*/  @P2 LOP3.LUT R128, R128, 0x400000, RZ, 0xfc, !PT ;  /* 0x0040000080802812 */ /* 0x000fe400078efcff */
[----:B----4-:R-:W-:Y:S01]  /*10a910*/  ISETP.LT.AND P3, PT, R175, UR60, !P1 ;  /* 0x0000003caf007c0c */ /* 0x010fe2000cf61270 */
        /* <DEDUP_REMOVED lines=18> */
[----:B----4-:R-:W-:Y:S01]  /*10aa40*/  ISETP.LT.AND P3, PT, R172, UR60, !P1 ;  /* 0x0000003cac007c0c */ /* 0x010fe2000cf61270 */
[----:B------:R-:W3:Y:S01]  /*10aa50*/  LDCU UR60, c[0x0][0x398] ;  /* 0x00007300ff3c77ac */ /* 0x000ee20008000800 */
[----:B-1----:R-:W-:Y:S01]  /*10aa60*/  ISETP.LT.AND P2, PT, R171, UR68, !P1 ;  /* 0x00000044ab007c0c */ /* 0x002fe2000cf41270 */
[----:B------:R-:W1:Y:S06]  /*10aa70*/  LDCU UR68, c[0x0][0x398] ;  /* 0x00007300ff4477ac */ /* 0x000e6c0008000800 */
[----:B------:R-:W-:Y:S01]  /*10aa80*/  @P4 LOP3.LUT R128, R128, 0x2000, RZ, 0xfc, !PT ;  /* 0x0000200080804812 */ /* 0x000fe200078efcff */
[----:B------:R-:W4:Y:S03]  /*10aa90*/  LDCU UR22, c[0x0][0x398] ;  /* 0x00007300ff1677ac */ /* 0x000f260008000800 */
[----:B------:R-:W-:-:S04]  /*10aaa0*/  LOP3.LUT R128, R128, 0xfffeffff, RZ, 0xc0, !PT ;  /* 0xfffeffff80807812 */ /* 0x000fc800078ec0ff */
[----:B------:R-:W-:-:S04]  /*10aab0*/  @P3 LOP3.LUT R128, R128, 0x10000, RZ, 0xfc, !PT ;  /* 0x0001000080803812 */ /* 0x000fc800078efcff */
[----:B------:R-:W-:-:S04]  /*10aac0*/  LOP3.LUT R128, R128, 0xffff7fff, RZ, 0xc0, !PT ;  /* 0xffff7fff80807812 */ /* 0x000fc800078ec0ff */
[----:B------:R-:W-:Y:S02]  /*10aad0*/  @P2 LOP3.LUT R128, R128, 0x8000, RZ, 0xfc, !PT ;  /* 0x0000800080802812 */ /* 0x000fe400078efcff */
[----:B------:R-:W-:Y:S01]  /*10aae0*/  ISETP.LT.AND P2, PT, R170, UR45, !P1 ;  /* 0x0000002daa007c0c */ /* 0x000fe2000cf41270 */
[----:B------:R-:W1:Y:S01]  /*10aaf0*/  LDCU UR45, c[0x0][0x398] ;  /* 0x00007300ff2d77ac */ /* 0x000e620008000800 */
[----:B------:R-:W-:Y:S02]  /*10ab00*/  ISETP.LT.AND P4, PT, R168, UR44, !P1 ;  /* 0x0000002ca8007c0c */ /* 0x000fe4000cf81270 */
[----:B------:R-:W-:Y:S01]  /*10ab10*/  LOP3.LUT R128, R128, 0xffffbfff, RZ, 0xc0, !PT ;  /* 0xffffbfff80807812 */ /* 0x000fe200078ec0ff */
[----:B------:R-:W1:Y:S01]  /*10ab20*/  LDCU UR44, c[0x0][0x398] ;  /* 0x00007300ff2c77ac */ /* 0x000e620008000800 */
[----:B---3--:R-:W-:Y:S01]  /*10ab30*/  ISETP.LT.AND P3, PT, R175, UR60, !P1 ;  /* 0x0000003caf007c0c */ /* 0x008fe2000cf61270 */
[----:B------:R-:W3:Y:S06]  /*10ab40*/  LDCU UR60, c[0x0][0x398] ;  /* 0x00007300ff3c77ac */ /* 0x000eec0008000800 */
        /* <DEDUP_REMOVED lines=17> */
[----:B------:R-:W-:Y:S01]  /*10ac60*/  ISETP.LT.AND P2, PT, R169, UR14, !P1 ;  /* 0x0000000ea9007c0c */ /* 0x000fe2000cf41270 */
[----:B------:R-:W1:Y:S01]  /*10ac70*/  LDCU UR14, c[0x0][0x398] ;  /* 0x00007300ff0e77ac */ /* 0x000e620008000800 */
[----:B------:R-:W-:Y:S01]  /*10ac80*/  ISETP.LT.AND P4, PT, R172, UR32, !P1 ;  /* 0x00000020ac007c0c */ /* 0x000fe2000cf81270 */
[----:B------:R-:W3:Y:S01]  /*10ac90*/  LDL.LU R133, [R1+0x24ac] ;  /* 0x0024ac0001857983 */ /* 0x000ee20000300800 */
        /* <DEDUP_REMOVED lines=30> */
[----:B------:R-:W3:Y:S04]  /*10ae80*/  LDL.LU R134, [R1+0x2d4] ;  /* 0x0002d40001867983 */ /* 0x000ee80000300800 */
[----:B------:R-:W3:Y:S01]  /*10ae90*/  LDL.LU R135, [R1+0x2dc] ;  /* 0x0002dc0001877983 */ /* 0x000ee20000300800 */
[----:B-1----:R-:W-:Y:S01]  /*10aea0*/  ISETP.LT.AND P2, PT, R169, UR4, !P1 ;  /* 0x00000004a9007c0c */ /* 0x002fe2000cf41270 */
[----:B------:R-:W1:Y:S01]  /*10aeb0*/  LDCU UR4, c[0x0][0x398] ;  /* 0x00007300ff0477ac */ /* 0x000e620008000800 */
[----:B------:R-:W-:-:S02]  /*10aec0*/  ISETP.LT.AND P3, PT, R171, UR24, !P1 ;  /* 0x00000018ab007c0c */ /* 0x000fc4000cf61270 */
[----:B------:R-:W-:Y:S02]  /*10aed0*/  ISETP.LT.AND P4, PT, R172, UR25, !P1 ;  /* 0x00000019ac007c0c */ /* 0x000fe4000cf81270 */
[----:B------:R-:W-:Y:S01]  /*10aee0*/  LOP3.LUT R128, R128, 0xfffffffe, RZ, 0xc0, !PT ;  /* 0xfffffffe80807812 */ /* 0x000fe200078ec0ff */
[----:B------:R-:W-:Y:S01]  /*10aef0*/  STL.64 [R1+0xb90], R144 ;  /* 0x000b909001007387 */ /* 0x000fe20000100a00 */
[----:B------:R-:W-:Y:S01]  /*10af00*/  LOP3.LUT R124, R124, 0xdfffffff, RZ, 0xc0, !PT ;  /* 0xdfffffff7c7c7812 */ /* 0x000fe200078ec0ff */
[----:B------:R-:W1:Y:S04]  /*10af10*/  LDCU UR24, c[0x0][0x398] ;  /* 0x00007300ff1877ac */ /* 0x000e680008000800 */
        /* <DEDUP_REMOVED lines=28> */
[----:B------:R-:W4:Y:S01]  /*10b0e0*/  LDS.128 R140, [R101+0x400] ;  /* 0x00040000658c7984 */ /* 0x000f220000000c00 */
[----:B-1----:R-:W-:Y:S01]  /*10b0f0*/  ISETP.LT.AND P2, PT, R169, UR10, !P1 ;  /* 0x0000000aa9007c0c */ /* 0x002fe2000cf41270 */
[----:B------:R-:W1:Y:S01]  /*10b100*/  LDCU UR10, c[0x0][0x398] ;  /* 0x00007300ff0a77ac */ /* 0x000e620008000800 */
[----:B------:R-:W-:Y:S01]  /*10b110*/  ISETP.LT.AND P4, PT, R172, UR17, !P1 ;  /* 0x00000011ac007c0c */ /* 0x000fe2000cf81270 */
[----:B------:R-:W-:Y:S01]  /*10b120*/  BAR.SYNC.DEFER_BLOCKING 0x0 ;  /* 0x0000000000007b1d */ /* 0x000fe20000010000 */
[----:B------:R-:W-:-:S05]  /*10b130*/  ISETP.LT.AND P3, PT, R171, UR16, !P1 ;  /* 0x00000010ab007c0c */ /* 0x000fca000cf61270 */
        /* <DEDUP_REMOVED lines=28> */
[----:B------:R-:W2:Y:S02]  /*10b300*/  LDCU UR19, c[0x0][0x398] ;  /* 0x00007300ff1377ac */ /* 0x000ea40008000800 */
        /* <DEDUP_REMOVED lines=8> */
[----:B------:R-:W2:Y:S01]  /*10b390*/  LDL.LU R139, [R1+0x239c] ;  /* 0x00239c00018b7983 */ /* 0x000ea20000300800 */
[----:B------:R-:W-:Y:S01]  /*10b3a0*/  LOP3.LUT R127, R127, 0xffffdfff, RZ, 0xc0, !PT ;  /* 0xffffdfff7f7f7812 */ /* 0x000fe200078ec0ff */
[----:B------:R-:W-:Y:S01]  /*10b3b0*/  VIADD R132, R252, 0x29 ;  /* 0x00000029fc847836 */ /* 0x000fe20000000000 */
[----:B-1----:R-:W-:Y:S01]  /*10b3c0*/  ISETP.LT.AND P4, PT, R169, UR16, !P1 ;  /* 0x00000010a9007c0c */ /* 0x002fe2000cf81270 */
[----:B------:R-:W-:Y:S01]  /*10b3d0*/  BAR.SYNC.DEFER_BLOCKING 0x0 ;  /* 0x0000000000007b1d */ /* 0x000fe20000010000 */
[----:B------:R-:W-:-:S02]  /*10b3e0*/  ISETP.LT.AND P3, PT, R172, UR45, !P1 ;  /* 0x0000002dac007c0c */ /* 0x000fc4000cf61270 */
[----:B------:R-:W-:-:S03]  /*10b3f0*/  ISETP.LT.AND P2, PT, R171, UR44, !P1 ;  /* 0x0000002cab007c0c */ /* 0x000fc6000cf41270 */
[----:B------:R-:W1:Y:S01]  /*10b400*/  LDCU UR45, c[0x0][0x398] ;  /* 0x00007300ff2d77ac */ /* 0x000e620008000800 */
[----:B------:R-:W3:Y:S05]  /*10b410*/  LDCU UR44, c[0x0][0x398] ;  /* 0x00007300ff2c77ac */ /* 0x000eea0008000800 */
[----:B------:R-:W-:Y:S01]  /*10b420*/  @P4 LOP3.LUT R127, R127, 0x2000, RZ, 0xfc, !PT ;  /* 0x000020007f7f4812 */ /* 0x000fe200078efcff */
[----:B------:R-:W1:Y:S03]  /*10b430*/  LDCU UR5, c[0x0][0x398] ;  /* 0x00007300ff0577ac */ /* 0x000e660008000800 */
[----:B------:R-:W-:Y:S01]  /*10b440*/  LOP3.LUT R127, R127, 0xfffeffff, RZ, 0xc0, !PT ;  /* 0xfffeffff7f7f7812 */ /* 0x000fe200078ec0ff */
[----:B------:R-:W1:Y:S03]  /*10b450*/  LDCU UR16, c[0x0][0x398] ;  /* 0x00007300ff1077ac */ /* 0x000e660008000800 */
[----:B------:R-:W-:-:S04]  /*10b460*/  @P3 LOP3.LUT R127, R127, 0x10000, RZ, 0xfc, !PT ;  /* 0x000100007f7f3812 */ /* 0x000fc800078efcff */
[----:B------:R-:W-:Y:S01]  /*10b470*/  LOP3.LUT R127, R127, 0xffff7fff, RZ, 0xc0, !PT ;  /* 0xffff7fff7f7f7812 */ /* 0x000fe200078ec0ff */
[----:B------:R-:W4:Y:S03]  /*10b480*/  LDS.128 R144, [R101] ;  /* 0x0000000065907984 */ /* 0x000f260000000c00 */
[----:B------:R-:W-:Y:S02]  /*10b490*/  @P2 LOP3.LUT R127, R127, 0x8000, RZ, 0xfc, !PT ;  /* 0x000080007f7f2812 */ /* 0x000fe400078efcff */
[----:B------:R-:W-:Y:S01]  /*10b4a0*/  ISETP.LT.AND P2, PT, R170, UR51, !P1 ;  /* 0x00000033aa007c0c */ /* 0x000fe2000cf41270 */
[----:B------:R-:W3:Y:S01]  /*10b4b0*/  LDCU UR51, c[0x0][0x398] ;  /* 0x00007300ff3377ac */ /* 0x000ee20008000800 */
[----:B------:R-:W-:Y:S02]  /*10b4c0*/  ISETP.LT.AND P4, PT, R168, UR50, !P1 ;  /* 0x00000032a8007c0c */ /* 0x000fe4000cf81270 */
[----:B------:R-:W-:Y:S01]  /*10b4d0*/  LOP3.LUT R127, R127, 0xffffbfff, RZ, 0xc0, !PT ;  /* 0xffffbfff7f7f7812 */ /* 0x000fe200078ec0ff */
[----:B------:R-:W3:Y:S01]  /*10b4e0*/  LDCU UR50, c[0x0][0x398] ;  /* 0x00007300ff3277ac */ /* 0x000ee20008000800 */
        /* <DEDUP_REMOVED lines=21> */
[----:B---3--:R-:W-:Y:S01]  /*10b640*/  ISETP.LT.AND P2, PT, R171, UR44, !P1 ;  /* 0x0000002cab007c0c */ /* 0x008fe2000cf41270 */
[----:B------:R-:W1:Y:S01]  /*10b650*/  LDCU UR45, c[0x0][0x398] ;  /* 0x00007300ff2d77ac */ /* 0x000e620008000800 */
[----:B------:R-:W3:Y:S07]  /*10b660*/  LDCU UR44, c[0x0][0x398] ;  /* 0x00007300ff2c77ac */ /* 0x000eee0008000800 */
        /* <DEDUP_REMOVED lines=10> */
[----:B-1----:R-:W-:-:S07]  /*10b710*/  ISETP.LT.AND P3, PT, R175, UR45, !P1 ;  /* 0x0000002daf007c0c */ /* 0x002fce000cf61270 */
[----:B------:R-:W-:-:S04]  /*10b720*/  @P2 LOP3.LUT R127, R127, 0x40, RZ, 0xfc, !PT ;  /* 0x000000407f7f2812 */ /* 0x000fc800078efcff */
[----:B------:R-:W-:-:S04]  /*10b730*/  LOP3.LUT R127, R127, 0xffffffef, RZ, 0xc0, !PT ;  /* 0xffffffef7f7f7812 */ /* 0x000fc800078ec0ff */
[----:B------:R-:W-:Y:S02]  /*10b740*/  @P4 LOP3.LUT R127, R127, 0x10, RZ, 0xfc, !PT ;  /* 0x000000107f7f4812 */ /* 0x000fe400078efcff */
[----:B---3--:R-:W-:Y:S01]  /*10b750*/  ISETP.LT.AND P2, PT, R174, UR44, !P1 ;  /* 0x0000002cae007c0c */ /* 0x008fe2000cf41270 */
[----:B------:R-:W1:Y:S01]  /*10b760*/  LDCU.64 UR44, c[0x0][0x398] ;  /* 0x00007300ff2c77ac */ /* 0x000e620008000a00 */
[----:B------:R-:W-:-:S04]  /*10b770*/  LOP3.LUT R127, R127, 0xfffffff7, RZ, 0xc0, !PT ;  /* 0xfffffff77f7f7812 */ /* 0x000fc800078ec0ff */
[----:B------:R-:W-:Y:S02]  /*10b780*/  @P3 LOP3.LUT R127, R127, 0x8, RZ, 0xfc, !PT ;  /* 0x000000087f7f3812 */ /* 0x000fe400078efcff */
[----:B------:R-:W-:Y:S01]  /*10b790*/  ISETP.LT.AND P1, PT, R173, UR12, !P1 ;  /* 0x0000000cad007c0c */ /* 0x000fe2000cf21270 */
[----:B------:R-:W3:Y:S01]  /*10b7a0*/  LDCU UR12, c[0x0][0x398] ;  /* 0x00007300ff0c77ac */ /* 0x000ee20008000800 */
[----:B------:R-:W-:-:S04]  /*10b7b0*/  LOP3.LUT R127, R127, 0xfffffffb, RZ, 0xc0, !PT ;  /* 0xfffffffb7f7f7812 */ /* 0x000fc800078ec0ff */
[----:B------:R-:W-:-:S04]  /*10b7c0*/  @P2 LOP3.LUT R127, R127, 0x4, RZ, 0xfc, !PT ;  /* 0x000000047f7f2812 */ /* 0x000fc800078efcff */
[----:B------:R-:W-:-:S04]  /*10b7d0*/  LOP3.LUT R127, R127, 0xfffffffd, RZ, 0xc0, !PT ;  /* 0xfffffffd7f7f7812 */ /* 0x000fc800078ec0ff */
[----:B------:R-:W-:Y:S02]  /*10b7e0*/  @P1 LOP3.LUT R127, R127, 0x2, RZ, 0xfc, !PT ;  /* 0x000000027f7f1812 */ /* 0x000fe400078efcff */
[----:B------:R-:W-:Y:S01]  /*10b7f0*/  ISETP.GE.AND P1, PT, R132, UR17, PT ;  /* 0x0000001184007c0c */ /* 0x000fe2000bf26270 */
[----:B------:R-:W1:Y:S01]  /*10b800*/  LDCU UR17, c[0x0][0x398] ;  /* 0x00007300ff1177ac */ /* 0x000e620008000800 */
[----:B------:R-:W-:Y:S01]  /*10b810*/  LOP3.LUT R127, R127, 0xfffffffe, RZ, 0xc0, !PT ;  /* 0xfffffffe7f7f7812 */ /* 0x000fe200078ec0ff */
[----:B------:R-:W3:Y:S01]  /*10b820*/  LDL.LU R132, [R1+0x3b04] ;  /* 0x003b040001847983 */ /* 0x000ee20000300800 */
[----:B------:R-:W-:Y:S02]  /*10b830*/  ISETP.LT.AND P2, PT, R169, UR42, !P1 ;  /* 0x0000002aa9007c0c */ /* 0x000fe4000cf41270 */
[----:B------:R-:W-:Y:S01]  /*10b840*/  ISETP.LT.AND P3, PT, R171, UR76, !P1 ;  /* 0x0000004cab007c0c */ /* 0x000fe2000cf61270 */
[----:B------:R-:W3:Y:S01]  /*10b850*/  LDL.LU R133, [R1+0x3b0c] ;  /* 0x003b0c0001857983 */ /* 0x000ee20000300800 */
        /* <DEDUP_REMOVED lines=29> */
[----:B------:R-:W3:Y:S04]  /*10ba30*/  LDL.LU R134, [R1+0x2834] ;  /* 0x0028340001867983 */ /* 0x000ee80000300800 */
[----:B------:R-:W3:Y:S01]  /*10ba40*/  LDL.LU R135, [R1+0x283c] ;  /* 0x00283c0001877983 */ /* 0x000ee20000300800 */
[----:B-1----:R-:W-:Y:S02]  /*10ba50*/  ISETP.LT.AND P2, PT, R169, UR44, !P1 ;  /* 0x0000002ca9007c0c */ /* 0x002fe4000cf41270 */
[----:B------:R-:W-:-:S02]  /*10ba60*/  ISETP.LT.AND P4, PT, R172, UR71, !P1 ;  /* 0x00000047ac007c0c */ /* 0x000fc4000cf81270 */
[----:B------:R-:W-:Y:S02]  /*10ba70*/  LOP3.LUT R126, R126, 0xffdfffff, RZ, 0xc0, !PT ;  /* 0xffdfffff7e7e7812 */ /* 0x000fe400078ec0ff */
[----:B------:R-:W-:Y:S01]  /*10ba80*/  ISETP.LT.AND P3, PT, R171, UR70, !P1 ;  /* 0x00000046ab007c0c */ /* 0x000fe2000cf61270 */
[----:B----4-:R-:W-:Y:S01]  /*10ba90*/  STL.64 [R1+0xb20], R144 ;  /* 0x000b209001007387 */ /* 0x010fe20000100a00 */
[----:B------:R-:W-:Y:S01]  /*10baa0*/  LOP3.LUT R123, R123, 0xdfffffff, RZ, 0xc0, !PT ;  /* 0xdfffffff7b7b7812 */ /* 0x000fe200078ec0ff */
[----:B------:R-:W1:Y:S04]  /*10bab0*/  LDCU UR71, c[0x0][0x398] ;  /* 0x00007300ff4777ac */ /* 0x000e680008000800 */
[----:B------:R-:W-:Y:S01]  /*10bac0*/  @P2 LOP3.LUT R126, R126, 0x200000, RZ, 0xfc, !PT ;  /* 0x002000007e7e2812 */ /* 0x000fe200078efcff */
[----:B------:R-:W4:Y:S03]  /*10bad0*/  LDCU UR70, c[0x0][0x398] ;  /* 0x00007300ff4677ac */ /* 0x000f260008000800 */
        /* <DEDUP_REMOVED lines=29> */
[----:B--2---:R-:W-:Y:S02]  /*10bcb0*/  ISETP.LT.AND P2, PT, R169, UR38, !P1 ;  /* 0x00000026a9007c0c */ /* 0x004fe4000cf41270 */
[----:B------:R-:W-:Y:S01]  /*10bcc0*/  ISETP.LT.AND P4, PT, R172, UR53, !P1 ;  /* 0x00000035ac007c0c */ /* 0x000fe2000cf81270 */
[----:B------:R-:W-:Y:S01]  /*10bcd0*/  BAR.SYNC.DEFER_BLOCKING 0x0 ;  /* 0x0000000000007b1d */ /* 0x000fe20000010000 */
[----:B------:R-:W-:-:S05]  /*10bce0*/  ISETP.LT.AND P3, PT, R171, UR54, !P1 ;  /* 0x00000036ab007c0c */ /* 0x000fca000cf61270 */
[----:B------:R-:W2:Y:S04]  /*10bcf0*/  LDCU UR53, c[0x0][0x398] ;  /* 0x00007300ff3577ac */ /* 0x000ea80008000800 */
        /* <DEDUP_REMOVED lines=9> */
[----:B------:R-:W-:Y:S01]  /*10bd90*/  STSM.16.M88.4 [R100], R136 ;  /* 0x0000008864007844 */ /* 0x000fe20000000200 */
        /* <DEDUP_REMOVED lines=9> */
[----:B---3--:R3:W-:Y:S01]  /*10be30*/  STSM.16.M88.4 [R100+0x200], R132 ;  /* 0x0002008464007844 */ /* 0x0087e20000000200 */
[----:B------:R-:W-:Y:S01]  /*10be40*/  LOP3.LUT R126, R126, 0xfffff7ff, RZ, 0xc0, !PT ;  /* 0xfffff7ff7e7e7812 */ /* 0x000fe200078ec0ff */
[----:B-1----:R-:W-:Y:S01]  /*10be50*/  VIADD R140, R252, 0x21 ;  /* 0x00000021fc8c7836 */ /* 0x002fe20000000000 */
        /* <DEDUP_REMOVED lines=54> */
[----:B------:R-:W-:Y:S01]  /*10c1c0*/  ISETP.LT.AND P3, PT, R171, UR76, !P1 ;  /* 0x0000004cab007c0c */ /* 0x000fe2000cf61270 */
[----:B------:R-:W3:Y:S01]  /*10c1d0*/  LDCU UR76, c[0x0][0x398] ;  /* 0x00007300ff4c77ac */ /* 0x000ee20008000800 */
[----:B------:R-:W-:Y:S01]  /*10c1e0*/  ISETP.LT.AND P4, PT, R172, UR75, !P1 ;  /* 0x0000004bac007c0c */ /* 0x000fe2000cf81270 */
[----:B------:R-:W1:Y:S08]  /*10c1f0*/  LDCU UR75, c[0x0][0x398] ;  /* 0x00007300ff4b77ac */ /* 0x000e700008000800 */
[----:B------:R-:W-:-:S02]  /*10c200*/  @P2 LOP3.LUT R125, R125, 0x20000000, RZ, 0xfc, !PT ;  /* 0x200000007d7d2812 */ /* 0x000fc400078efcff */
[----:B------:R-:W-:Y:S01]  /*10c210*/  ISETP.LT.AND P2, PT, R170, UR77, !P1 ;  /* 0x0000004daa007c0c */ /* 0x000fe2000cf41270 */
[----:B------:R-:W3:Y:S01]  /*10c220*/  LDCU UR77, c[0x0][0x398] ;  /* 0x00007300ff4d77ac */ /* 0x000ee20008000800 */
[----:B------:R-:W-:Y:S02]  /*10c230*/  LOP3.LUT R125, R125, 0x7fffffff, RZ, 0xc0, !PT ;  /* 0x7fffffff7d7d7812 */ /* 0x000fe400078ec0ff */
[----:B------:R-:W-:Y:S02]  /*10c240*/  LOP3.LUT R126, R126, 0xfffffffe, RZ, 0xc0, !PT ;  /* 0xfffffffe7e7e7812 */ /* 0x000fe400078ec0ff */
[----:B------:R-:W-:Y:S02]  /*10c250*/  @P3 LOP3.LUT R125, R125, 0x80000000, RZ, 0xfc, !PT ;  /* 0x800000007d7d3812 */ /* 0x000fe400078efcff */
[----:B------:R-:W-:Y:S02]  /*10c260*/  @P4 LOP3.LUT R126, R126, 0x1, RZ, 0xfc, !PT ;  /* 0x000000017e7e4812 */ /* 0x000fe400078efcff */
[----:B------:R-:W-:Y:S01]  /*10c270*/  ISETP.LT.AND P4, PT, R168, UR74, !P1 ;  /* 0x0000004aa8007c0c */ /* 0x000fe2000cf81270 */
[----:B------:R-:W-:Y:S01]  /*10c280*/  VIADD R132, R252, 0x23 ;  /* 0x00000023fc847836 */ /* 0x000fe20000000000 */
[----:B------:R-:W-:Y:S01]  /*10c290*/  LOP3.LUT R125, R125, 0xbfffffff, RZ, 0xc0, !PT ;  /* 0xbfffffff7d7d7812 */ /* 0x000fe200078ec0ff */
[----:B------:R-:W4:Y:S03]  /*10c2a0*/  LDCU UR74, c[0x0][0x398] ;  /* 0x00007300ff4a77ac */ /* 0x000f260008000800 */
[----:B------:R-:W-:-:S02]  /*10c2b0*/  @P2 LOP3.LUT R125, R125, 0x40000000, RZ, 0xfc, !PT ;  /* 0x400000007d7d2812 */ /* 0x000fc400078efcff */
[----:B-1----:R-:W-:Y:S01]  /*10c2c0*/  ISETP.LT.AND P3, PT, R175, UR75, !P1 ;  /* 0x0000004baf007c0c */ /* 0x002fe2000cf61270 */
        /* <DEDUP_REMOVED lines=16> */
[----:B------:R-:W2:Y:S01]  /*10c3d0*/  LDL.LU R132, [R1+0x4254] ;  /* 0x0042540001847983 */ /* 0x000ea20000300800 */
[----:B------:R-:W-:Y:S01]  /*10c3e0*/  ISETP.LT.AND P4, PT, R169, UR38, !P1 ;  /* 0x00000026a9007c0c */ /* 0x000fe2000cf81270 */
[----:B------:R-:W2:Y:S01]  /*10c3f0*/  LDCU UR38, c[0x0][0x398] ;  /* 0x00007300ff2677ac */ /* 0x000ea20008000800 */
[----:B---3--:R-:W-:Y:S01]  /*10c400*/  ISETP.LT.AND P3, PT, R172, UR76, !P1 ;  /* 0x0000004cac007c0c */ /* 0x008fe2000cf61270 */
[----:B------:R-:W3:Y:S01]  /*10c410*/  LDL.LU R133, [R1+0x425c] ;  /* 0x00425c0001857983 */ /* 0x000ee20000300800 */
[----:B-1----:R-:W-:Y:S01]  /*10c420*/  ISETP.LT.AND P2, PT, R171, UR77, !P1 ;  /* 0x0000004dab007c0c */ /* 0x002fe2000cf41270 */
[----:B------:R-:W1:Y:S01]  /*10c430*/  LDCU UR76, c[0x0][0x398] ;  /* 0x00007300ff4c77ac */ /* 0x000e620008000800 */
[----:B------:R-:W1:Y:S07]  /*10c440*/  LDCU UR77, c[0x0][0x398] ;  /* 0x00007300ff4d77ac */ /* 0x000e6e0008000800 */
[----:B------:R-:W-:-:S04]  /*10c450*/  @P4 LOP3.LUT R125, R125, 0x200000, RZ, 0xfc, !PT ;  /* 0x002000007d7d4812 */ /* 0x000fc800078efcff */
[----:B------:R-:W-:-:S04]  /*10c460*/  LOP3.LUT R125, R125, 0xfeffffff, RZ, 0xc0, !PT ;  /* 0xfeffffff7d7d7812 */ /* 0x000fc800078ec0ff */
[----:B------:R-:W-:-:S04]  /*10c470*/  @P3 LOP3.LUT R125, R125, 0x1000000, RZ, 0xfc, !PT ;  /* 0x010000007d7d3812 */ /* 0x000fc800078efcff */
[----:B------:R-:W-:-:S04]  /*10c480*/  LOP3.LUT R125, R125, 0xff7fffff, RZ, 0xc0, !PT ;  /* 0xff7fffff7d7d7812 */ /* 0x000fc800078ec0ff */
[----:B------:R-:W-:Y:S02]  /*10c490*/  @P2 LOP3.LUT R125, R125, 0x800000, RZ, 0xfc, !PT ;  /* 0x008000007d7d2812 */ /* 0x000fe400078efcff */
[----:B----4-:R-:W-:Y:S01]  /*10c4a0*/  ISETP.LT.AND P2, PT, R170, UR74, !P1 ;  /* 0x0000004aaa007c0c */ /* 0x010fe2000cf41270 */
[----:B------:R-:W4:Y:S01]  /*10c4b0*/  LDCU UR74, c[0x0][0x398] ;  /* 0x00007300ff4a77ac */ /* 0x000f220008000800 */
[----:B------:R-:W-:Y:S02]  /*10c4c0*/  ISETP.LT.AND P4, PT, R168, UR75, !P1 ;  /* 0x0000004ba8007c0c */ /* 0x000fe4000cf81270 */
[----:B------:R-:W-:Y:S01]  /*10c4d0*/  LOP3.LUT R125, R125, 0xffbfffff, RZ, 0xc0, !PT ;  /* 0xffbfffff7d7d7812 */ /* 0x000fe200078ec0ff */
[----:B------:R-:W4:Y:S01]  /*10c4e0*/  LDCU UR75, c[0x0][0x398] ;  /* 0x00007300ff4b77ac */ /* 0x000f220008000800 */
[----:B-1----:R-:W-:Y:S01]  /*10c4f0*/  ISETP.LT.AND P3, PT, R175, UR76, !P1 ;  /* 0x0000004caf007c0c */ /* 0x002fe2000cf61270 */
        /* <DEDUP_REMOVED lines=18> */
[----:B------:R-:W-:Y:S01]  /*10c620*/  ISETP.LT.AND P4, PT, R169, UR42, !P1 ;  /* 0x0000002aa9007c0c */ /* 0x000fe2000cf81270 */
[----:B------:R-:W2:Y:S01]  /*10c630*/  LDCU UR42, c[0x0][0x398] ;  /* 0x00007300ff2a77ac */ /* 0x000ea20008000800 */
[----:B----4-:R-:W-:-:S02]  /*10c640*/  ISETP.LT.AND P3, PT, R172, UR75, !P1 ;  /* 0x0000004bac007c0c */ /* 0x010fc4000cf61270 */
[----:B------:R-:W-:Y:S01]  /*10c650*/  LOP3.LUT R125, R125, 0xffffdfff, RZ, 0xc0, !PT ;  /* 0xffffdfff7d7d7812 */ /* 0x000fe200078ec0ff */
[----:B------:R-:W4:Y:S01]  /*10c660*/  LDCU UR75, c[0x0][0x398] ;  /* 0x00007300ff4b77ac */ /* 0x000f220008000800 */
[----:B-1----:R-:W-:Y:S01]  /*10c670*/  ISETP.LT.AND P2, PT, R171, UR77, !P1 ;  /* 0x0000004dab007c0c */ /* 0x002fe2000cf41270 */
        /* <DEDUP_REMOVED lines=9> */
[----:B------:R-:W1:Y:S01]  /*10c710*/  LDCU UR74, c[0x0][0x398] ;  /* 0x00007300ff4a77ac */ /* 0x000e620008000800 */
[----:B------:R-:W-:Y:S02]  /*10c720*/  LOP3.LUT R125, R125, 0xffffbfff, RZ, 0xc0, !PT ;  /* 0xffffbfff7d7d7812 */ /* 0x000fe400078ec0ff */
[----:B----4-:R-:W-:Y:S01]  /*10c730*/  ISETP.LT.AND P3, PT, R175, UR75, !P1 ;  /* 0x0000004baf007c0c */ /* 0x010fe2000cf61270 */
[----:B------:R-:W-:Y:S01]  /*10c740*/  STL.64 [R1+0xab8], R146 ;  /* 0x000ab89201007387 */ /* 0x000fe20000100a00 */
[----:B------:R-:W-:Y:S01]  /*10c750*/  LOP3.LUT R122, R122, 0xdfffffff, RZ, 0xc0, !PT ;  /* 0xdfffffff7a7a7812 */ /* 0x000fe200078ec0ff */
[----:B------:R-:W4:Y:S04]  /*10c760*/  LDCU UR75, c[0x0][0x398] ;  /* 0x00007300ff4b77ac */ /* 0x000f280008000800 */
[----:B------:R-:W-:Y:S01]  /*10c770*/  @P2 LOP3.LUT R125, R125, 0x4000, RZ, 0xfc, !PT ;  /* 0x000040007d7d2812 */ /* 0x000fe200078efcff */
[----:B------:R-:W2:Y:S03]  /*10c780*/  LDCU UR73, c[0x0][0x398] ;  /* 0x00007300ff4977ac */ /* 0x000ea60008000800 */
        /* <DEDUP_REMOVED lines=33> */
[----:B------:R-:W-:-:S02]  /*10c9a0*/  ISETP.LT.AND P3, PT, R175, UR34, !P1 ;  /* 0x00000022af007c0c */ /* 0x000fc4000cf61270 */
[----:B------:R-:W-:-:S04]  /*10c9b0*/  LOP3.LUT R125, R125, 0xffffffef, RZ, 0xc0, !PT ;  /* 0xffffffef7d7d7812 */ /* 0x000fc800078ec0ff */
[----:B------:R-:W-:Y:S02]  /*10c9c0*/  @P4 LOP3.LUT R125, R125, 0x10, RZ, 0xfc, !PT ;  /* 0x000000107d7d4812 */ /* 0x000fe400078efcff */
[----:B------:R-:W-:Y:S01]  /*10c9d0*/  ISETP.LT.AND P2, PT, R174, UR35, !P1 ;  /* 0x00000023ae007c0c */ /* 0x000fe2000cf41270 */
[----:B-1----:R1:W-:Y:S01]  /*10c9e0*/  STL.64 [R1+0x1d90], R140 ;  /* 0x001d908c01007387 */ /* 0x0023e20000100a00 */
[----:B------:R-:W-:Y:S01]  /*10c9f0*/  LOP3.LUT R125, R125, 0xfffffff7, RZ, 0xc0, !PT ;  /* 0xfffffff77d7d7812 */ /* 0x000fe200078ec0ff */
[----:B------:R-:W1:Y:S03]  /*10ca00*/  LDCU.64 UR34, c[0x0][0x398] ;  /* 0x00007300ff2277ac */ /* 0x000e660008000a00 */
[----:B------:R-:W-:Y:S02]  /*10ca10*/  @P3 LOP3.LUT R125, R125, 0x8, RZ, 0xfc, !PT ;  /* 0x000000087d7d3812 */ /* 0x000fe400078efcff */
[----:B------:R-:W-:Y:S01]  /*10ca20*/  ISETP.LT.AND P1, PT, R173, UR36, !P1 ;  /* 0x00000024ad007c0c */ /* 0x000fe2000cf21270 */
[----:B---3--:R3:W-:Y:S01]  /*10ca30*/  STSM.16.M88.4 [R100+0x200], R132 ;  /* 0x0002008464007844 */ /* 0x0087e20000000200 */
[----:B------:R-:W-:Y:S01]  /*10ca40*/  LOP3.LUT R125, R125, 0xfffffffb, RZ, 0xc0, !PT ;  /* 0xfffffffb7d7d7812 */ /* 0x000fe200078ec0ff */
[----:B-1----:R-:W-:Y:S01]  /*10ca50*/  VIADD R140, R252, 0x1c ;  /* 0x0000001cfc8c7836 */ /* 0x002fe20000000000 */
[----:B------:R-:W-:Y:S01]  /*10ca60*/  LOP3.LUT R121, R121, 0xdfffffff, RZ, 0xc0, !PT ;  /* 0xdfffffff79797812 */ /* 0x000fe200078ec0ff */
[----:B------:R-:W-:Y:S01]  /*10ca70*/  STL.64 [R1+0x1d98], R142 ;  /* 0x001d988e01007387 */ /* 0x000fe20000100a00 */
[----:B------:R-:W-:Y:S01]  /*10ca80*/  @P2 LOP3.LUT R125, R125, 0x4, RZ, 0xfc, !PT ;  /* 0x000000047d7d2812 */ /* 0x000fe200078efcff */
[----:B------:R-:W1:Y:S02]  /*10ca90*/  LDCU UR36, c[0x0][0x398] ;  /* 0x00007300ff2477ac */ /* 0x000e640008000800 */
[----:B------:R-:W2:Y:S01]  /*10caa0*/  LDL.LU R136, [R1+0x4bd4] ;  /* 0x004bd40001887983 */ /* 0x000ea20000300800 */
[----:B------:R-:W-:-:S03]  /*10cab0*/  LOP3.LUT R125, R125, 0xfffffffd, RZ, 0xc0, !PT ;  /* 0xfffffffd7d7d7812 */ /* 0x000fc600078ec0ff */
[----:B------:R-:W2:Y:S01]  /*10cac0*/  LDL.LU R137, [R1+0x4bdc] ;  /* 0x004bdc0001897983 */ /* 0x000ea20000300800 */
[C---:B---3--:R-:W-:Y:S01]  /*10cad0*/  VIADD R132, R252.reuse, 0x20 ;  /* 0x00000020fc847836 */ /* 0x048fe20000000000 */
[----:B------:R-:W-:Y:S01]  /*10cae0*/  @P1 LOP3.LUT R125, R125, 0x2, RZ, 0xfc, !PT ;  /* 0x000000027d7d1812 */ /* 0x000fe200078efcff */
[----:B------:R-:W-:Y:S01]  /*10caf0*/  VIADD R134, R252, 0x1d ;  /* 0x0000001dfc867836 */ /* 0x000fe20000000000 */
[----:B------:R-:W2:Y:S01]  /*10cb00*/  LDL.LU R138, [R1+0x3af4] ;  /* 0x003af400018a7983 */ /* 0x000ea20000300800 */
[----:B------:R-:W-:Y:S01]  /*10cb10*/  BAR.SYNC.DEFER_BLOCKING 0x0 ;  /* 0x0000000000007b1d */ /* 0x000fe20000010000 */
[----:B------:R-:W-:-:S04]  /*10cb20*/  ISETP.GE.AND P1, PT, R132, UR43, PT ;  /* 0x0000002b84007c0c */ /* 0x000fc8000bf26270 */
[----:B------:R-:W-:Y:S02]  /*10cb30*/  ISETP.LT.AND P2, PT, R169, UR30, !P1 ;  /* 0x0000001ea9007c0c */ /* 0x000fe4000cf41270 */
[----:B------:R-:W-:Y:S01]  /*10cb40*/  LOP3.LUT R125, R125, 0xfffffffe, RZ, 0xc0, !PT ;  /* 0xfffffffe7d7d7812 */ /* 0x000fe200078ec0ff */
[----:B------:R-:W-:Y:S01]  /*10cb50*/  VIADD R132, R252, 0x1f ;  /* 0x0000001ffc847836 */ /* 0x000fe20000000000 */
[----:B------:R-:W-:Y:S01]  /*10cb60*/  ISETP.LT.AND P3, PT, R171, UR21, !P1 ;  /* 0x00000015ab007c0c */ /* 0x000fe2000cf61270 */
[----:B------:R-:W2:Y:S01]  /*10cb70*/  LDL.LU R139, [R1+0x3afc] ;  /* 0x003afc00018b7983 */ /* 0x000ea20000300800 */
[----:B------:R-:W-:Y:S01]  /*10cb80*/  ISETP.LT.AND P4, PT, R172, UR20, !P1 ;  /* 0x00000014ac007c0c */ /* 0x000fe2000cf81270 */
[----:B------:R-:W3:Y:S01]  /*10cb90*/  LDCU.64 UR20, c[0x0][0x398] ;  /* 0x00007300ff1477ac */ /* 0x000ee20008000a00 */
[----:B------:R-:W1:Y:S05]  /*10cba0*/  LDCU UR30, c[0x0][0x398] ;  /* 0x00007300ff1e77ac */ /* 0x000e6a0008000800 */
[----:B------:R-:W-:-:S02]  /*10cbb0*/  @P2 LOP3.LUT R124, R124, 0x20000000, RZ, 0xfc, !PT ;  /* 0x200000007c7c2812 */ /* 0x000fc400078efcff */
[----:B------:R-:W-:Y:S01]  /*10cbc0*/  ISETP.LT.AND P2, PT, R170, UR22, !P1 ;  /* 0x00000016aa007c0c */ /* 0x000fe2000cf41270 */
[----:B------:R-:W1:Y:S01]  /*10cbd0*/  LDCU UR22, c[0x0][0x398] ;  /* 0x00007300ff1677ac */ /* 0x000e620008000800 */
[----:B------:R-:W-:Y:S02]  /*10cbe0*/  LOP3.LUT R124, R124, 0x7fffffff, RZ, 0xc0, !PT ;  /* 0x7fffffff7c7c7812 */ /* 0x000fe400078ec0ff */
[----:B------:R-:W-:Y:S01]  /*10cbf0*/  @P4 LOP3.LUT R125, R125, 0x1, RZ, 0xfc, !PT ;  /* 0x000000017d7d4812 */ /* 0x000fe200078efcff */
[----:B------:R-:W1:Y:S01]  /*10cc00*/  LDS.128 R144, [R101] ;  /* 0x0000000065907984 */ /* 0x000e620000000c00 */
        /* <DEDUP_REMOVED lines=57> */
[----:B------:R-:W3:Y:S01]  /*10cfa0*/  LDL.LU R132, [R1+0x4dd4] ;  /* 0x004dd40001847983 */ /* 0x000ee20000300800 */
[----:B-1----:R-:W-:Y:S01]  /*10cfb0*/  ISETP.LT.AND P2, PT, R169, UR4, !P1 ;  /* 0x00000004a9007c0c */ /* 0x002fe2000cf41270 */
[----:B------:R-:W1:Y:S01]  /*10cfc0*/  LDCU UR4, c[0x0][0x398] ;  /* 0x00007300ff0477ac */ /* 0x000e620008000800 */
[----:B------:R-:W-:Y:S01]  /*10cfd0*/  ISETP.LT.AND P4, PT, R172, UR16, !P1 ;  /* 0x00000010ac007c0c */ /* 0x000fe2000cf81270 */
[----:B------:R-:W3:Y:S01]  /*10cfe0*/  LDL.LU R133, [R1+0x4ddc] ;  /* 0x004ddc0001857983 */ /* 0x000ee20000300800 */
[----:B------:R-:W-:Y:S01]  /*10cff0*/  ISETP.LT.AND P3, PT, R171, UR14, !P1 ;  /* 0x0000000eab007c0c */ /* 0x000fe2000cf61270 */
[----:B------:R-:W1:Y:S08]  /*10d000*/  LDCU UR14, c[0x0][0x398] ;  /* 0x00007300ff0e77ac */ /* 0x000e700008000800 */
[----:B------:R-:W-:-:S04]  /*10d010*/  @P2 LOP3.LUT R124, R124, 0x2000, RZ, 0xfc, !PT ;  /* 0x000020007c7c2812 */ /* 0x000fc800078efcff */
        /* <DEDUP_REMOVED lines=30> */
[----:B------:R-:W-:Y:S02]  /*10d200*/  LOP3.LUT R124, R124, 0xffffffdf, RZ, 0xc0, !PT ;  /* 0xffffffdf7c7c7812 */ /* 0x000fe400078ec0ff */
[----:B------:R-:W-:Y:S01]  /*10d210*/  ISETP.LT.AND P3, PT, R171, UR28, !P1 ;  /* 0x0000001cab007c0c */ /* 0x000fe2000cf61270 */
[----:B------:R-:W-:Y:S01]  /*10d220*/  STL.64 [R1+0xa40], R144 ;  /* 0x000a409001007387 */ /* 0x000fe20000100a00 */
[----:B------:R-:W1:Y:S05]  /*10d230*/  LDCU UR37, c[0x0][0x398] ;  /* 0x00007300ff2577ac */ /* 0x000e6a0008000800 */
        /* <DEDUP_REMOVED lines=61> */
[----:B------:R-:W-:Y:S01]  /*10d610*/  LOP3.LUT R120, R120, 0xdfffffff, RZ, 0xc0, !PT ;  /* 0xdfffffff78787812 */ /* 0x000fe200078ec0ff */
[----:B------:R-:W-:Y:S01]  /*10d620*/  STL.64 [R1+0x1b98], R142 ;  /* 0x001b988e01007387 */ /* 0x000fe20000100a00 */
[----:B------:R-:W-:Y:S01]  /*10d630*/  @P2 LOP3.LUT R123, R123, 0x4000000, RZ, 0xfc, !PT ;  /* 0x040000007b7b2812 */ /* 0x000fe200078efcff */
[----:B------:R-:W4:Y:S02]  /*10d640*/  LDCU UR53, c[0x0][0x398] ;  /* 0x00007300ff3577ac */ /* 0x000f240008000800 */
        /* <DEDUP_REMOVED lines=13> */
[----:B------:R-:W3:Y:S01]  /*10d720*/  LDCU UR59, c[0x0][0x398] ;  /* 0x00007300ff3b77ac */ /* 0x000ee20008000800 */
[----:B------:R-:W-:Y:S01]  /*10d730*/  ISETP.LT.AND P3, PT, R171, UR58, !P1 ;  /* 0x0000003aab007c0c */ /* 0x000fe2000cf61270 */
[----:B------:R-:W2:Y:S01]  /*10d740*/  LDL.LU R139, [R1+0x420c] ;  /* 0x00420c00018b7983 */ /* 0x000ea20000300800 */
[----:B------:R-:W1:Y:S05]  /*10d750*/  LDCU UR28, c[0x0][0x398] ;  /* 0x00007300ff1c77ac */ /* 0x000e6a0008000800 */
[----:B------:R-:W-:Y:S01]  /*10d760*/  @P2 LOP3.LUT R123, R123, 0x200000, RZ, 0xfc, !PT ;  /* 0x002000007b7b2812 */ /* 0x000fe200078efcff */
[----:B------:R-:W1:Y:S03]  /*10d770*/  LDCU UR11, c[0x0][0x398] ;  /* 0x00007300ff0b77ac */ /* 0x000e660008000800 */
[----:B------:R-:W-:Y:S01]  /*10d780*/  LOP3.LUT R123, R123, 0xfeffffff, RZ, 0xc0, !PT ;  /* 0xfeffffff7b7b7812 */ /* 0x000fe200078ec0ff */
[----:B------:R-:W1:Y:S01]  /*10d790*/  LDCU UR58, c[0x0][0x398] ;  /* 0x00007300ff3a77ac */ /* 0x000e620008000800 */
[----:B------:R-:W1:Y:S02]  /*10d7a0*/  LDS.128 R144, [R101] ;  /* 0x0000000065907984 */ /* 0x000e640000000c00 */
        /* <DEDUP_REMOVED lines=61> */
[----:B------:R-:W4:Y:S01]  /*10db80*/  LDL.LU R132, [R1+0x5444] ;  /* 0x0054440001847983 */ /* 0x000f220000300800 */
[----:B------:R-:W-:Y:S02]  /*10db90*/  ISETP.LT.AND P4, PT, R169, UR44, !P1 ;  /* 0x0000002ca9007c0c */ /* 0x000fe4000cf81270 */
[----:B------:R-:W-:Y:S01]  /*10dba0*/  ISETP.LT.AND P3, PT, R172, UR47, !P1 ;  /* 0x0000002fac007c0c */ /* 0x000fe2000cf61270 */
[----:B------:R-:W1:Y:S01]  /*10dbb0*/  LDCU UR47, c[0x0][0x398] ;  /* 0x00007300ff2f77ac */ /* 0x000e620008000800 */
[----:B------:R-:W-:Y:S01]  /*10dbc0*/  ISETP.LT.AND P2, PT, R171, UR60, !P1 ;  /* 0x0000003cab007c0c */ /* 0x000fe2000cf41270 */
[----:B------:R-:W4:Y:S01]  /*10dbd0*/  LDL.LU R133, [R1+0x544c] ;  /* 0x00544c0001857983 */ /* 0x000f220000300800 */
[----:B------:R-:W1:Y:S07]  /*10dbe0*/  LDCU UR60, c[0x0][0x398] ;  /* 0x00007300ff3c77ac */ /* 0x000e6e0008000800 */
[----:B------:R-:W-:-:S04]  /*10dbf0*/  @P4 LOP3.LUT R123, R123, 0x20, RZ, 0xfc, !PT ;  /* 0x000000207b7b4812 */ /* 0x000fc800078efcff */
[----:B------:R-:W-:-:S04]  /*10dc00*/  LOP3.LUT R123, R123, 0xfffffeff, RZ, 0xc0, !PT ;  /* 0xfffffeff7b7b7812 */ /* 0x000fc800078ec0ff */
[----:B------:R-:W-:-:S04]  /*10dc10*/  @P3 LOP3.LUT R123, R123, 0x100, RZ, 0xfc, !PT ;  /* 0x000001007b7b3812 */ /* 0x000fc800078efcff */
[----:B------:R-:W-:-:S04]  /*10dc20*/  LOP3.LUT R123, R123, 0xffffff7f, RZ, 0xc0, !PT ;  /* 0xffffff7f7b7b7812 */ /* 0x000fc800078ec0ff */
[----:B------:R-:W-:Y:S02]  /*10dc30*/  @P2 LOP3.LUT R123, R123, 0x80, RZ, 0xfc, !PT ;  /* 0x000000807b7b2812 */ /* 0x000fe400078efcff */
[----:B---3--:R-:W-:Y:S01]  /*10dc40*/  ISETP.LT.AND P2, PT, R170, UR59, !P1 ;  /* 0x0000003baa007c0c */ /* 0x008fe2000cf41270 */
[----:B------:R-:W3:Y:S01]  /*10dc50*/  LDCU UR59, c[0x0][0x398] ;  /* 0x00007300ff3b77ac */ /* 0x000ee20008000800 */
[----:B-1----:R-:W-:Y:S02]  /*10dc60*/  ISETP.LT.AND P4, PT, R168, UR46, !P1 ;  /* 0x0000002ea8007c0c */ /* 0x002fe4000cf81270 */
[----:B------:R-:W-:Y:S02]  /*10dc70*/  LOP3.LUT R123, R123, 0xffffffbf, RZ, 0xc0, !PT ;  /* 0xffffffbf7b7b7812 */ /* 0x000fe400078ec0ff */
        /* <DEDUP_REMOVED lines=18> */
[----:B-1----:R-:W-:Y:S01]  /*10dda0*/  ISETP.LT.AND P2, PT, R169, UR46, !P1 ;  /* 0x0000002ea9007c0c */ /* 0x002fe2000cf41270 */
[----:B------:R-:W1:Y:S01]  /*10ddb0*/  LDCU UR46, c[0x0][0x398] ;  /* 0x00007300ff2e77ac */ /* 0x000e620008000800 */
[----:B------:R-:W-:-:S02]  /*10ddc0*/  ISETP.LT.AND P3, PT, R171, UR62, !P1 ;  /* 0x0000003eab007c0c */ /* 0x000fc4000cf61270 */
[----:B------:R-:W-:Y:S01]  /*10ddd0*/  ISETP.LT.AND P4, PT, R172, UR63, !P1 ;  /* 0x0000003fac007c0c */ /* 0x000fe2000cf81270 */
[----:B------:R-:W1:Y:S01]  /*10dde0*/  LDCU UR63, c[0x0][0x398] ;  /* 0x00007300ff3f77ac */ /* 0x000e620008000800 */
[----:B------:R-:W-:Y:S01]  /*10ddf0*/  LOP3.LUT R123, R123, 0xfffffffe, RZ, 0xc0, !PT ;  /* 0xfffffffe7b7b7812 */ /* 0x000fe200078ec0ff */
[----:B------:R-:W1:Y:S06]  /*10de00*/  LDCU UR62, c[0x0][0x398] ;  /* 0x00007300ff3e77ac */ /* 0x000e6c0008000800 */
[----:B------:R-:W-:Y:S02]  /*10de10*/  @P2 LOP3.LUT R122, R122, 0x20000000, RZ, 0xfc, !PT ;  /* 0x200000007a7a2812 */ /* 0x000fe400078efcff */
[----:B------:R-:W-:Y:S01]  /*10de20*/  ISETP.LT.AND P2, PT, R170, UR34, !P1 ;  /* 0x00000022aa007c0c */ /* 0x000fe2000cf41270 */
[----:B------:R-:W3:Y:S01]  /*10de30*/  LDCU UR34, c[0x0][0x398] ;  /* 0x00007300ff2277ac */ /* 0x000ee20008000800 */
[----:B------:R-:W-:-:S02]  /*10de40*/  LOP3.LUT R122, R122, 0x7fffffff, RZ, 0xc0, !PT ;  /* 0x7fffffff7a7a7812 */ /* 0x000fc400078ec0ff */
[----:B------:R-:W-:Y:S02]  /*10de50*/  @P4 LOP3.LUT R123, R123, 0x1, RZ, 0xfc, !PT ;  /* 0x000000017b7b4812 */ /* 0x000fe400078efcff */
[----:B------:R-:W-:Y:S02]  /*10de60*/  @P3 LOP3.LUT R122, R122, 0x80000000, RZ, 0xfc, !PT ;  /* 0x800000007a7a3812 */ /* 0x000fe400078efcff */
[----:B------:R-:W-:Y:S01]  /*10de70*/  ISETP.LT.AND P4, PT, R168, UR64, !P1 ;  /* 0x00000040a8007c0c */ /* 0x000fe2000cf81270 */
[----:B------:R-:W-:Y:S01]  /*10de80*/  STL.64 [R1+0x9d0], R144 ;  /* 0x0009d09001007387 */ /* 0x000fe20000100a00 */
[----:B------:R-:W-:Y:S01]  /*10de90*/  LOP3.LUT R122, R122, 0xbfffffff, RZ, 0xc0, !PT ;  /* 0xbfffffff7a7a7812 */ /* 0x000fe200078ec0ff */
[----:B------:R-:W2:Y:S03]  /*10dea0*/  LDCU UR64, c[0x0][0x398] ;  /* 0x00007300ff4077ac */ /* 0x000ea60008000800 */
[----:B------:R-:W-:-:S02]  /*10deb0*/  @P2 LOP3.LUT R122, R122, 0x40000000, RZ, 0xfc, !PT ;  /* 0x400000007a7a2812 */ /* 0x000fc400078efcff */
[----:B-1----:R-:W-:Y:S01]  /*10dec0*/  ISETP.LT.AND P3, PT, R175, UR63, !P1 ;  /* 0x0000003faf007c0c */ /* 0x002fe2000cf61270 */
[----:B------:R-:W1:Y:S01]  /*10ded0*/  LDCU UR63, c[0x0][0x398] ;  /* 0x00007300ff3f77ac */ /* 0x000e620008000800 */
[----:B------:R-:W-:-:S04]  /*10dee0*/  LOP3.LUT R122, R122, 0xefffffff, RZ, 0xc0, !PT ;  /* 0xefffffff7a7a7812 */ /* 0x000fc800078ec0ff */
[----:B------:R-:W-:Y:S02]  /*10def0*/  @P4 LOP3.LUT R122, R122, 0x10000000, RZ, 0xfc, !PT ;  /* 0x100000007a7a4812 */ /* 0x000fe400078efcff */
[----:B------:R-:W-:Y:S01]  /*10df00*/  ISETP.LT.AND P2, PT, R174, UR62, !P1 ;  /* 0x0000003eae007c0c */ /* 0x000fe2000cf41270 */
[----:B------:R-:W-:Y:S01]  /*10df10*/  STL.64 [R1+0x9d8], R146 ;  /* 0x0009d89201007387 */ /* 0x000fe20000100a00 */
[----:B------:R-:W-:Y:S01]  /*10df20*/  LOP3.LUT R122, R122, 0xf7ffffff, RZ, 0xc0, !PT ;  /* 0xf7ffffff7a7a7812 */ /* 0x000fe200078ec0ff */
[----:B------:R-:W1:Y:S01]  /*10df30*/  LDCU UR62, c[0x0][0x398] ;  /* 0x00007300ff3e77ac */ /* 0x000e620008000800 */
[----:B---3--:R-:W-:Y:S02]  /*10df40*/  ISETP.LT.AND P1, PT, R173, UR34, !P1 ;  /* 0x00000022ad007c0c */ /* 0x008fe4000cf21270 */
[----:B------:R-:W-:Y:S01]  /*10df50*/  @P3 LOP3.LUT R122, R122, 0x8000000, RZ, 0xfc, !PT ;  /* 0x080000007a7a3812 */ /* 0x000fe200078efcff */
[----:B------:R-:W3:Y:S03]  /*10df60*/  LDCU.64 UR34, c[0x0][0x398] ;  /* 0x00007300ff2277ac */ /* 0x000ee60008000a00 */
        /* <DEDUP_REMOVED lines=8> */
[----:B---3--:R-:W-:Y:S01]  /*10dff0*/  ISETP.LT.AND P4, PT, R169, UR34, !P1 ;  /* 0x00000022a9007c0c */ /* 0x008fe2000cf81270 */
[----:B------:R-:W3:Y:S01]  /*10e000*/  LDCU UR34, c[0x0][0x398] ;  /* 0x00007300ff2277ac */ /* 0x000ee20008000800 */
[----:B------:R-:W-:Y:S01]  /*10e010*/  ISETP.LT.AND P3, PT, R172, UR65, !P1 ;  /* 0x00000041ac007c0c */ /* 0x000fe2000cf61270 */
[----:B------:R-:W-:Y:S01]  /*10e020*/  BAR.SYNC.DEFER_BLOCKING 0x0 ;  /* 0x0000000000007b1d */ /* 0x000fe20000010000 */
[----:B-1----:R-:W-:-:S05]  /*10e030*/  ISETP.LT.AND P2, PT, R171, UR63, !P1 ;  /* 0x0000003fab007c0c */ /* 0x002fca000cf41270 */
[----:B------:R-:W1:Y:S04]  /*10e040*/  LDCU UR65, c[0x0][0x398] ;  /* 0x00007300ff4177ac */ /* 0x000e680008000800 */
[----:B------:R-:W-:Y:S01]  /*10e050*/  @P4 LOP3.LUT R122, R122, 0x200000, RZ, 0xfc, !PT ;  /* 0x002000007a7a4812 */ /* 0x000fe200078efcff */
[----:B------:R-:W1:Y:S03]  /*10e060*/  LDCU UR63, c[0x0][0x398] ;  /* 0x00007300ff3f77ac */ /* 0x000e660008000800 */
[----:B------:R-:W-:-:S04]  /*10e070*/  LOP3.LUT R122, R122, 0xfeffffff, RZ, 0xc0, !PT ;  /* 0xfeffffff7a7a7812 */ /* 0x000fc800078ec0ff */
[----:B------:R-:W-:-:S04]  /*10e080*/  @P3 LOP3.LUT R122, R122, 0x1000000, RZ, 0xfc, !PT ;  /* 0x010000007a7a3812 */ /* 0x000fc800078efcff */
[----:B------:R-:W-:-:S04]  /*10e090*/  LOP3.LUT R122, R122, 0xff7fffff, RZ, 0xc0, !PT ;  /* 0xff7fffff7a7a7812 */ /* 0x000fc800078ec0ff */
[----:B------:R-:W-:Y:S02]  /*10e0a0*/  @P2 LOP3.LUT R122, R122, 0x800000, RZ, 0xfc, !PT ;  /* 0x008000007a7a2812 */ /* 0x000fe400078efcff */
[----:B------:R-:W-:Y:S01]  /*10e0b0*/  ISETP.LT.AND P2, PT, R170, UR67, !P1 ;  /* 0x00000043aa007c0c */ /* 0x000fe2000cf41270 */
[----:B--2---:R-:W-:Y:S01]  /*10e0c0*/  STSM.16.M88.4 [R100], R136 ;  /* 0x0000008864007844 */ /* 0x004fe20000000200 */
[----:B------:R-:W-:Y:S01]  /*10e0d0*/  ISETP.LT.AND P4, PT, R168, UR66, !P1 ;  /* 0x00000042a8007c0c */ /* 0x000fe2000cf81270 */
[----:B------:R-:W2:Y:S01]  /*10e0e0*/  LDCU UR67, c[0x0][0x398] ;  /* 0x00007300ff4377ac */ /* 0x000ea20008000800 */
[----:B------:R-:W-:Y:S02]  /*10e0f0*/  LOP3.LUT R122, R122, 0xffbfffff, RZ, 0xc0, !PT ;  /* 0xffbfffff7a7a7812 */ /* 0x000fe400078ec0ff */
[----:B-1----:R-:W-:Y:S01]  /*10e100*/  ISETP.LT.AND P3, PT, R175, UR65, !P1 ;  /* 0x00000041af007c0c */ /* 0x002fe2000cf61270 */
[----:B------:R-:W1:Y:S01]  /*10e110*/  LDCU UR66, c[0x0][0x398] ;  /* 0x00007300ff4277ac */ /* 0x000e620008000800 */
[----:B------:R1:W-:Y:S01]  /*10e120*/  STL.64 [R1+0x1990], R140 ;  /* 0x0019908c01007387 */ /* 0x0003e20000100a00 */
[----:B------:R-:W-:Y:S01]  /*10e130*/  LOP3.LUT R119, R119, 0xdfffffff, RZ, 0xc0, !PT ;  /* 0xdfffffff77777812 */ /* 0x000fe200078ec0ff */
[----:B------:R-:W1:Y:S03]  /*10e140*/  LDCU UR65, c[0x0][0x398] ;  /* 0x00007300ff4177ac */ /* 0x000e660008000800 */
[----:B------:R-:W-:-:S04]  /*10e150*/  @P2 LOP3.LUT R122, R122, 0x400000, RZ, 0xfc, !PT ;  /* 0x004000007a7a2812 */ /* 0x000fc800078efcff */
[----:B------:R-:W-:-:S04]  /*10e160*/  LOP3.LUT R122, R122, 0xffefffff, RZ, 0xc0, !PT ;  /* 0xffefffff7a7a7812 */ /* 0x000fc800078ec0ff */
[----:B------:R-:W-:Y:S02]  /*10e170*/  @P4 LOP3.LUT R122, R122, 0x100000, RZ, 0xfc, !PT ;  /* 0x001000007a7a4812 */ /* 0x000fe400078efcff */
[----:B------:R-:W-:Y:S01]  /*10e180*/  ISETP.LT.AND P2, PT, R174, UR63, !P1 ;  /* 0x0000003fae007c0c */ /* 0x000fe2000cf41270 */
[----:B----4-:R4:W-:Y:S01]  /*10e190*/  STSM.16.M88.4 [R100+0x200], R132 ;  /* 0x0002008464007844 */ /* 0x0109e20000000200 */
[----:B------:R-:W-:Y:S01]  /*10e1a0*/  LOP3.LUT R122, R122, 0xfff7ffff, RZ, 0xc0, !PT ;  /* 0xfff7ffff7a7a7812 */ /* 0x000fe200078ec0ff */
[----:B-1----:R-:W-:Y:S01]  /*10e1b0*/  VIADD R140, R252, 0x12 ;  /* 0x00000012fc8c7836 */ /* 0x002fe20000000000 */
[----:B------:R-:W1:Y:S02]  /*10e1c0*/  LDCU UR63, c[0x0][0x398] ;  /* 0x00007300ff3f77ac */ /* 0x000e640008000800 */
[----:B------:R-:W-:Y:S02]  /*10e1d0*/  @P3 LOP3.LUT R122, R122, 0x80000, RZ, 0xfc, !PT ;  /* 0x000800007a7a3812 */ /* 0x000fe400078efcff */
[----:B------:R-:W-:Y:S01]  /*10e1e0*/  ISETP.LT.AND P1, PT, R173, UR75, !P1 ;  /* 0x0000004bad007c0c */ /* 0x000fe2000cf21270 */
[----:B------:R-:W1:Y:S01]  /*10e1f0*/  LDCU UR75, c[0x0][0x398] ;  /* 0x00007300ff4b77ac */ /* 0x000e620008000800 */
[----:B------:R-:W-:-:S04]  /*10e200*/  LOP3.LUT R122, R122, 0xfffbffff, RZ, 0xc0, !PT ;  /* 0xfffbffff7a7a7812 */ /* 0x000fc800078ec0ff */
[----:B------:R-:W-:Y:S01]  /*10e210*/  @P2 LOP3.LUT R122, R122, 0x40000, RZ, 0xfc, !PT ;  /* 0x000400007a7a2812 */ /* 0x000fe200078efcff */
[----:B----4-:R-:W-:-:S03]  /*10e220*/  VIADD R132, R252, 0x16 ;  /* 0x00000016fc847836 */ /* 0x010fc60000000000 */
[----:B------:R-:W-:-:S04]  /*10e230*/  LOP3.LUT R122, R122, 0xfffdffff, RZ, 0xc0, !PT ;  /* 0xfffdffff7a7a7812 */ /* 0x000fc800078ec0ff */
[----:B------:R-:W-:Y:S02]  /*10e240*/  @P1 LOP3.LUT R122, R122, 0x20000, RZ, 0xfc, !PT ;  /* 0x000200007a7a1812 */ /* 0x000fe400078efcff */
[----:B------:R-:W-:-:S04]  /*10e250*/  ISETP.GE.AND P1, PT, R132, UR47, PT ;  /* 0x0000002f84007c0c */ /* 0x000fc8000bf26270 */
[----:B------:R-:W-:Y:S02]  /*10e260*/  ISETP.LT.AND P3, PT, R169, UR44, !P1 ;  /* 0x0000002ca9007c0c */ /* 0x000fe4000cf61270 */
[----:B------:R-:W-:Y:S01]  /*10e270*/  LOP3.LUT R122, R122, 0xffffdfff, RZ, 0xc0, !PT ;  /* 0xffffdfff7a7a7812 */ /* 0x000fe200078ec0ff */
[----:B------:R-:W-:Y:S01]  /*10e280*/  VIADD R132, R252, 0x15 ;  /* 0x00000015fc847836 */ /* 0x000fe20000000000 */
[----:B------:R-:W-:Y:S01]  /*10e290*/  ISETP.LT.AND P2, PT, R172, UR76, !P1 ;  /* 0x0000004cac007c0c */ /* 0x000fe2000cf41270 */
[----:B------:R-:W4:Y:S01]  /*10e2a0*/  LDCU UR76, c[0x0][0x398] ;  /* 0x00007300ff4c77ac */ /* 0x000f220008000800 */
[----:B------:R-:W-:Y:S01]  /*10e2b0*/  ISETP.LT.AND P4, PT, R168, UR46, !P1 ;  /* 0x0000002ea8007c0c */ /* 0x000fe2000cf81270 */
[----:B------:R-:W2:Y:S06]  /*10e2c0*/  LDCU.64 UR46, c[0x0][0x398] ;  /* 0x00007300ff2e77ac */ /* 0x000eac0008000a00 */
[----:B------:R-:W-:Y:S01]  /*10e2d0*/  @P3 LOP3.LUT R122, R122, 0x2000, RZ, 0xfc, !PT ;  /* 0x000020007a7a3812 */ /* 0x000fe200078efcff */
[----:B------:R-:W-:Y:S01]  /*10e2e0*/  VIADD R133, R252, 0x14 ;  /* 0x00000014fc857836 */ /* 0x000fe20000000000 */
[----:B-1----:R-:W-:Y:S01]  /*10e2f0*/  ISETP.LT.AND P3, PT, R171, UR75, !P1 ;  /* 0x0000004bab007c0c */ /* 0x002fe2000cf61270 */
[----:B------:R-:W-:Y:S01]  /*10e300*/  STL.64 [R1+0x1998], R142 ;  /* 0x0019988e01007387 */ /* 0x000fe20000100a00 */
[----:B------:R-:W-:Y:S01]  /*10e310*/  LOP3.LUT R122, R122, 0xfffeffff, RZ, 0xc0, !PT ;  /* 0xfffeffff7a7a7812 */ /* 0x000fe200078ec0ff */
[----:B------:R-:W-:Y:S01]  /*10e320*/  VIADD R134, R252, 0x13 ;  /* 0x00000013fc867836 */ /* 0x000fe20000000000 */
[----:B------:R-:W1:Y:S01]  /*10e330*/  LDCU UR75, c[0x0][0x398] ;  /* 0x00007300ff4b77ac */ /* 0x000e620008000800 */
[----:B------:R-:W2:Y:S01]  /*10e340*/  LDL.LU R136, [R1+0x1380] ;  /* 0x0013800001887983 */ /* 0x000ea20000300800 */
[----:B------:R-:W-:-:S02]  /*10e350*/  @P2 LOP3.LUT R122, R122, 0x10000, RZ, 0xfc, !PT ;  /* 0x000100007a7a2812 */ /* 0x000fc400078efcff */
[----:B---3--:R-:W-:Y:S01]  /*10e360*/  ISETP.LT.AND P2, PT, R170, UR34, !P1 ;  /* 0x00000022aa007c0c */ /* 0x008fe2000cf41270 */
[----:B------:R-:W3:Y:S01]  /*10e370*/  LDL.LU R137, [R1+0x1388] ;  /* 0x0013880001897983 */ /* 0x000ee20000300800 */
[----:B------:R-:W-:Y:S01]  /*10e380*/  LOP3.LUT R122, R122, 0xffff7fff, RZ, 0xc0, !PT ;  /* 0xffff7fff7a7a7812 */ /* 0x000fe200078ec0ff */
[----:B------:R-:W1:Y:S02]  /*10e390*/  LDCU UR44, c[0x0][0x398] ;  /* 0x00007300ff2c77ac */ /* 0x000e640008000800 */
[----:B------:R-:W3:Y:S01]  /*10e3a0*/  LDL.LU R138, [R1+0x1250] ;  /* 0x00125000018a7983 */ /* 0x000ee20000300800 */
[----:B------:R-:W-:-:S03]  /*10e3b0*/  @P3 LOP3.LUT R122, R122, 0x8000, RZ, 0xfc, !PT ;  /* 0x000080007a7a3812 */ /* 0x000fc600078efcff */
[----:B------:R-:W3:Y:S01]  /*10e3c0*/  LDL.LU R139, [R1+0x1258] ;  /* 0x00125800018b7983 */ /* 0x000ee20000300800 */
[----:B------:R-:W-:Y:S01]  /*10e3d0*/  LOP3.LUT R122, R122, 0xffffbfff, RZ, 0xc0, !PT ;  /* 0xffffbfff7a7a7812 */ /* 0x000fe200078ec0ff */
[----:B------:R-:W-:Y:S03]  /*10e3e0*/  BAR.SYNC.DEFER_BLOCKING 0x0 ;  /* 0x0000000000007b1d */ /* 0x000fe60000010000 */
[----:B------:R-:W-:Y:S02]  /*10e3f0*/  @P2 LOP3.LUT R122, R122, 0x4000, RZ, 0xfc, !PT ;  /* 0x000040007a7a2812 */ /* 0x000fe400078efcff */
[----:B----4-:R-:W-:Y:S02]  /*10e400*/  ISETP.LT.AND P3, PT, R175, UR76, !P1 ;  /* 0x0000004caf007c0c */ /* 0x010fe4000cf61270 */
[----:B------:R-:W-:Y:S01]  /*10e410*/  LOP3.LUT R122, R122, 0xffffefff, RZ, 0xc0, !PT ;  /* 0xffffefff7a7a7812 */ /* 0x000fe200078ec0ff */
[----:B------:R-:W4:Y:S03]  /*10e420*/  LDCU UR76, c[0x0][0x398] ;  /* 0x00007300ff4c77ac */ /* 0x000f260008000800 */
[----:B------:R-:W-:-:S02]  /*10e430*/  @P4 LOP3.LUT R122, R122, 0x1000, RZ, 0xfc, !PT ;  /* 0x000010007a7a4812 */ /* 0x000fc400078efcff */
        /* <DEDUP_REMOVED lines=15> */
[----:B--2---:R-:W-:Y:S01]  /*10e530*/  ISETP.LT.AND P2, PT, R169, UR46, !P1 ;  /* 0x0000002ea9007c0c */ /* 0x004fe2000cf41270 */
[----:B------:R-:W2:Y:S01]  /*10e540*/  LDCU UR46, c[0x0][0x398] ;  /* 0x00007300ff2e77ac */ /* 0x000ea20008000800 */
        /* <DEDUP_REMOVED lines=16> */
[----:B------:R-:W-:Y:S01]  /*10e650*/  LOP3.LUT R131, R131, 0xdfffffff, RZ, 0xc0, !PT ;  /* 0xdfffffff83837812 */ /* 0x000fe200078ec0ff */
[----:B------:R-:W-:Y:S01]  /*10e660*/  VIADD R144, R252, 0x7 ;  /* 0x00000007fc907836 */ /* 0x000fe20000000000 */
        /* <DEDUP_REMOVED lines=19> */
[----:B------:R-:W-:Y:S02]  /*10e7a0*/  ISETP.LT.AND P3, PT, R171, UR8, !P1 ;  /* 0x00000008ab007c0c */ /* 0x000fe4000cf61270 */
[----:B------:R-:W-:Y:S01]  /*10e7b0*/  ISETP.LT.AND P4, PT, R172, UR9, !P1 ;  /* 0x00000009ac007c0c */ /* 0x000fe2000cf81270 */
[----:B------:R-:W1:Y:S08]  /*10e7c0*/  LDCU.64 UR8, c[0x0][0x398] ;  /* 0x00007300ff0877ac */ /* 0x000e700008000a00 */
        /* <DEDUP_REMOVED lines=29> */
[----:B------:R-:W-:Y:S02]  /*10e9a0*/  LOP3.LUT R121, R121, 0xffdfffff, RZ, 0xc0, !PT ;  /* 0xffdfffff79797812 */ /* 0x000fe400078ec0ff */
        /* <DEDUP_REMOVED lines=28> */
[----:B------:R-:W1:Y:S02]  /*10eb70*/  LDS.128 R140, [R101] ;  /* 0x00000000658c7984 */ /* 0x000e640000000c00 */
[----:B------:R-:W-:Y:S01]  /*10eb80*/  ISETP.LT.AND P2, PT, R169, UR8, !P1 ;  /* 0x00000008a9007c0c */ /* 0x000fe2000cf41270 */
[----:B------:R-:W1:Y:S01]  /*10eb90*/  LDCU UR8, c[0x0][0x398] ;  /* 0x00007300ff0877ac */ /* 0x000e620008000800 */
[----:B------:R-:W-:Y:S02]  /*10eba0*/  ISETP.LT.AND P4, PT, R172, UR27, !P1 ;  /* 0x0000001bac007c0c */ /* 0x000fe4000cf81270 */
[----:B------:R-:W-:Y:S01]  /*10ebb0*/  LOP3.LUT R121, R121, 0xffffdfff, RZ, 0xc0, !PT ;  /* 0xffffdfff79797812 */ /* 0x000fe200078ec0ff */
[----:B------:R-:W1:Y:S01]  /*10ebc0*/  LDCU.64 UR26, c[0x0][0x398] ;  /* 0x00007300ff1a77ac */ /* 0x000e620008000a00 */
[----:B------:R-:W-:Y:S01]  /*10ebd0*/  ISETP.LT.AND P3, PT, R171, UR31, !P1 ;  /* 0x0000001fab007c0c */ /* 0x000fe2000cf61270 */
[----:B------:R-:W1:Y:S06]  /*10ebe0*/  LDCU UR31, c[0x0][0x398] ;  /* 0x00007300ff1f77ac */ /* 0x000e6c0008000800 */
[----:B------:R-:W-:-:S04]  /*10ebf0*/  @P2 LOP3.LUT R121, R121, 0x2000, RZ, 0xfc, !PT ;  /* 0x0000200079792812 */ /* 0x000fc800078efcff */
[----:B------:R-:W-:-:S04]  /*10ec00*/  LOP3.LUT R121, R121, 0xfffeffff, RZ, 0xc0, !PT ;  /* 0xfffeffff79797812 */ /* 0x000fc800078ec0ff */
[----:B------:R-:W-:Y:S02]  /*10ec10*/  @P4 LOP3.LUT R121, R121, 0x10000, RZ, 0xfc, !PT ;  /* 0x0001000079794812 */ /* 0x000fe400078efcff */
[----:B------:R-:W-:Y:S02]  /*10ec20*/  ISETP.LT.AND P2, PT, R170, UR19, !P1 ;  /* 0x00000013aa007c0c */ /* 0x000fe4000cf41270 */
[----:B------:R-:W-:-:S04]  /*10ec30*/  LOP3.LUT R121, R121, 0xffff7fff, RZ, 0xc0, !PT ;  /* 0xffff7fff79797812 */ /* 0x000fc800078ec0ff */
[----:B------:R-:W-:Y:S02]  /*10ec40*/  @P3 LOP3.LUT R121, R121, 0x8000, RZ, 0xfc, !PT ;  /* 0x0000800079793812 */ /* 0x000fe400078efcff */
[----:B------:R-:W-:Y:S01]  /*10ec50*/  ISETP.LT.AND P4, PT, R168, UR30, !P1 ;  /* 0x0000001ea8007c0c */ /* 0x000fe2000cf81270 */
[----:B------:R-:W2:Y:S01]  /*10ec60*/  LDCU UR30, c[0x0][0x398] ;  /* 0x00007300ff1e77ac */ /* 0x000ea20008000800 */
[----:B------:R-:W-:-:S04]  /*10ec70*/  LOP3.LUT R121, R121, 0xffffbfff, RZ, 0xc0, !PT ;  /* 0xffffbfff79797812 */ /* 0x000fc800078ec0ff */
[----:B------:R-:W-:Y:S01]  /*10ec80*/  @P2 LOP3.LUT R121, R121, 0x4000, RZ, 0xfc, !PT ;  /* 0x0000400079792812 */ /* 0x000fe200078efcff */
[----:B-1----:R-:W-:Y:S01]  /*10ec90*/  STL.64 [R1+0x7b0], R140 ;  /* 0x0007b08c01007387 */ /* 0x002fe20000100a00 */
[----:B------:R-:W-:Y:S01]  /*10eca0*/  ISETP.LT.AND P3, PT, R175, UR18, !P1 ;  /* 0x00000012af007c0c */ /* 0x000fe2000cf61270 */
[----:B------:R-:W1:Y:S02]  /*10ecb0*/  LDCU.64 UR18, c[0x0][0x398] ;  /* 0x00007300ff1277ac */ /* 0x000e640008000a00 */
[----:B------:R-:W-:Y:S01]  /*10ecc0*/  STL.64 [R1+0x7b8], R142 ;  /* 0x0007b88e01007387 */ /* 0x000fe20000100a00 */
[----:B------:R-:W-:-:S03]  /*10ecd0*/  LOP3.LUT R121, R121, 0xffffefff, RZ, 0xc0, !PT ;  /* 0xffffefff79797812 */ /* 0x000fc600078ec0ff */
[----:B------:R-:W1:Y:S01]  /*10ece0*/  LDS.128 R140, [R101+0x400] ;  /* 0x00040000658c7984 */ /* 0x000e620000000c00 */
[----:B------:R-:W-:Y:S01]  /*10ecf0*/  BAR.SYNC.DEFER_BLOCKING 0x0 ;  /* 0x0000000000007b1d */ /* 0x000fe20000010000 */
[----:B------:R-:W-:Y:S02]  /*10ed00*/  @P4 LOP3.LUT R121, R121, 0x1000, RZ, 0xfc, !PT ;  /* 0x0000100079794812 */ /* 0x000fe400078efcff */
[----:B------:R-:W-:Y:S02]  /*10ed10*/  ISETP.LT.AND P2, PT, R174, UR21, !P1 ;  /* 0x00000015ae007c0c */ /* 0x000fe4000cf41270 */
[----:B------:R-:W-:Y:S01]  /*10ed20*/  LOP3.LUT R121, R121, 0xfffff7ff, RZ, 0xc0, !PT ;  /* 0xfffff7ff79797812 */ /* 0x000fe200078ec0ff */
[----:B------:R-:W1:Y:S03]  /*10ed30*/  LDCU UR21, c[0x0][0x398] ;  /* 0x00007300ff1577ac */ /* 0x000e660008000800 */
[----:B------:R-:W-:-:S02]  /*10ed40*/  @P3 LOP3.LUT R121, R121, 0x800, RZ, 0xfc, !PT ;  /* 0x0000080079793812 */ /* 0x000fc400078efcff */
[----:B------:R-:W-:Y:S02]  /*10ed50*/  ISETP.LT.AND P1, PT, R173, UR38, !P1 ;  /* 0x00000026ad007c0c */ /* 0x000fe4000cf21270 */
[----:B------:R-:W-:-:S04]  /*10ed60*/  LOP3.LUT R121, R121, 0xfffffbff, RZ, 0xc0, !PT ;  /* 0xfffffbff79797812 */ /* 0x000fc800078ec0ff */
[----:B------:R-:W-:-:S04]  /*10ed70*/  @P2 LOP3.LUT R121, R121, 0x400, RZ, 0xfc, !PT ;  /* 0x0000040079792812 */ /* 0x000fc800078efcff */
[----:B------:R-:W-:Y:S01]  /*10ed80*/  LOP3.LUT R121, R121, 0xfffffdff, RZ, 0xc0, !PT ;  /* 0xfffffdff79797812 */ /* 0x000fe200078ec0ff */
[----:B---3--:R3:W-:Y:S03]  /*10ed90*/  STSM.16.M88.4 [R100], R136 ;  /* 0x0000008864007844 */ /* 0x0087e60000000200 */
[----:B------:R-:W-:-:S04]  /*10eda0*/  @P1 LOP3.LUT R121, R121, 0x200, RZ, 0xfc, !PT ;  /* 0x0000020079791812 */ /* 0x000fc800078efcff */
[----:B------:R-:W-:Y:S01]  /*10edb0*/  LOP3.LUT R121, R121, 0xffffffdf, RZ, 0xc0, !PT ;  /* 0xffffffdf79797812 */ /* 0x000fe200078ec0ff */
[----:B-1----:R-:W-:Y:S04]  /*10edc0*/  STL.64 [R1+0x1790], R140 ;  /* 0x0017908c01007387 */ /* 0x002fe80000100a00 */
[----:B------:R-:W-:Y:S04]  /*10edd0*/  STL.64 [R1+0x1798], R142 ;  /* 0x0017988e01007387 */ /* 0x000fe80000100a00 */
[----:B----4-:R1:W-:Y:S01]  /*10ede0*/  STSM.16.M88.4 [R100+0x200], R132 ;  /* 0x0002008464007844 */ /* 0x0103e20000000200 */
[C---:B---3--:R-:W-:Y:S01]  /*10edf0*/  VIADD R136, R252.reuse, 0xf ;  /* 0x0000000ffc887836 */ /* 0x048fe20000000000 */
[----:B------:R-:W-:Y:S01]  /*10ee00*/  BAR.SYNC.DEFER_BLOCKING 0x0 ;  /* 0x0000000000007b1d */ /* 0x000fe20000010000 */
[----:B-1----:R-:W-:-:S05]  /*10ee10*/  VIADD R132, R252, 0x11 ;  /* 0x00000011fc847836 */ /* 0x002fca0000000000 */
[----:B------:R-:W-:Y:S01]  /*10ee20*/  ISETP.GE.AND P1, PT, R132, UR7, PT ;  /* 0x0000000784007c0c */ /* 0x000fe2000bf26270 */
[----:B------:R-:W-:Y:S01]  /*10ee30*/  VIADD R133, R252, 0x10 ;  /* 0x00000010fc857836 */ /* 0x000fe20000000000 */
[----:B------:R-:W3:Y:S01]  /*10ee40*/  LDL.LU R132, [R1+0xe00] ;  /* 0x000e000001847983 */ /* 0x000ee20000300800 */
[----:B------:R-:W1:Y:S01]  /*10ee50*/  LDCU UR7, c[0x0][0x398] ;  /* 0x00007300ff0777ac */ /* 0x000e620008000800 */
[----:B------:R-:W-:Y:S02]  /*10ee60*/  ISETP.LT.AND P2, PT, R169, UR12, !P1 ;  /* 0x0000000ca9007c0c */ /* 0x000fe4000cf41270 */
[----:B------:R-:W-:Y:S01]  /*10ee70*/  ISETP.LT.AND P4, PT, R172, UR5, !P1 ;  /* 0x00000005ac007c0c */ /* 0x000fe2000cf81270 */
[----:B------:R-:W4:Y:S01]  /*10ee80*/  LDS.128 R140, [R101] ;  /* 0x00000000658c7984 */ /* 0x000f220000000c00 */
        /* <DEDUP_REMOVED lines=29> */
[----:B------:R-:W3:Y:S04]  /*10f060*/  LDL.LU R133, [R1+0xe08] ;  /* 0x000e080001857983 */ /* 0x000ee80000300800 */
[----:B------:R-:W3:Y:S04]  /*10f070*/  LDL.LU R134, [R1+0xc90] ;  /* 0x000c900001867983 */ /* 0x000ee80000300800 */
[----:B------:R-:W3:Y:S01]  /*10f080*/  LDL.LU R135, [R1+0xc98] ;  /* 0x000c980001877983 */ /* 0x000ee20000300800 */
[----:B------:R-:W-:Y:S01]  /*10f090*/  ISETP.LT.AND P2, PT, R169, UR18, !P1 ;  /* 0x00000012a9007c0c */ /* 0x000fe2000cf41270 */
[----:B------:R-:W1:Y:S01]  /*10f0a0*/  LDCU UR18, c[0x0][0x398] ;  /* 0x00007300ff1277ac */ /* 0x000e620008000800 */
[----:B------:R-:W-:-:S02]  /*10f0b0*/  ISETP.LT.AND P3, PT, R171, UR28, !P1 ;  /* 0x0000001cab007c0c */ /* 0x000fc4000cf61270 */
[----:B------:R-:W-:Y:S02]  /*10f0c0*/  ISETP.LT.AND P4, PT, R172, UR11, !P1 ;  /* 0x0000000bac007c0c */ /* 0x000fe4000cf81270 */
[----:B------:R-:W-:Y:S01]  /*10f0d0*/  LOP3.LUT R121, R121, 0xfffffffe, RZ, 0xc0, !PT ;  /* 0xfffffffe79797812 */ /* 0x000fe200078ec0ff */
[----:B----4-:R4:W-:Y:S01]  /*10f0e0*/  STL.64 [R1+0x2b20], R140 ;  /* 0x002b208c01007387 */ /* 0x0109e20000100a00 */
[----:B------:R-:W1:Y:S01]  /*10f0f0*/  LDCU UR28, c[0x0][0x398] ;  /* 0x00007300ff1c77ac */ /* 0x000e620008000800 */
[----:B------:R-:W1:Y:S04]  /*10f100*/  LDCU UR11, c[0x0][0x398] ;  /* 0x00007300ff0b77ac */ /* 0x000e680008000800 */
[----:B------:R-:W-:Y:S02]  /*10f110*/  @P2 LOP3.LUT R120, R120, 0x20000000, RZ, 0xfc, !PT ;  /* 0x2000000078782812 */ /* 0x000fe400078efcff */
[----:B------:R-:W-:Y:S01]  /*10f120*/  ISETP.LT.AND P2, PT, R170, UR39, !P1 ;  /* 0x00000027aa007c0c */ /* 0x000fe2000cf41270 */
[----:B------:R-:W1:Y:S01]  /*10f130*/  LDCU.64 UR38, c[0x0][0x398] ;  /* 0x00007300ff2677ac */ /* 0x000e620008000a00 */
        /* <DEDUP_REMOVED lines=16> */
[----:B------:R1:W-:Y:S01]  /*10f240*/  STL.64 [R1+0x2b28], R142 ;  /* 0x002b288e01007387 */ /* 0x0003e20000100a00 */
[----:B------:R-:W-:Y:S01]  /*10f250*/  LOP3.LUT R120, R120, 0xfbffffff, RZ, 0xc0, !PT ;  /* 0xfbffffff78787812 */ /* 0x000fe200078ec0ff */
[----:B----4-:R-:W-:Y:S01]  /*10f260*/  VIADD R141, R252, 0x4 ;  /* 0x00000004fc8d7836 */ /* 0x010fe20000000000 */
[----:B------:R-:W-:Y:S01]  /*10f270*/  LOP3.LUT R130, R130, 0xdfffffff, RZ, 0xc0, !PT ;  /* 0xdfffffff82827812 */ /* 0x000fe200078ec0ff */
[----:B------:R-:W-:Y:S01]  /*10f280*/  VIADD R140, R252, 0x3 ;  /* 0x00000003fc8c7836 */ /* 0x000fe20000000000 */
[----:B------:R-:W-:Y:S01]  /*10f290*/  @P2 LOP3.LUT R120, R120, 0x4000000, RZ, 0xfc, !PT ;  /* 0x0400000078782812 */ /* 0x000fe200078efcff */
[----:B------:R-:W4:Y:S03]  /*10f2a0*/  LDCU UR55, c[0x0][0x398] ;  /* 0x00007300ff3777ac */ /* 0x000f260008000800 */
[----:B------:R-:W-:-:S04]  /*10f2b0*/  LOP3.LUT R120, R120, 0xfdffffff, RZ, 0xc0, !PT ;  /* 0xfdffffff78787812 */ /* 0x000fc800078ec0ff */
[----:B------:R-:W-:Y:S02]  /*10f2c0*/  @P1 LOP3.LUT R120, R120, 0x2000000, RZ, 0xfc, !PT ;  /* 0x0200000078781812 */ /* 0x000fe400078efcff */
[----:B------:R-:W-:Y:S01]  /*10f2d0*/  ISETP.GE.AND P1, PT, R136, UR13, PT ;  /* 0x0000000d88007c0c */ /* 0x000fe2000bf26270 */
[----:B-1----:R-:W-:Y:S01]  /*10f2e0*/  VIADD R143, R252, 0x6 ;  /* 0x00000006fc8f7836 */ /* 0x002fe20000000000 */
[----:B------:R-:W-:Y:S01]  /*10f2f0*/  LOP3.LUT R120, R120, 0xffdfffff, RZ, 0xc0, !PT ;  /* 0xffdfffff78787812 */ /* 0x000fe200078ec0ff */
[----:B------:R-:W1:Y:S01]  /*10f300*/  LDS.128 R136, [R101+0x400] ;  /* 0x0004000065887984 */ /* 0x000e620000000c00 */
[----:B------:R-:W-:Y:S01]  /*10f310*/  BAR.SYNC.DEFER_BLOCKING 0x0 ;  /* 0x0000000000007b1d */ /* 0x000fe20000010000 */
[----:B------:R-:W-:Y:S02]  /*10f320*/  ISETP.LT.AND P2, PT, R169, UR26, !P1 ;  /* 0x0000001aa9007c0c */ /* 0x000fe4000cf41270 */
[----:B------:R-:W-:Y:S02]  /*10f330*/  ISETP.LT.AND P4, PT, R172, UR17, !P1 ;  /* 0x00000011ac007c0c */ /* 0x000fe4000cf81270 */
[----:B------:R-:W-:Y:S01]  /*10f340*/  ISETP.LT.AND P3, PT, R171, UR50, !P1 ;  /* 0x00000032ab007c0c */ /* 0x000fe2000cf61270 */
[----:B------:R-:W1:Y:S01]  /*10f350*/  LDCU UR50, c[0x0][0x398] ;  /* 0x00007300ff3277ac */ /* 0x000e620008000800 */
[----:B------:R-:W-:Y:S01]  /*10f360*/  VIADD R142, R252, 0x5 ;  /* 0x00000005fc8e7836 */ /* 0x000fe20000000000 */
[----:B------:R-:W1:Y:S06]  /*10f370*/  LDCU UR26, c[0x0][0x398] ;  /* 0x00007300ff1a77ac */ /* 0x000e6c0008000800 */
[----:B------:R-:W-:Y:S01]  /*10f380*/  @P2 LOP3.LUT R120, R120, 0x200000, RZ, 0xfc, !PT ;  /* 0x0020000078782812 */ /* 0x000fe200078efcff */
[----:B------:R-:W1:Y:S03]  /*10f390*/  LDCU UR17, c[0x0][0x398] ;  /* 0x00007300ff1177ac */ /* 0x000e660008000800 */
[----:B------:R-:W-:Y:S01]  /*10f3a0*/  LOP3.LUT R120, R120, 0xfeffffff, RZ, 0xc0, !PT ;  /* 0xfeffffff78787812 */ /* 0x000fe200078ec0ff */
[----:B------:R-:W1:Y:S03]  /*10f3b0*/  LDCU UR13, c[0x0][0x398] ;  /* 0x00007300ff0d77ac */ /* 0x000e660008000800 */
[----:B------:R-:W-:-:S02]  /*10f3c0*/  @P4 LOP3.LUT R120, R120, 0x1000000, RZ, 0xfc, !PT ;  /* 0x0100000078784812 */ /* 0x000fc400078efcff */
[----:B------:R-:W-:Y:S01]  /*10f3d0*/  ISETP.LT.AND P2, PT, R170, UR51, !P1 ;  /* 0x00000033aa007c0c */ /* 0x000fe2000cf41270 */
[----:B------:R-:W2:Y:S01]  /*10f3e0*/  LDCU UR51, c[0x0][0x398] ;  /* 0x00007300ff3377ac */ /* 0x000ea20008000800 */
[----:B------:R-:W-:-:S04]  /*10f3f0*/  LOP3.LUT R120, R120, 0xff7fffff, RZ, 0xc0, !PT ;  /* 0xff7fffff78787812 */ /* 0x000fc800078ec0ff */
[----:B------:R-:W-:Y:S02]  /*10f400*/  @P3 LOP3.LUT R120, R120, 0x800000, RZ, 0xfc, !PT ;  /* 0x0080000078783812 */ /* 0x000fe400078efcff */
[----:B------:R-:W-:Y:S02]  /*10f410*/  ISETP.LT.AND P4, PT, R168, UR52, !P1 ;  /* 0x00000034a8007c0c */ /* 0x000fe4000cf81270 */
[----:B------:R-:W-:-:S04]  /*10f420*/  LOP3.LUT R120, R120, 0xffbfffff, RZ, 0xc0, !PT ;  /* 0xffbfffff78787812 */ /* 0x000fc800078ec0ff */
[----:B------:R-:W-:Y:S02]  /*10f430*/  @P2 LOP3.LUT R120, R120, 0x400000, RZ, 0xfc, !PT ;  /* 0x0040000078782812 */ /* 0x000fe400078efcff */
[----:B------:R-:W-:Y:S01]  /*10f440*/  ISETP.LT.AND P3, PT, R175, UR53, !P1 ;  /* 0x00000035af007c0c */ /* 0x000fe2000cf61270 */
[----:B-1----:R-:W-:Y:S01]  /*10f450*/  STL.64 [R1+0x2c40], R136 ;  /* 0x002c408801007387 */ /* 0x002fe20000100a00 */
[----:B------:R-:W-:Y:S01]  /*10f460*/  LOP3.LUT R120, R120, 0xffefffff, RZ, 0xc0, !PT ;  /* 0xffefffff78787812 */ /* 0x000fe200078ec0ff */
[----:B------:R-:W1:Y:S03]  /*10f470*/  LDCU.64 UR52, c[0x0][0x398] ;  /* 0x00007300ff3477ac */ /* 0x000e660008000a00 */
[----:B------:R-:W-:Y:S02]  /*10f480*/  @P4 LOP3.LUT R120, R120, 0x100000, RZ, 0xfc, !PT ;  /* 0x0010000078784812 */ /* 0x000fe400078efcff */
[----:B------:R-:W-:Y:S01]  /*10f490*/  ISETP.LT.AND P2, PT, R174, UR54, !P1 ;  /* 0x00000036ae007c0c */ /* 0x000fe2000cf41270 */
[----:B---3--:R3:W-:Y:S01]  /*10f4a0*/  STSM.16.M88.4 [R100], R132 ;  /* 0x0000008464007844 */ /* 0x0087e20000000200 */
[----:B------:R-:W-:Y:S01]  /*10f4b0*/  LOP3.LUT R120, R120, 0xfff7ffff, RZ, 0xc0, !PT ;  /* 0xfff7ffff78787812 */ /* 0x000fe200078ec0ff */
[----:B------:R-:W1:Y:S03]  /*10f4c0*/  LDCU UR54, c[0x0][0x398] ;  /* 0x00007300ff3677ac */ /* 0x000e660008000800 */
[----:B------:R-:W-:-:S02]  /*10f4d0*/  @P3 LOP3.LUT R120, R120, 0x80000, RZ, 0xfc, !PT ;  /* 0x0008000078783812 */ /* 0x000fc400078efcff */
[----:B------:R-:W-:Y:S01]  /*10f4e0*/  ISETP.LT.AND P1, PT, R173, UR61, !P1 ;  /* 0x0000003dad007c0c */ /* 0x000fe2000cf21270 */
[----:B------:R1:W-:Y:S01]  /*10f4f0*/  STL.64 [R1+0x2c48], R138 ;  /* 0x002c488a01007387 */ /* 0x0003e20000100a00 */
[----:B------:R-:W-:Y:S01]  /*10f500*/  LOP3.LUT R120, R120, 0xfffbffff, RZ, 0xc0, !PT ;  /* 0xfffbffff78787812 */ /* 0x000fe200078ec0ff */
[----:B------:R-:W1:Y:S03]  /*10f510*/  LDCU UR61, c[0x0][0x398] ;  /* 0x00007300ff3d77ac */ /* 0x000e660008000800 */
[----:B------:R-:W-:Y:S01]  /*10f520*/  @P2 LOP3.LUT R120, R120, 0x40000, RZ, 0xfc, !PT ;  /* 0x0004000078782812 */ /* 0x000fe200078efcff */
[----:B---3--:R-:W-:-:S03]  /*10f530*/  VIADD R132, R252, 0xe ;  /* 0x0000000efc847836 */ /* 0x008fc60000000000 */
        /* <DEDUP_REMOVED lines=8> */
[C---:B------:R-:W-:Y:S01]  /*10f5c0*/  VIADD R133, R252.reuse, 0xb ;  /* 0x0000000bfc857836 */ /* 0x040fe20000000000 */
[----:B------:R-:W-:Y:S01]  /*10f5d0*/  ISETP.LT.AND P3, PT, R171, UR56, !P1 ;  /* 0x00000038ab007c0c */ /* 0x000fe2000cf61270 */
[----:B------:R-:W-:Y:S01]  /*10f5e0*/  VIADD R132, R252, 0xa ;  /* 0x0000000afc847836 */ /* 0x000fe20000000000 */
[----:B------:R-:W3:Y:S01]  /*10f5f0*/  LDCU UR56, c[0x0][0x398] ;  /* 0x00007300ff3877ac */ /* 0x000ee20008000800 */
[----:B------:R-:W1:Y:S06]  /*10f600*/  LDCU UR29, c[0x0][0x398] ;  /* 0x00007300ff1d77ac */ /* 0x000e6c0008000800 */
        /* <DEDUP_REMOVED lines=12> */
[----:B------:R-:W-:Y:S01]  /*10f6d0*/  ISETP.LT.AND P3, PT, R175, UR59, !P1 ;  /* 0x0000003baf007c0c */ /* 0x000fe2000cf61270 */
[----:B-1----:R-:W-:Y:S01]  /*10f6e0*/  VIADD R139, R252, 0x2 ;  /* 0x00000002fc8b7836 */ /* 0x002fe20000000000 */
        /* <DEDUP_REMOVED lines=18> */
[----:B--2---:R-:W-:Y:S01]  /*10f810*/  ISETP.LT.AND P2, PT, R172, UR46, !P1 ;  /* 0x0000002eac007c0c */ /* 0x004fe2000cf41270 */
[----:B------:R-:W2:Y:S10]  /*10f820*/  LDCU UR46, c[0x0][0x398] ;  /* 0x00007300ff2e77ac */ /* 0x000eb40008000800 */
        /* <DEDUP_REMOVED lines=29> */
[----:B------:R-:W-:Y:S02]  /*10fa00*/  ISETP.LT.AND P2, PT, R169, UR38, !P1 ;  /* 0x00000026a9007c0c */ /* 0x000fe4000cf41270 */
[----:B--2---:R-:W-:Y:S01]  /*10fa10*/  ISETP.LT.AND P3, PT, R171, UR46, !P1 ;  /* 0x0000002eab007c0c */ /* 0x004fe2000cf61270 */
[----:B------:R-:W2:Y:S01]  /*10fa20*/  LDCU.64 UR46, c[0x0][0x398] ;  /* 0x00007300ff2e77ac */ /* 0x000ea20008000a00 */
[----:B-1----:R-:W-:-:S02]  /*10fa30*/  ISETP.LT.AND P4, PT, R172, UR74, !P1 ;  /* 0x0000004aac007c0c */ /* 0x002fc4000cf81270 */
        /* <DEDUP_REMOVED lines=30> */
[----:B-1----:R-:W-:Y:S01]  /*10fc20*/  ISETP.LT.AND P2, PT, R172, UR74, !P1 ;  /* 0x0000004aac007c0c */ /* 0x002fe2000cf41270 */
[----:B------:R-:W1:Y:S01]  /*10fc30*/  LDCU UR74, c[0x0][0x398] ;  /* 0x00007300ff4a77ac */ /* 0x000e620008000800 */
[----:B------:R-:W-:-:S09]  /*10fc40*/  LOP3.LUT R119, R119, 0xffdfffff, RZ, 0xc0, !PT ;  /* 0xffdfffff77777812 */ /* 0x000fd200078ec0ff */
        /* <DEDUP_REMOVED lines=31> */
[----:B---3--:R-:W-:Y:S01]  /*10fe40*/  ISETP.LT.AND P3, PT, R169, UR32, !P1 ;  /* 0x00000020a9007c0c */ /* 0x008fe2000cf61270 */
[----:B------:R-:W3:Y:S01]  /*10fe50*/  LDCU UR32, c[0x0][0x398] ;  /* 0x00007300ff2077ac */ /* 0x000ee20008000800 */
[----:B--2---:R-:W-:Y:S01]  /*10fe60*/  ISETP.LT.AND P2, PT, R172, UR45, !P1 ;  /* 0x0000002dac007c0c */ /* 0x004fe2000cf41270 */
[----:B------:R-:W2:Y:S01]  /*10fe70*/  LDL.LU R133, [R1+0x7a8] ;  /* 0x0007a80001857983 */ /* 0x000ea20000300800 */
[----:B------:R-:W1:Y:S01]  /*10fe80*/  LDCU UR45, c[0x0][0x398] ;  /* 0x00007300ff2d77ac */ /* 0x000e620008000800 */
[----:B------:R-:W-:-:S02]  /*10fe90*/  ISETP.LT.AND P4, PT, R168, UR49, !P1 ;  /* 0x00000031a8007c0c */ /* 0x000fc4000cf81270 */
[----:B------:R-:W2:Y:S01]  /*10fea0*/  LDL.LU R134, [R1+0x1670] ;  /* 0x0016700001867983 */ /* 0x000ea20000300800 */
[----:B------:R-:W1:Y:S05]  /*10feb0*/  LDCU UR49, c[0x0][0x398] ;  /* 0x00007300ff3177ac */ /* 0x000e6a0008000800 */
[----:B------:R-:W-:Y:S02]  /*10fec0*/  @P3 LOP3.LUT R119, R119, 0x2000, RZ, 0xfc, !PT ;  /* 0x0000200077773812 */ /* 0x000fe400078efcff */
[----:B------:R-:W-:Y:S02]  /*10fed0*/  ISETP.LT.AND P3, PT, R171, UR43, !P1 ;  /* 0x0000002bab007c0c */ /* 0x000fe4000cf61270 */
[----:B------:R-:W-:-:S04]  /*10fee0*/  LOP3.LUT R119, R119, 0xfffeffff, RZ, 0xc0, !PT ;  /* 0xfffeffff77777812 */ /* 0x000fc800078ec0ff */
[----:B------:R-:W-:Y:S02]  /*10fef0*/  @P2 LOP3.LUT R119, R119, 0x10000, RZ, 0xfc, !PT ;  /* 0x0001000077772812 */ /* 0x000fe400078efcff */
[----:B------:R-:W-:Y:S01]  /*10ff00*/  ISETP.LT.AND P2, PT, R170, UR42, !P1 ;  /* 0x0000002aaa007c0c */ /* 0x000fe2000cf41270 */
[----:B------:R-:W3:Y:S01]  /*10ff10*/  LDCU.64 UR42, c[0x0][0x398] ;  /* 0x00007300ff2a77ac */ /* 0x000ee20008000a00 */
[----:B------:R-:W-:-:S04]  /*10ff20*/  LOP3.LUT R119, R119, 0xffff7fff, RZ, 0xc0, !PT ;  /* 0xffff7fff77777812 */ /* 0x000fc800078ec0ff */
[----:B------:R-:W-:-:S04]  /*10ff30*/  @P3 LOP3.LUT R119, R119, 0x8000, RZ, 0xfc, !PT ;  /* 0x0000800077773812 */ /* 0x000fc800078efcff */
[----:B------:R-:W-:-:S04]  /*10ff40*/  LOP3.LUT R119, R119, 0xffffbfff, RZ, 0xc0, !PT ;  /* 0xffffbfff77777812 */ /* 0x000fc800078ec0ff */
[----:B------:R-:W-:Y:S02]  /*10ff50*/  @P2 LOP3.LUT R119, R119, 0x4000, RZ, 0xfc, !PT ;  /* 0x0000400077772812 */ /* 0x000fe400078efcff */
[----:B-1----:R-:W-:Y:S02]  /*10ff60*/  ISETP.LT.AND P3, PT, R175, UR45, !P1 ;  /* 0x0000002daf007c0c */ /* 0x002fe4000cf61270 */
        /* <DEDUP_REMOVED lines=13> */
[----:B------:R-:W1:Y:S01]  /*110040*/  LDCU.64 UR46, c[0x0][0x398] ;  /* 0x00007300ff2e77ac */ /* 0x000e620008000a00 */
[----:B------:R-:W-:Y:S01]  /*110050*/  LOP3.LUT R119, R119, 0xffffffdf, RZ, 0xc0, !PT ;  /* 0xffffffdf77777812 */ /* 0x000fe200078ec0ff */
[----:B------:R-:W2:Y:S01]  /*110060*/  LDL.LU R135, [R1+0x1678] ;  /* 0x0016780001877983 */ /* 0x000ea20000300800 */
[----:B------:R-:W-:Y:S01]  /*110070*/  ISETP.LT.AND P2, PT, R169, UR36, !P1 ;  /* 0x00000024a9007c0c */ /* 0x000fe2000cf41270 */
[----:B------:R-:W1:Y:S01]  /*110080*/  LDCU UR36, c[0x0][0x398] ;  /* 0x00007300ff2477ac */ /* 0x000e620008000800 */
[----:B------:R-:W-:Y:S01]  /*110090*/  ISETP.LT.AND P4, PT, R172, UR50, !P1 ;  /* 0x00000032ac007c0c */ /* 0x000fe2000cf81270 */
[----:B------:R-:W2:Y:S01]  /*1100a0*/  LDL.LU R136, [R1+0x1870] ;  /* 0x0018700001887983 */ /* 0x000ea20000300800 */
[----:B------:R-:W-:Y:S01]  /*1100b0*/  ISETP.LT.AND P3, PT, R171, UR48, !P1 ;  /* 0x00000030ab007c0c */ /* 0x000fe2000cf61270 */
[----:B------:R-:W1:Y:S02]  /*1100c0*/  LDCU UR50, c[0x0][0x398] ;  /* 0x00007300ff3277ac */ /* 0x000e640008000800 */
[----:B------:R-:W2:Y:S01]  /*1100d0*/  LDL.LU R137, [R1+0x1878] ;  /* 0x0018780001897983 */ /* 0x000ea20000300800 */
[----:B------:R-:W1:Y:S05]  /*1100e0*/  LDCU UR48, c[0x0][0x398] ;  /* 0x00007300ff3077ac */ /* 0x000e6a0008000800 */
[----:B------:R-:W-:-:S04]  /*1100f0*/  @P2 LOP3.LUT R119, R119, 0x20, RZ, 0xfc, !PT ;  /* 0x0000002077772812 */ /* 0x000fc800078efcff */
[----:B------:R-:W-:-:S04]  /*110100*/  LOP3.LUT R119, R119, 0xfffffeff, RZ, 0xc0, !PT ;  /* 0xfffffeff77777812 */ /* 0x000fc800078ec0ff */
[----:B------:R-:W-:Y:S02]  /*110110*/  @P4 LOP3.LUT R119, R119, 0x100, RZ, 0xfc, !PT ;  /* 0x0000010077774812 */ /* 0x000fe400078efcff */
[----:B------:R-:W-:Y:S01]  /*110120*/  ISETP.LT.AND P2, PT, R170, UR49, !P1 ;  /* 0x00000031aa007c0c */ /* 0x000fe2000cf41270 */
[----:B------:R-:W3:Y:S01]  /*110130*/  LDCU UR49, c[0x0][0x398] ;  /* 0x00007300ff3177ac */ /* 0x000ee20008000800 */
[----:B------:R-:W-:-:S04]  /*110140*/  LOP3.LUT R119, R119, 0xffffff7f, RZ, 0xc0, !PT ;  /* 0xffffff7f77777812 */ /* 0x000fc800078ec0ff */
[----:B------:R-:W-:Y:S02]  /*110150*/  @P3 LOP3.LUT R119, R119, 0x80, RZ, 0xfc, !PT ;  /* 0x0000008077773812 */ /* 0x000fe400078efcff */
[----:B------:R-:W-:Y:S02]  /*110160*/  ISETP.LT.AND P4, PT, R168, UR51, !P1 ;  /* 0x00000033a8007c0c */ /* 0x000fe4000cf81270 */
[----:B------:R-:W-:-:S04]  /*110170*/  LOP3.LUT R119, R119, 0xffffffbf, RZ, 0xc0, !PT ;  /* 0xffffffbf77777812 */ /* 0x000fc800078ec0ff */
[----:B------:R-:W-:Y:S02]  /*110180*/  @P2 LOP3.LUT R119, R119, 0x40, RZ, 0xfc, !PT ;  /* 0x0000004077772812 */ /* 0x000fe400078efcff */
[----:B-1----:R-:W-:Y:S01]  /*110190*/  ISETP.LT.AND P3, PT, R175, UR50, !P1 ;  /* 0x00000032af007c0c */ /* 0x002fe2000cf61270 */
[----:B------:R-:W1:Y:S01]  /*1101a0*/  LDCU.64 UR50, c[0x0][0x398] ;  /* 0x00007300ff3277ac */ /* 0x000e620008000a00 */
[----:B------:R-:W-:-:S04]  /*1101b0*/  LOP3.LUT R119, R119, 0xffffffef, RZ, 0xc0, !PT ;  /* 0xffffffef77777812 */ /* 0x000fc800078ec0ff */
[----:B------:R-:W-:Y:S02]  /*1101c0*/  @P4 LOP3.LUT R119, R119, 0x10, RZ, 0xfc, !PT ;  /* 0x0000001077774812 */ /* 0x000fe400078efcff */
[----:B------:R-:W-:Y:S02]  /*1101d0*/  ISETP.LT.AND P2, PT, R174, UR48, !P1 ;  /* 0x00000030ae007c0c */ /* 0x000fe4000cf41270 */
[----:B------:R-:W-:-:S04]  /*1101e0*/  LOP3.LUT R119, R119, 0xfffffff7, RZ, 0xc0, !PT ;  /* 0xfffffff777777812 */ /* 0x000fc800078ec0ff */
[----:B------:R-:W-:Y:S02]  /*1101f0*/  @P3 LOP3.LUT R119, R119, 0x8, RZ, 0xfc, !PT ;  /* 0x0000000877773812 */ /* 0x000fe400078efcff */
[----:B---3--:R-:W-:Y:S01]  /*110200*/  ISETP.LT.AND P1, PT, R173, UR49, !P1 ;  /* 0x00000031ad007c0c */ /* 0x008fe2000cf21270 */
[----:B------:R-:W3:Y:S01]  /*110210*/  LDCU.64 UR48, c[0x0][0x398] ;  /* 0x00007300ff3077ac */ /* 0x000ee20008000a00 */
[----:B------:R-:W-:-:S04]  /*110220*/  LOP3.LUT R119, R119, 0xfffffffb, RZ, 0xc0, !PT ;  /* 0xfffffffb77777812 */ /* 0x000fc800078ec0ff */
[----:B------:R-:W-:-:S04]  /*110230*/  @P2 LOP3.LUT R119, R119, 0x4, RZ, 0xfc, !PT ;  /* 0x0000000477772812 */ /* 0x000fc800078efcff */
[----:B------:R-:W-:-:S04]  /*110240*/  LOP3.LUT R119, R119, 0xfffffffd, RZ, 0xc0, !PT ;  /* 0xfffffffd77777812 */ /* 0x000fc800078ec0ff */
[----:B------:R-:W-:Y:S02]  /*110250*/  @P1 LOP3.LUT R119, R119, 0x2, RZ, 0xfc, !PT ;  /* 0x0000000277771812 */ /* 0x000fe400078efcff */
[----:B------:R-:W-:Y:S01]  /*110260*/  ISETP.GE.AND P1, PT, R145, UR33, PT ;  /* 0x0000002191007c0c */ /* 0x000fe2000bf26270 */
[----:B------:R-:W1:Y:S03]  /*110270*/  LDCU UR33, c[0x0][0x398] ;  /* 0x00007300ff2177ac */ /* 0x000e660008000800 */
[----:B------:R-:W-:Y:S01]  /*110280*/  ISETP.LT.AND P2, PT, R169, UR38, !P1 ;  /* 0x00000026a9007c0c */ /* 0x000fe2000cf41270 */
[----:B------:R-:W3:Y:S01]  /*110290*/  LDCU UR38, c[0x0][0x398] ;  /* 0x00007300ff2677ac */ /* 0x000ee20008000800 */
[----:B-1----:R-:W-:Y:S01]  /*1102a0*/  ISETP.LT.AND P3, PT, R171, UR33, !P1 ;  /* 0x00000021ab007c0c */ /* 0x002fe2000cf61270 */
[----:B------:R-:W1:Y:S10]  /*1102b0*/  LDCU UR33, c[0x0][0x398] ;  /* 0x00007300ff2177ac */ /* 0x000e740008000800 */
[----:B------:R-:W-:-:S02]  /*1102c0*/  @P2 LOP3.LUT R131, R131, 0x20000000, RZ, 0xfc, !PT ;  /* 0x2000000083832812 */ /* 0x000fc400078efcff */
[----:B------:R-:W-:Y:S01]  /*1102d0*/  ISETP.LT.AND P2, PT, R170, UR36, !P1 ;  /* 0x00000024aa007c0c */ /* 0x000fe2000cf41270 */
[----:B------:R-:W1:Y:S01]  /*1102e0*/  LDCU UR36, c[0x0][0x398] ;  /* 0x00007300ff2477ac */ /* 0x000e620008000800 */
[----:B------:R-:W-:Y:S02]  /*1102f0*/  LOP3.LUT R131, R131, 0x7fffffff, RZ, 0xc0, !PT ;  /* 0x7fffffff83837812 */ /* 0x000fe400078ec0ff */
[----:B---3--:R-:W-:Y:S01]  /*110300*/  ISETP.LT.AND P4, PT, R172, UR38, !P1 ;  /* 0x00000026ac007c0c */ /* 0x008fe2000cf81270 */
[----:B------:R-:W3:Y:S01]  /*110310*/  LDCU UR38, c[0x0][0x398] ;  /* 0x00007300ff2677ac */ /* 0x000ee20008000800 */
[----:B------:R-:W-:-:S04]  /*110320*/  @P3 LOP3.LUT R131, R131, 0x80000000, RZ, 0xfc, !PT ;  /* 0x8000000083833812 */ /* 0x000fc800078efcff */
[----:B------:R-:W-:-:S04]  /*110330*/  LOP3.LUT R131, R131, 0xbfffffff, RZ, 0xc0, !PT ;  /* 0xbfffffff83837812 */ /* 0x000fc800078ec0ff */
[----:B------:R-:W-:Y:S02]  /*110340*/  @P2 LOP3.LUT R131, R131, 0x40000000, RZ, 0xfc, !PT ;  /* 0x4000000083832812 */ /* 0x000fe400078efcff */
[----:B------:R-:W-:Y:S01]  /*110350*/  ISETP.LT.AND P2, PT, R168, UR77, !P1 ;  /* 0x0000004da8007c0c */ /* 0x000fe2000cf41270 */
[----:B------:R-:W1:Y:S01]  /*110360*/  LDCU UR77, c[0x0][0x398] ;  /* 0x00007300ff4d77ac */ /* 0x000e620008000800 */
[----:B------:R-:W-:Y:S02]  /*110370*/  LOP3.LUT R119, R119, 0xfffffffe, RZ, 0xc0, !PT ;  /* 0xfffffffe77777812 */ /* 0x000fe400078ec0ff */
[----:B------:R-:W-:Y:S02]  /*110380*/  LOP3.LUT R131, R131, 0xefffffff, RZ, 0xc0, !PT ;  /* 0xefffffff83837812 */ /* 0x000fe400078ec0ff */
[----:B------:R-:W-:Y:S02]  /*110390*/  @P4 LOP3.LUT R119, R119, 0x1, RZ, 0xfc, !PT ;  /* 0x0000000177774812 */ /* 0x000fe400078efcff */
[----:B---3--:R-:W-:-:S05]  /*1103a0*/  ISETP.LT.AND P4, PT, R175, UR38, !P1 ;  /* 0x00000026af007c0c */ /* 0x008fca000cf81270 */
[----:B------:R-:W-:Y:S02]  /*1103b0*/  @P2 LOP3.LUT R131, R131, 0x10000000, RZ, 0xfc, !PT ;  /* 0x1000000083832812 */ /* 0x000fe400078efcff */
[----:B-1----:R-:W-:Y:S02]  /*1103c0*/  ISETP.LT.AND P2, PT, R174, UR33, !P1 ;  /* 0x00000021ae007c0c */ /* 0x002fe4000cf41270 */
        /* <DEDUP_REMOVED lines=82> */
[----:B------:R-:W-:Y:S02]  /*1108f0*/  LOP3.LUT R131, R131, 0xfffffffd, RZ, 0xc0, !PT ;  /* 0xfffffffd83837812 */ /* 0x000fe400078ec0ff */
[----:B------:R-:W-:Y:S02]  /*110900*/  ISETP.LT.AND P4, PT, R171, UR31, !P1 ;  /* 0x0000001fab007c0c */ /* 0x000fe4000cf81270 */
[----:B------:R-:W-:Y:S02]  /*110910*/  @P3 LOP3.LUT R131, R131, 0x2, RZ, 0xfc, !PT ;  /* 0x0000000283833812 */ /* 0x000fe400078efcff */
[----:B------:R-:W-:-:S05]  /*110920*/  ISETP.LT.AND P3, PT, R172, UR34, !P1 ;  /* 0x00000022ac007c0c */ /* 0x000fca000cf61270 */
[----:B------:R-:W-:Y:S02]  /*110930*/  @P2 LOP3.LUT R130, R130, 0x20000000, RZ, 0xfc, !PT ;  /* 0x2000000082822812 */ /* 0x000fe400078efcff */
[----:B------:R-:W-:Y:S02]  /*110940*/  ISETP.LT.AND P2, PT, R170, UR30, !P1 ;  /* 0x0000001eaa007c0c */ /* 0x000fe4000cf41270 */
[----:B------:R-:W-:Y:S02]  /*110950*/  LOP3.LUT R130, R130, 0x7fffffff, RZ, 0xc0, !PT ;  /* 0x7fffffff82827812 */ /* 0x000fe400078ec0ff */
[----:B------:R-:W-:Y:S02]  /*110960*/  LOP3.LUT R131, R131, 0xfffffffe, RZ, 0xc0, !PT ;  /* 0xfffffffe83837812 */ /* 0x000fe400078ec0ff */
[----:B------:R-:W-:Y:S02]  /*110970*/  @P4 LOP3.LUT R130, R130, 0x80000000, RZ, 0xfc, !PT ;  /* 0x8000000082824812 */ /* 0x000fe400078efcff */
[----:B------:R-:W-:-:S02]  /*110980*/  @P3 LOP3.LUT R131, R131, 0x1, RZ, 0xfc, !PT ;  /* 0x0000000183833812 */ /* 0x000fc400078efcff */
        /* <DEDUP_REMOVED lines=90> */
[----:B------:R-:W-:-:S04]  /*110f30*/  @P1 LOP3.LUT R130, R130, 0x2, RZ, 0xfc, !PT ;  /* 0x0000000282821812 */ /* 0x000fc800078efcff */
[----:B------:R-:W-:Y:S02]  /*110f40*/  LOP3.LUT R130, R130, 0xfffffffe, RZ, 0xc0, !PT ;  /* 0xfffffffe82827812 */ /* 0x000fe400078ec0ff */
[----:B------:R-:W-:Y:S02]  /*110f50*/  ISETP.LT.AND P1, PT, R171, UR72, !P5 ;  /* 0x00000048ab007c0c */ /* 0x000fe4000ef21270 */
[----:B------:R-:W-:Y:S02]  /*110f60*/  @P3 LOP3.LUT R130, R130, 0x1, RZ, 0xfc, !PT ;  /* 0x0000000182823812 */ /* 0x000fe400078efcff */
[----:B------:R-:W-:Y:S02]  /*110f70*/  ISETP.LT.AND P2, PT, R170, UR71, !P5 ;  /* 0x00000047aa007c0c */ /* 0x000fe4000ef41270 */
[----:B------:R-:W-:Y:S02]  /*110f80*/  ISETP.LT.AND P3, PT, R169, UR32, !P5 ;  /* 0x00000020a9007c0c */ /* 0x000fe4000ef61270 */
[----:B------:R-:W-:Y:S01]  /*110f90*/  ISETP.LT.AND P4, PT, R168, UR76, !P5 ;  /* 0x0000004ca8007c0c */ /* 0x000fe2000ef81270 */
        /* <DEDUP_REMOVED lines=98> */
[----:B------:R-:W1:Y:S04]  /*1115c0*/  LDS.128 R144, [R101] ;  /* 0x0000000065907984 */ /* 0x000e680000000c00 */
[----:B------:R-:W2:Y:S01]  /*1115d0*/  LDS.128 R132, [R101+0x400] ;  /* 0x0004000065847984 */ /* 0x000ea20000000c00 */
[----:B------:R-:W-:Y:S06]  /*1115e0*/  BAR.SYNC.DEFER_BLOCKING 0x0 ;  /* 0x0000000000007b1d */ /* 0x000fec0000010000 */
[----:B-1----:R-:W-:Y:S04]  /*1115f0*/  STL.64 [R1+0x24a0], R144 ;  /* 0x0024a09001007387 */ /* 0x002fe80000100a00 */
[----:B------:R-:W-:Y:S04]  /*111600*/  STL.64 [R1+0x24a8], R146 ;  /* 0x0024a89201007387 */ /* 0x000fe80000100a00 */
[----:B--2---:R1:W-:Y:S04]  /*111610*/  STL.64 [R1+0x2b90], R132 ;  /* 0x002b908401007387 */ /* 0x0043e80000100a00 */
[----:B------:R2:W-:Y:S04]  /*111620*/  STL.64 [R1+0x2b98], R134 ;  /* 0x002b988601007387 */ /* 0x0005e80000100a00 */
[----:B-1----:R-:W3:Y:S04]  /*111630*/  LDL.LU R132, [R1+0x1384] ;  /* 0x0013840001847983 */ /* 0x002ee80000300800 */
[----:B------:R-:W3:Y:S04]  /*111640*/  LDL.LU R133, [R1+0x138c] ;  /* 0x00138c0001857983 */ /* 0x000ee80000300800 */
[----:B--2---:R-:W2:Y:S04]  /*111650*/  LDL.LU R134, [R1+0x1254] ;  /* 0x0012540001867983 */ /* 0x004ea80000300800 */
[----:B------:R-:W2:Y:S04]  /*111660*/  LDL.LU R135, [R1+0x125c] ;  /* 0x00125c0001877983 */ /* 0x000ea80000300800 */
[----:B----4-:R-:W-:Y:S04]  /*111670*/  STSM.16.M88.4 [R100], R140 ;  /* 0x0000008c64007844 */ /* 0x010fe80000000200 */
        /* <DEDUP_REMOVED lines=5129> */
[----:B--2---:R1:W-:Y:S04]  /*125710*/  STSM.16.M88.4 [R100], R132 ;  /* 0x0000008464007844 */ /* 0x0043e80000000200 */
[----:B----4-:R-:W-:Y:S01]  /*125720*/  STSM.16.M88.4 [R100+0x200], R140 ;  /* 0x0002008c64007844 */ /* 0x010fe20000000200 */
        /* <DEDUP_REMOVED lines=21> */
[----:B--2---:R1:W-:Y:S01]  /*125880*/  STSM.16.M88.4 [R100+0x200], R132 ;  /* 0x0002008464007844 */ /* 0x0043e20000000200 */
[----:B------:R-:W-:Y:S06]  /*125890*/  BAR.SYNC.DEFER_BLOCKING 0x0 ;  /* 0x0000000000007b1d */ /* 0x000fec0000010000 */
[----:B------:R-:W-:Y:S01]  /*1258a0*/  STL [R1+0x6a3c], R92 ;  /* 0x006a3c5c01007387 */ /* 0x000fe20000100800 */
[----:B------:R-:W-:Y:S01]  /*1258b0*/  LOP3.LUT R3, R3, 0xfffffff7, RZ, 0xc0, !PT ;  /* 0xfffffff703037812 */ /* 0x000fe200078ec0ff */
[----:B------:R-:W2:Y:S01]  /*1258c0*/  LDCU UR6, c[0x0][0x39c] ;  /* 0x00007380ff0677ac */ /* 0x000ea20008000800 */
[----:B-1----:R-:W-:Y:S01]  /*1258d0*/  LOP3.LUT R132, R132, 0xffffffef, RZ, 0xc0, !PT ;  /* 0xffffffef84847812 */ /* 0x002fe200078ec0ff */
[----:B------:R-:W-:Y:S01]  /*1258e0*/  STL [R1+0x6a38], R93 ;  /* 0x006a385d01007387 */ /* 0x000fe20000100800 */
[----:B------:R-:W-:Y:S01]  /*1258f0*/  @P0 LOP3.LUT R3, R3, 0x8, RZ, 0xfc, !PT ;  /* 0x0000000803030812 */ /* 0x000fe200078efcff */
[----:B------:R-:W1:Y:S01]  /*125900*/  LDCU UR5, c[0x0][0x398] ;  /* 0x00007300ff0577ac */ /* 0x000e620008000800 */
[----:B------:R-:W-:Y:S01]  /*125910*/  LOP3.LUT P0, RZ, R130, 0x800, RZ, 0xc0, !PT ;  /* 0x0000080082ff7812 */ /* 0x000fe2000780c0ff */
[----:B------:R-:W-:Y:S01]  /*125920*/  STL [R1+0x6a34], R94 ;  /* 0x006a345e01007387 */ /* 0x000fe20000100800 */
[----:B------:R-:W1:Y:S03]  /*125930*/  LDCU UR4, c[0x0][0x398] ;  /* 0x00007300ff0477ac */ /* 0x000e660008000800 */
[----:B------:R-:W-:Y:S04]  /*125940*/  STL [R1+0x6a2c], R95 ;  /* 0x006a2c5f01007387 */ /* 0x000fe80000100800 */
[----:B------:R-:W-:Y:S04]  /*125950*/  STL [R1+0x6a28], R96 ;  /* 0x006a286001007387 */ /* 0x000fe80000100800 */
[----:B------:R-:W-:Y:S01]  /*125960*/  STL [R1+0x6a20], R97 ;  /* 0x006a206101007387 */ /* 0x000fe20000100800 */
[----:B--2---:R-:W-:-:S02]  /*125970*/  ISETP.LT.AND P6, PT, R252, UR6, !P6 ;  /* 0x00000006fc007c0c */ /* 0x004fc4000f7c1270 */
[----:B------:R-:W-:Y:S01]  /*125980*/  @P0 LOP3.LUT R132, R132, 0x10, RZ, 0xfc, !PT ;  /* 0x0000001084840812 */ /* 0x000fe200078efcff */
[----:B------:R-:W-:Y:S01]  /*125990*/  STL [R1+0x6a0c], R98 ;  /* 0x006a0c6201007387 */ /* 0x000fe20000100800 */
[----:B------:R-:W-:Y:S02]  /*1259a0*/  LOP3.LUT P0, RZ, R130, 0x10, RZ, 0xc0, !PT ;  /* 0x0000001082ff7812 */ /* 0x000fe4000780c0ff */
[----:B------:R-:W-:Y:S01]  /*1259b0*/  LOP3.LUT R132, R132, 0xffffffdf, RZ, 0xc0, !PT ;  /* 0xffffffdf84847812 */ /* 0x000fe200078ec0ff */
[----:B------:R-:W-:Y:S04]  /*1259c0*/  STL [R1+0x6a00], R99 ;  /* 0x006a006301007387 */ /* 0x000fe80000100800 */
[----:B------:R-:W2:Y:S04]  /*1259d0*/  LDS.128 R96, [R101] ;  /* 0x0000000065607984 */ /* 0x000ea80000000c00 */
[----:B------:R-:W1:Y:S02]  /*1259e0*/  LDS.128 R92, [R101+0x400] ;  /* 0x00040000655c7984 */ /* 0x000e640000000c00 */
[----:B------:R-:W-:Y:S01]  /*1259f0*/  @P0 LOP3.LUT R132, R132, 0x20, RZ, 0xfc, !PT ;  /* 0x0000002084840812 */ /* 0x000fe200078efcff */
[----:B------:R-:W-:Y:S01]  /*125a00*/  BAR.SYNC.DEFER_BLOCKING 0x0 ;  /* 0x0000000000007b1d */ /* 0x000fe20000010000 */
[----:B------:R-:W-:-:S02]  /*125a10*/  LOP3.LUT P0, RZ, R130, 0x8, RZ, 0xc0, !PT ;  /* 0x0000000882ff7812 */ /* 0x000fc4000780c0ff */
[----:B------:R-:W-:-:S03]  /*125a20*/  LOP3.LUT R132, R132, 0xffffffbf, RZ, 0xc0, !PT ;  /* 0xffffffbf84847812 */ /* 0x000fc600078ec0ff */
[----:B------:R-:W-:Y:S08]  /*125a30*/  STL [R1+0x6a10], R3 ;  /* 0x006a100301007387 */ /* 0x000ff00000100800 */
[----:B------:R-:W-:Y:S02]  /*125a40*/  @P0 LOP3.LUT R132, R132, 0x40, RZ, 0xfc, !PT ;  /* 0x0000004084840812 */ /* 0x000fe400078efcff */
[----:B------:R-:W-:-:S02]  /*125a50*/  LOP3.LUT P0, RZ, R130, 0x4, RZ, 0xc0, !PT ;  /* 0x0000000482ff7812 */ /* 0x000fc4000780c0ff */
[----:B------:R-:W-:Y:S01]  /*125a60*/  LOP3.LUT R132, R132, 0xffffff7f, RZ, 0xc0, !PT ;  /* 0xffffff7f84847812 */ /* 0x000fe200078ec0ff */
[----:B----4-:R-:W-:Y:S04]  /*125a70*/  STSM.16.M88.4 [R100], R140 ;  /* 0x0000008c64007844 */ /* 0x010fe80000000200 */
[----:B--2---:R-:W-:Y:S06]  /*125a80*/  STL.64 [R1+0x2e70], R96 ;  /* 0x002e706001007387 */ /* 0x004fec0000100a00 */
[----:B------:R-:W-:-:S02]  /*125a90*/  @P0 LOP3.LUT R132, R132, 0x80, RZ, 0xfc, !PT ;  /* 0x0000008084840812 */ /* 0x000fc400078efcff */
[----:B------:R-:W-:Y:S01]  /*125aa0*/  LOP3.LUT P0, RZ, R130, 0x2, RZ, 0xc0, !PT ;  /* 0x0000000282ff7812 */ /* 0x000fe2000780c0ff */
[----:B------:R-:W-:Y:S01]  /*125ab0*/  STL.64 [R1+0x2e78], R98 ;  /* 0x002e786201007387 */ /* 0x000fe20000100a00 */
[----:B------:R-:W-:-:S03]  /*125ac0*/  LOP3.LUT R132, R132, 0xfffffeff, RZ, 0xc0, !PT ;  /* 0xfffffeff84847812 */ /* 0x000fc600078ec0ff */
[----:B-1----:R-:W-:Y:S04]  /*125ad0*/  STL.64 [R1+0x3ee0], R92 ;  /* 0x003ee05c01007387 */ /* 0x002fe80000100a00 */
[----:B------:R-:W-:Y:S04]  /*125ae0*/  STL.64 [R1+0x3ee8], R94 ;  /* 0x003ee85e01007387 */ /* 0x000fe80000100a00 */
[----:B------:R-:W2:Y:S01]  /*125af0*/  LDL.LU R148, [R1+0x51c0] ;  /* 0x0051c00001947983 */ /* 0x000ea20000300800 */
[----:B------:R-:W-:Y:S02]  /*125b00*/  @P0 LOP3.LUT R132, R132, 0x100, RZ, 0xfc, !PT ;  /* 0x0000010084840812 */ /* 0x000fe400078efcff */
[----:B------:R-:W-:Y:S01]  /*125b10*/  LOP3.LUT P0, RZ, R130, 0x1, RZ, 0xc0, !PT ;  /* 0x0000000182ff7812 */ /* 0x000fe2000780c0ff */
[----:B------:R-:W2:Y:S04]  /*125b20*/  LDL.LU R149, [R1+0x51c8] ;  /* 0x0051c80001957983 */ /* 0x000ea80000300800 */
[----:B------:R-:W2:Y:S04]  /*125b30*/  LDL.LU R150, [R1+0x4530] ;  /* 0x0045300001967983 */ /* 0x000ea80000300800 */
[----:B---3--:R-:W-:Y:S04]  /*125b40*/  STSM.16.M88.4 [R100+0x200], R136 ;  /* 0x0002008864007844 */ /* 0x008fe80000000200 */
[----:B------:R-:W2:Y:S04]  /*125b50*/  LDL.LU R151, [R1+0x4538] ;  /* 0x0045380001977983 */ /* 0x000ea80000300800 */
[----:B------:R-:W3:Y:S01]  /*125b60*/  LDL.LU R144, [R1+0x55b0] ;  /* 0x0055b00001907983 */ /* 0x000ee20000300800 */
[----:B------:R-:W-:Y:S06]  /*125b70*/  BAR.SYNC.DEFER_BLOCKING 0x0 ;  /* 0x0000000000007b1d */ /* 0x000fec0000010000 */
        /* <DEDUP_REMOVED lines=18> */
[----:B--2---:R-:W-:Y:S04]  /*125ca0*/  STSM.16.M88.4 [R100], R148 ;  /* 0x0000009464007844 */ /* 0x004fe80000000200 */
[----:B---3--:R-:W-:Y:S01]  /*125cb0*/  STSM.16.M88.4 [R100+0x200], R144 ;  /* 0x0002009064007844 */ /* 0x008fe20000000200 */
[----:B------:R-:W-:Y:S06]  /*125cc0*/  BAR.SYNC.DEFER_BLOCKING 0x0 ;  /* 0x0000000000007b1d */ /* 0x000fec0000010000 */
[----:B------:R-:W1:Y:S04]  /*125cd0*/  LDS.128 R96, [R101] ;  /* 0x0000000065607984 */ /* 0x000e680000000c00 */
[----:B------:R-:W2:Y:S01]  /*125ce0*/  LDS.128 R92, [R101+0x400] ;  /* 0x00040000655c7984 */ /* 0x000ea20000000c00 */
[----:B------:R-:W-:Y:S06]  /*125cf0*/  BAR.SYNC.DEFER_BLOCKING 0x0 ;  /* 0x0000000000007b1d */ /* 0x000fec0000010000 */
[----:B-1----:R-:W-:Y:S04]  /*125d00*/  STL.64 [R1+0x27c0], R96 ;  /* 0x0027c06001007387 */ /* 0x002fe80000100a00 */
[----:B------:R-:W-:Y:S04]  /*125d10*/  STL.64 [R1+0x27c8], R98 ;  /* 0x0027c86201007387 */ /* 0x000fe80000100a00 */
[----:B--2---:R-:W-:Y:S04]  /*125d20*/  STL.64 [R1+0x3ec0], R92 ;  /* 0x003ec05c01007387 */ /* 0x004fe80000100a00 */
[----:B----4-:R1:W-:Y:S04]  /*125d30*/  STSM.16.M88.4 [R100], R136 ;  /* 0x0000008864007844 */ /* 0x0103e80000000200 */
[----:B------:R-:W-:Y:S04]  /*125d40*/  STL.64 [R1+0x3ec8], R94 ;  /* 0x003ec85e01007387 */ /* 0x000fe80000100a00 */
[----:B-1----:R-:W2:Y:S04]  /*125d50*/  LDL.LU R136, [R1+0xce4] ;  /* 0x000ce40001887983 */ /* 0x002ea80000300800 */
[----:B------:R-:W2:Y:S04]  /*125d60*/  LDL.LU R137, [R1+0xcec] ;  /* 0x000cec0001897983 */ /* 0x000ea80000300800 */
[----:B------:R-:W2:Y:S04]  /*125d70*/  LDL.LU R138, [R1+0x924] ;  /* 0x00092400018a7983 */ /* 0x000ea80000300800 */
[----:B------:R-:W2:Y:S04]  /*125d80*/  LDL.LU R139, [R1+0x92c] ;  /* 0x00092c00018b7983 */ /* 0x000ea80000300800 */
[----:B------:R1:W-:Y:S01]  /*125d90*/  STSM.16.M88.4 [R100+0x200], R140 ;  /* 0x0002008c64007844 */ /* 0x0003e20000000200 */
        /* <DEDUP_REMOVED lines=59> */
[----:B------:R-:W1:Y:S04]  /*126150*/  LDS.128 R92, [R101+0x400] ;  /* 0x00040000655c7984 */ /* 0x000e680000000c00 */
[----:B------:R-:W4:Y:S01]  /*126160*/  LDS.128 R96, [R101] ;  /* 0x0000000065607984 */ /* 0x000f220000000c00 */
[----:B------:R-:W-:Y:S06]  /*126170*/  BAR.SYNC.DEFER_BLOCKING 0x0 ;  /* 0x0000000000007b1d */ /* 0x000fec0000010000 */
[----:B-1----:R-:W-:Y:S04]  /*126180*/  STL [R1+0x1ff0], R92 ;  /* 0x001ff05c01007387 */ /* 0x002fe80000100800 */
[----:B----4-:R-:W-:Y:S04]  /*126190*/  STL.64 [R1+0x13d0], R96 ;  /* 0x0013d06001007387 */ /* 0x010fe80000100a00 */
[----:B------:R-:W-:Y:S04]  /*1261a0*/  STL.64 [R1+0x13d8], R98 ;  /* 0x0013d86201007387 */ /* 0x000fe80000100a00 */
[----:B------:R1:W-:Y:S02]  /*1261b0*/  STL.64 [R1+0x1ff8], R94 ;  /* 0x001ff85e01007387 */ /* 0x0003e40000100a00 */
[----:B-1----:R-:W-:-:S05]  /*1261c0*/  IMAD.MOV.U32 R95, RZ, RZ, R93 ;  /* 0x000000ffff5f7224 */ /* 0x002fca00078e005d */
[----:B------:R-:W-:Y:S04]  /*1261d0*/  STL [R1+0x6a30], R95 ;  /* 0x006a305f01007387 */ /* 0x000fe80000100800 */
        /* <DEDUP_REMOVED lines=66> */
[----:B-1----:R-:W-:Y:S01]  /*126600*/  STL [R1+0xce0], R96 ;  /* 0x000ce06001007387 */ /* 0x002fe20000100800 */
[----:B------:R-:W-:-:S02]  /*126610*/  IMAD.MOV.U32 R93, RZ, RZ, R97 ;  /* 0x000000ffff5d7224 */ /* 0x000fc400078e0061 */
[----:B------:R-:W-:Y:S01]  /*126620*/  IMAD.MOV.U32 R94, RZ, RZ, R98 ;  /* 0x000000ffff5e7224 */ /* 0x000fe200078e0062 */
[----:B------:R-:W-:Y:S04]  /*126630*/  STL [R1+0xcec], R99 ;  /* 0x000cec6301007387 */ /* 0x000fe80000100800 */
[----:B------:R-:W1:Y:S01]  /*126640*/  LDS.128 R96, [R101+0x400] ;  /* 0x0004000065607984 */ /* 0x000e620000000c00 */
[----:B------:R-:W-:Y:S06]  /*126650*/  BAR.SYNC.DEFER_BLOCKING 0x0 ;  /* 0x0000000000007b1d */ /* 0x000fec0000010000 */
[----:B-1----:R-:W-:Y:S04]  /*126660*/  STL [R1+0x19a4], R97 ;  /* 0x0019a46101007387 */ /* 0x002fe80000100800 */
        /* <DEDUP_REMOVED lines=11> */
[----:B------:R-:W3:Y:S01]  /*126720*/  LDL.LU R143, [R1+0x17b8] ;  /* 0x0017b800018f7983 */ /* 0x000ee20000300800 */
[----:B------:R-:W-:-:S03]  /*126730*/  IMAD.MOV.U32 R95, RZ, RZ, R96 ;  /* 0x000000ffff5f7224 */ /* 0x000fc600078e0060 */
[----:B------:R-:W1:Y:S04]  /*126740*/  LDS.128 R96, [R101+0x400] ;  /* 0x0004000065607984 */ /* 0x000e680000000c00 */
[----:B------:R-:W4:Y:S01]  /*126750*/  LDS.128 R144, [R101] ;  /* 0x0000000065907984 */ /* 0x000f220000000c00 */
[----:B------:R-:W-:Y:S06]  /*126760*/  BAR.SYNC.DEFER_BLOCKING 0x0 ;  /* 0x0000000000007b1d */ /* 0x000fec0000010000 */
[----:B-1----:R-:W-:Y:S04]  /*126770*/  STL.64 [R1+0x4020], R96 ;  /* 0x0040206001007387 */ /* 0x002fe80000100a00 */
[----:B----4-:R-:W-:Y:S04]  /*126780*/  STL.64 [R1+0x3e00], R144 ;  /* 0x003e009001007387 */ /* 0x010fe80000100a00 */
[----:B------:R-:W-:Y:S04]  /*126790*/  STL.64 [R1+0x3e08], R146 ;  /* 0x003e089201007387 */ /* 0x000fe80000100a00 */
[----:B------:R1:W-:Y:S02]  /*1267a0*/  STL [R1+0x402c], R99 ;  /* 0x00402c6301007387 */ /* 0x0003e40000100800 */
        /* <DEDUP_REMOVED lines=16> */
[----:B-1----:R-:W-:Y:S04]  /*1268b0*/  STL [R1+0x3c14], R97 ;  /* 0x003c146101007387 */ /* 0x002fe80000100800 */
        /* <DEDUP_REMOVED lines=52> */
[----:B------:R-:W-:-:S03]  /*126c00*/  IMAD.MOV.U32 R97, RZ, RZ, R145 ;  /* 0x000000ffff617224 */ /* 0x000fc600078e0091 */
[----:B------:R-:W-:Y:S04]  /*126c10*/  STL.64 [R1+0x3558], R146 ;  /* 0x0035589201007387 */ /* 0x000fe80000100a00 */
[----:B------:R-:W1:Y:S01]  /*126c20*/  LDS.128 R144, [R101+0x400] ;  /* 0x0004000065907984 */ /* 0x000e620000000c00 */
[----:B------:R-:W-:Y:S06]  /*126c30*/  BAR.SYNC.DEFER_BLOCKING 0x0 ;  /* 0x0000000000007b1d */ /* 0x000fec0000010000 */
[----:B------:R-:W-:Y:S04]  /*126c40*/  STL [R1+0x6a24], R97 ;  /* 0x006a246101007387 */ /* 0x000fe80000100800 */
[----:B-1----:R-:W-:Y:S04]  /*126c50*/  STL.64 [R1+0x3fd0], R144 ;  /* 0x003fd09001007387 */ /* 0x002fe80000100a00 */
        /* <DEDUP_REMOVED lines=85> */
[----:B-1----:R-:W-:Y:S01]  /*1271b0*/  STL.64 [R1+0x19b0], R144 ;  /* 0x0019b09001007387 */ /* 0x002fe20000100a00 */
[----:B------:R-:W-:-:S03]  /*1271c0*/  IMAD.MOV.U32 R3, RZ, RZ, R147 ;  /* 0x000000ffff037224 */ /* 0x000fc600078e0093 */
[----:B------:R-:W-:Y:S04]  /*1271d0*/  STL [R1+0x19b8], R146 ;  /* 0x0019b89201007387 */ /* 0x000fe80000100800 */
        /* <DEDUP_REMOVED lines=38> */
[----:B------:R-:W-:Y:S01]  /*127440*/  BAR.SYNC.DEFER_BLOCKING 0x0 ;  /* 0x0000000000007b1d */ /* 0x000fe20000010000 */
[----:B-1----:R-:W-:-:S05]  /*127450*/  IMAD.MOV.U32 R99, RZ, RZ, R145 ;  /* 0x000000ffff637224 */ /* 0x002fca00078e0091 */
[----:B------:R-:W-:Y:S04]  /*127460*/  STL [R1+0x2240], R144 ;  /* 0x0022409001007387 */ /* 0x000fe80000100800 */
[----:B----4-:R-:W-:Y:S04]  /*127470*/  STL.64 [R1+0x1480], R148 ;  /* 0x0014809401007387 */ /* 0x010fe80000100a00 */
[----:B------:R-:W-:Y:S04]  /*127480*/  STL.64 [R1+0x1488], R150 ;  /* 0x0014889601007387 */ /* 0x000fe80000100a00 */
[----:B------:R-:W-:Y:S04]  /*127490*/  STL.64 [R1+0x2248], R146 ;  /* 0x0022489201007387 */ /* 0x000fe80000100a00 */
        /* <DEDUP_REMOVED lines=67> */
[----:B------:R-:W1:Y:S04]  /*1278d0*/  LDS.128 R144, [R101] ;  /* 0x0000000065907984 */ /* 0x000e680000000c00 */
[----:B------:R-:W3:Y:S01]  /*1278e0*/  LDL.LU R143, [R1+0xe38] ;  /* 0x000e3800018f7983 */ /* 0x000ee20000300800 */
[----:B-1----:R-:W-:-:S03]  /*1278f0*/  IMAD.MOV.U32 R97, RZ, RZ, R144 ;  /* 0x000000ffff617224 */ /* 0x002fc600078e0090 */
[----:B------:R-:W-:Y:S01]  /*127900*/  STL [R1+0xe4c], R147 ;  /* 0x000e4c9301007387 */ /* 0x000fe20000100800 */
[----:B------:R-:W-:Y:S02]  /*127910*/  IMAD.MOV.U32 R98, RZ, RZ, R145 ;  /* 0x000000ffff627224 */ /* 0x000fe400078e0091 */
[----:B------:R-:W-:Y:S02]  /*127920*/  IMAD.MOV.U32 R3, RZ, RZ, R146 ;  /* 0x000000ffff037224 */ /* 0x000fe400078e0092 */
        /* <DEDUP_REMOVED lines=983> */
[----:B---3--:R-:W-:Y:S01]  /*12b6a0*/  STSM.16.M88.4 [R100+0x200], R140 ;  /* 0x0002008c64007844 */ /* 0x008fe20000000200 */
[----:B------:R-:W-:Y:S06]  /*12b6b0*/  BAR.SYNC.DEFER_BLOCKING 0x0 ;  /* 0x0000000000007b1d */ /* 0x000fec0000010000 */
[----:B------:R-:W4:Y:S04]  /*12b6c0*/  LDL.LU R145, [R1+0x55c8] ;  /* 0x0055c80001917983 */ /* 0x000f280000300800 */
[----:B------:R-:W4:Y:S04]  /*12b6d0*/  LDL.LU R146, [R1+0x44c0] ;  /* 0x0044c00001927983 */ /* 0x000f280000300800 */
[----:B------:R-:W4:Y:S04]  /*12b6e0*/  LDL.LU R147, [R1+0x44c8] ;  /* 0x0044c80001937983 */ /* 0x000f280000300800 */
[----:B------:R-:W1:Y:S04]  /*12b6f0*/  LDS.128 R140, [R101] ;  /* 0x00000000658c7984 */ /* 0x000e680000000c00 */
[----:B------:R-:W-:Y:S01]  /*12b700*/  LDS.128 R232, [R101+0x400] ;  /* 0x0004000065e87984 */ /* 0x000fe20000000c00 */
[----:B------:R-:W-:Y:S06]  /*12b710*/  BAR.SYNC.DEFER_BLOCKING 0x0 ;  /* 0x0000000000007b1d */ /* 0x000fec0000010000 */
[----:B-1----:R1:W-:Y:S04]  /*12b720*/  STL.64 [R1+0x60], R140 ;  /* 0x0000608c01007387 */ /* 0x0023e80000100a00 */
[----:B------:R3:W-:Y:S04]  /*12b730*/  STL.64 [R1+0x68], R142 ;  /* 0x0000688e01007387 */ /* 0x0007e80000100a00 */
[----:B-1----:R-:W4:Y:S04]  /*12b740*/  LDL.LU R140, [R1+0x8f4] ;  /* 0x0008f400018c7983 */ /* 0x002f280000300800 */
[----:B------:R-:W4:Y:S04]  /*12b750*/  LDL.LU R141, [R1+0x8fc] ;  /* 0x0008fc00018d7983 */ /* 0x000f280000300800 */
[----:B---3--:R-:W3:Y:S04]  /*12b760*/  LDL.LU R142, [R1+0x8d4] ;  /* 0x0008d400018e7983 */ /* 0x008ee80000300800 */
        /* <DEDUP_REMOVED lines=9> */
[----:B------:R-:W-:Y:S01]  /*12b800*/  LDS.128 R200, [R101+0x400] ;  /* 0x0004000065c87984 */ /* 0x000fe20000000c00 */
[----:B------:R-:W-:Y:S06]  /*12b810*/  BAR.SYNC.DEFER_BLOCKING 0x0 ;  /* 0x0000000000007b1d */ /* 0x000fec0000010000 */
[----:B---3--:R3:W-:Y:S04]  /*12b820*/  STSM.16.M88.4 [R100], R140 ;  /* 0x0000008c64007844 */ /* 0x0087e80000000200 */
[----:B---3--:R-:W3:Y:S04]  /*12b830*/  LDL.LU R140, [R1+0x874] ;  /* 0x00087400018c7983 */ /* 0x008ee80000300800 */
[----:B------:R-:W3:Y:S04]  /*12b840*/  LDL.LU R141, [R1+0x87c] ;  /* 0x00087c00018d7983 */ /* 0x000ee80000300800 */
[----:B------:R-:W3:Y:S04]  /*12b850*/  LDL.LU R142, [R1+0x834] ;  /* 0x00083400018e7983 */ /* 0x000ee80000300800 */
[----:B------:R-:W3:Y:S04]  /*12b860*/  LDL.LU R143, [R1+0x83c] ;  /* 0x00083c00018f7983 */ /* 0x000ee80000300800 */
[----:B--2---:R2:W-:Y:S01]  /*12b870*/  STSM.16.M88.4 [R100+0x200], R136 ;  /* 0x0002008864007844 */ /* 0x0045e20000000200 */
[----:B------:R-:W-:Y:S06]  /*12b880*/  BAR.SYNC.DEFER_BLOCKING 0x0 ;  /* 0x0000000000007b1d */ /* 0x000fec0000010000 */
[----:B--2---:R-:W2:Y:S04]  /*12b890*/  LDL.LU R136, [R1+0x14b4] ;  /* 0x0014b40001887983 */ /* 0x004ea80000300800 */
[----:B------:R-:W2:Y:S04]  /*12b8a0*/  LDL.LU R137, [R1+0x14bc] ;  /* 0x0014bc0001897983 */ /* 0x000ea80000300800 */
[----:B------:R-:W2:Y:S04]  /*12b8b0*/  LDL.LU R138, [R1+0x17e4] ;  /* 0x0017e400018a7983 */ /* 0x000ea80000300800 */
[----:B------:R-:W2:Y:S04]  /*12b8c0*/  LDL.LU R139, [R1+0x17ec] ;  /* 0x0017ec00018b7983 */ /* 0x000ea80000300800 */
[----:B------:R-:W4:Y:S04]  /*12b8d0*/  LDS.128 R196, [R101] ;  /* 0x0000000065c47984 */ /* 0x000f280000000c00 */
        /* <DEDUP_REMOVED lines=58> */
[----:B------:R-:W4:Y:S04]  /*12bc80*/  LDL.LU R92, [R1+0x56cc] ;  /* 0x0056cc00015c7983 */ /* 0x000f280000300800 */
        /* <DEDUP_REMOVED lines=14> */
[----:B------:R-:W4:Y:S04]  /*12bd70*/  LDL R133, [R1+0x2e50] ;  /* 0x002e500001857983 */ /* 0x000f280000100800 */
        /* <DEDUP_REMOVED lines=17> */
[----:B------:R-:W3:Y:S04]  /*12be90*/  LDL.LU R143, [R1] ;  /* 0x00000000018f7983 */ /* 0x000ee80000300800 */
[----:B------:R-:W3:Y:S04]  /*12bea0*/  LDL.LU R141, [R1+0x56c8] ;  /* 0x0056c800018d7983 */ /* 0x000ee80000300800 */
[----:B--2---:R2:W-:Y:S04]  /*12beb0*/  STSM.16.M88.4 [R100+0x200], R136 ;  /* 0x0002008864007844 */ /* 0x0045e80000000200 */
[----:B--2---:R-:W2:Y:S04]  /*12bec0*/  LDL.LU R136, [R1+0x50] ;  /* 0x0000500001887983 */ /* 0x004ea80000300800 */
[----:B------:R-:W3:Y:S04]  /*12bed0*/  LDL R137, [R1+0x2c1c] ;  /* 0x002c1c0001897983 */ /* 0x000ee80000100800 */
[----:B------:R-:W3:Y:S04]  /*12bee0*/  LDL.LU R138, [R1+0x40] ;  /* 0x00004000018a7983 */ /* 0x000ee80000300800 */
[----:B------:R-:W3:Y:S01]  /*12bef0*/  LDL.LU R139, [R1+0x30] ;  /* 0x00003000018b7983 */ /* 0x000ee20000300800 */
[----:B----4-:R-:W-:Y:S01]  /*12bf00*/  IMAD.WIDE R134, R92, 0x4, R56 ;  /* 0x000000045c867825 */ /* 0x010fe200078e0238 */
[----:B------:R-:W-:Y:S06]  /*12bf10*/  BAR.SYNC.DEFER_BLOCKING 0x0 ;  /* 0x0000000000007b1d */ /* 0x000fec0000010000 */
[----:B--2---:R2:W-:Y:S01]  /*12bf20*/  @P6 STG.E desc[UR40][R134.64], R136 ;  /* 0x0000008886006986 */ /* 0x0045e2000c101928 */
[----:B---3--:R-:W-:-:S02]  /*12bf30*/  ISETP.LT.AND P6, PT, R137, UR5, !P5 ;  /* 0x0000000589007c0c */ /* 0x008fc4000efc1270 */
[----:B------:R-:W-:Y:S02]  /*12bf40*/  ISETP.LT.AND P5, PT, R133, UR4, !P5 ;  /* 0x0000000485007c0c */ /* 0x000fe4000efa1270 */
[----:B------:R-:W3:Y:S01]  /*12bf50*/  LDL.LU R133, [R1+0x56c4] ;  /* 0x0056c40001857983 */ /* 0x000ee20000300800 */
[----:B--2---:R-:W-:-:S08]  /*12bf60*/  IMAD.WIDE R134, R92, 0x4, R54 ;  /* 0x000000045c867825 */ /* 0x004fd000078e0236 */
[----:B------:R2:W-:Y:S02]  /*12bf70*/  @P6 STG.E desc[UR40][R134.64], R138 ;  /* 0x0000008a86006986 */ /* 0x0005e4000c101928 */
[----:B--2---:R-:W-:-:S05]  /*12bf80*/  IMAD.WIDE R134, R92, 0x4, R52 ;  /* 0x000000045c867825 */ /* 0x004fca00078e0234 */
[----:B------:R2:W-:Y:S02]  /*12bf90*/  @P5 STG.E desc[UR40][R134.64], R139 ;  /* 0x0000008b86005986 */ /* 0x0005e4000c101928 */
[----:B--2---:R-:W-:-:S05]  /*12bfa0*/  IMAD.WIDE R134, R92, 0x4, R50 ;  /* 0x000000045c867825 */ /* 0x004fca00078e0232 */
[----:B------:R2:W-:Y:S02]  /*12bfb0*/  @P4 STG.E desc[UR40][R134.64], R140 ;  /* 0x0000008c86004986 */ /* 0x0005e4000c101928 */
[C---:B--2---:R-:W-:Y:S02]  /*12bfc0*/  IMAD.WIDE R134, R92.reuse, 0x4, R48 ;  /* 0x000000045c867825 */ /* 0x044fe400078e0230 */
[----:B------:R-:W2:Y:S04]  /*12bfd0*/  LDL.LU R140, [R1+0x54] ;  /* 0x00005400018c7983 */ /* 0x000ea80000300800 */
[----:B------:R4:W-:Y:S02]  /*12bfe0*/  @P3 STG.E desc[UR40][R134.64], R142 ;  /* 0x0000008e86003986 */ /* 0x0009e4000c101928 */
[----:B----4-:R-:W-:-:S02]  /*12bff0*/  IMAD.WIDE R134, R92, 0x4, R46 ;  /* 0x000000045c867825 */ /* 0x010fc400078e022e */
[----:B------:R-:W4:Y:S04]  /*12c000*/  LDL.LU R142, [R1+0x44] ;  /* 0x00004400018e7983 */ /* 0x000f280000300800 */
[----:B------:R1:W-:Y:S04]  /*12c010*/  @P2 STG.E desc[UR40][R134.64], R143 ;  /* 0x0000008f86002986 */ /* 0x0003e8000c101928 */
[----:B-1----:R-:W4:Y:S01]  /*12c020*/  LDL.LU R143, [R1+0x34] ;  /* 0x00003400018f7983 */ /* 0x002f220000300800 */
[----:B------:R-:W-:-:S05]  /*12c030*/  IMAD.WIDE R134, R92, 0x4, R44 ;  /* 0x000000045c867825 */ /* 0x000fca00078e022c */
[----:B------:R1:W-:Y:S02]  /*12c040*/  @P1 STG.E desc[UR40][R134.64], R248 ;  /* 0x000000f886001986 */ /* 0x0003e4000c101928 */
[----:B-1----:R-:W-:Y:S01]  /*12c050*/  IMAD.WIDE R134, R92, 0x4, R42 ;  /* 0x000000045c867825 */ /* 0x002fe200078e022a */
[----:B------:R-:W-:Y:S01]  /*12c060*/  LOP3.LUT P1, RZ, R130, 0x20, RZ, 0xc0, !PT ;  /* 0x0000002082ff7812 */ /* 0x000fe2000782c0ff */
[----:B------:R-:W4:Y:S04]  /*12c070*/  LDL.LU R92, [R1+0x6a3c] ;  /* 0x006a3c00015c7983 */ /* 0x000f280000300800 */
[----:B------:R1:W-:Y:S01]  /*12c080*/  @P0 STG.E desc[UR40][R134.64], R244 ;  /* 0x000000f486000986 */ /* 0x0003e2000c101928 */
[----:B------:R-:W-:Y:S01]  /*12c090*/  LOP3.LUT P0, RZ, R132, 0x100, RZ, 0xc0, !PT ;  /* 0x0000010084ff7812 */ /* 0x000fe2000780c0ff */
[----:B-1----:R-:W-:-:S12]  /*12c0a0*/  IMAD.WIDE R134, R141, 0x4, R56 ;  /* 0x000000048d867825 */ /* 0x002fd800078e0238 */
[----:B------:R1:W-:Y:S01]  /*12c0b0*/  @P0 STG.E desc[UR40][R134.64], R240 ;  /* 0x000000f086000986 */ /* 0x0003e2000c101928 */
[----:B------:R-:W-:Y:S01]  /*12c0c0*/  LOP3.LUT P0, RZ, R132, 0x80, RZ, 0xc0, !PT ;  /* 0x0000008084ff7812 */ /* 0x000fe2000780c0ff */
[----:B-1----:R-:W-:-:S12]  /*12c0d0*/  IMAD.WIDE R134, R141, 0x4, R54 ;  /* 0x000000048d867825 */ /* 0x002fd800078e0236 */
[----:B------:R1:W-:Y:S01]  /*12c0e0*/  @P0 STG.E desc[UR40][R134.64], R236 ;  /* 0x000000ec86000986 */ /* 0x0003e2000c101928 */
[----:B------:R-:W-:Y:S01]  /*12c0f0*/  LOP3.LUT P0, RZ, R132, 0x40, RZ, 0xc0, !PT ;  /* 0x0000004084ff7812 */ /* 0x000fe2000780c0ff */
[----:B-1----:R-:W-:-:S12]  /*12c100*/  IMAD.WIDE R134, R141, 0x4, R52 ;  /* 0x000000048d867825 */ /* 0x002fd800078e0234 */
[----:B------:R1:W-:Y:S01]  /*12c110*/  @P0 STG.E desc[UR40][R134.64], R228 ;  /* 0x000000e486000986 */ /* 0x0003e2000c101928 */
[----:B------:R-:W-:Y:S02]  /*12c120*/  LOP3.LUT P0, RZ, R132, 0x20, RZ, 0xc0, !PT ;  /* 0x0000002084ff7812 */ /* 0x000fe4000780c0ff */
[----:B------:R-:W-:Y:S01]  /*12c130*/  LOP3.LUT P2, RZ, R130, 0x40, RZ, 0xc0, !PT ;  /* 0x0000004082ff7812 */ /* 0x000fe2000784c0ff */
[----:B-1----:R-:W-:-:S10]  /*12c140*/  IMAD.WIDE R134, R141, 0x4, R50 ;  /* 0x000000048d867825 */ /* 0x002fd400078e0232 */
[----:B------:R1:W-:Y:S01]  /*12c150*/  @P0 STG.E desc[UR40][R134.64], R224 ;  /* 0x000000e086000986 */ /* 0x0003e2000c101928 */
[----:B------:R-:W-:Y:S01]  /*12c160*/  LOP3.LUT P3, RZ, R130, 0x80, RZ, 0xc0, !PT ;  /* 0x0000008082ff7812 */ /* 0x000fe2000786c0ff */
[----:B-1----:R-:W-:-:S05]  /*12c170*/  IMAD.WIDE R134, R141, 0x4, R48 ;  /* 0x000000048d867825 */ /* 0x002fca00078e0230 */
        /* <DEDUP_REMOVED lines=8> */
[----:B-1----:R-:W-:Y:S01]  /*12c200*/  IMAD.WIDE R134, R141, 0x4, R42 ;  /* 0x000000048d867825 */ /* 0x002fe200078e022a */
[----:B------:R-:W-:Y:S01]  /*12c210*/  LOP3.LUT P0, RZ, R132, 0x10, RZ, 0xc0, !PT ;  /* 0x0000001084ff7812 */ /* 0x000fe2000780c0ff */
[----:B------:R-:W4:Y:S04]  /*12c220*/  LDL.LU R141, [R1+0x4b28] ;  /* 0x004b2800018d7983 */ /* 0x000f280000300800 */
[----:B------:R3:W-:Y:S04]  /*12c230*/  @P4 STG.E desc[UR40][R134.64], R208 ;  /* 0x000000d086004986 */ /* 0x0007e8000c101928 */
[----:B------:R-:W4:Y:S01]  /*12c240*/  LDL.LU R139, [R1+0x24] ;  /* 0x00002400018b7983 */ /* 0x000f220000300800 */
[----:B---3--:R-:W-:-:S05]  /*12c250*/  IMAD.WIDE R134, R133, 0x4, R56 ;  /* 0x0000000485867825 */ /* 0x008fca00078e0238 */
[----:B--2---:R1:W-:Y:S02]  /*12c260*/  @P5 STG.E desc[UR40][R134.64], R140 ;  /* 0x0000008c86005986 */ /* 0x0043e4000c101928 */
[C---:B-1----:R-:W-:Y:S02]  /*12c270*/  IMAD.WIDE R134, R133.reuse, 0x4, R54 ;  /* 0x0000000485867825 */ /* 0x042fe400078e0236 */
[----:B------:R-:W2:Y:S04]  /*12c280*/  LDL.LU R140, [R1+0x14] ;  /* 0x00001400018c7983 */ /* 0x000ea80000300800 */
[----:B----4-:R1:W-:Y:S02]  /*12c290*/  @P6 STG.E desc[UR40][R134.64], R142 ;  /* 0x0000008e86006986 */ /* 0x0103e4000c101928 */
[----:B-1----:R-:W-:-:S05]  /*12c2a0*/  IMAD.WIDE R134, R133, 0x4, R52 ;  /* 0x0000000485867825 */ /* 0x002fca00078e0234 */
[----:B------:R1:W-:Y:S04]  /*12c2b0*/  @P0 STG.E desc[UR40][R134.64], R143 ;  /* 0x0000008f86000986 */ /* 0x0003e8000c101928 */
[----:B-1----:R-:W3:Y:S04]  /*12c2c0*/  LDL.LU R143, [R1+0x4] ;  /* 0x00000400018f7983 */ /* 0x002ee80000300800 */
[----:B------:R-:W4:Y:S04]  /*12c2d0*/  LDL.LU R142, [R1+0x55dc] ;  /* 0x0055dc00018e7983 */ /* 0x000f280000300800 */
[----:B------:R-:W4:Y:S01]  /*12c2e0*/  LDL.LU R136, [R1+0x58] ;  /* 0x0000580001887983 */ /* 0x000f220000300800 */
[----:B------:R-:W-:-:S03]  /*12c2f0*/  LOP3.LUT P4, RZ, R130, 0x1000, RZ, 0xc0, !PT ;  /* 0x0000100082ff7812 */ /* 0x000fc6000788c0ff */
[----:B------:R-:W4:Y:S01]  /*12c300*/  LDL.LU R137, [R1+0x48] ;  /* 0x0000480001897983 */ /* 0x000f220000300800 */
[C---:B------:R-:W-:Y:S01]  /*12c310*/  LOP3.LUT P5, RZ, R130.reuse, 0x2000, RZ, 0xc0, !PT ;  /* 0x0000200082ff7812 */ /* 0x040fe200078ac0ff */
[----:B------:R-:W-:Y:S02]  /*12c320*/  IMAD.WIDE R134, R133, 0x4, R50 ;  /* 0x0000000485867825 */ /* 0x000fe400078e0232 */
[----:B------:R-:W4:Y:S01]  /*12c330*/  LDL.LU R138, [R1+0x38] ;  /* 0x00003800018a7983 */ /* 0x000f220000300800 */
[C---:B------:R-:W-:Y:S02]  /*12c340*/  LOP3.LUT P6, RZ, R130.reuse, 0x4000, RZ, 0xc0, !PT ;  /* 0x0000400082ff7812 */ /* 0x040fe400078cc0ff */
[----:B------:R-:W-:Y:S02]  /*12c350*/  LOP3.LUT P1, RZ, R130, 0x1000000, RZ, 0xc0, !PT ;  /* 0x0100000082ff7812 */ /* 0x000fe4000782c0ff */
[----:B------:R-:W-:-:S11]  /*12c360*/  LOP3.LUT R100, R100, 0xefffffff, RZ, 0xc0, !PT ;  /* 0xefffffff64647812 */ /* 0x000fd600078ec0ff */
[----:B------:R-:W-:Y:S02]  /*12c370*/  @P1 LOP3.LUT R100, R100, 0x10000000, RZ, 0xfc, !PT ;  /* 0x1000000064641812 */ /* 0x000fe400078efcff */
[----:B------:R-:W-:Y:S02]  /*12c380*/  LOP3.LUT P1, RZ, R130, 0x800000, RZ, 0xc0, !PT ;  /* 0x0080000082ff7812 */ /* 0x000fe4000782c0ff */
[----:B------:R-:W-:-:S11]  /*12c390*/  LOP3.LUT R100, R100, 0xdfffffff, RZ, 0xc0, !PT ;  /* 0xdfffffff64647812 */ /* 0x000fd600078ec0ff */
[----:B------:R-:W-:Y:S02]  /*12c3a0*/  @P1 LOP3.LUT R100, R100, 0x20000000, RZ, 0xfc, !PT ;  /* 0x2000000064641812 */ /* 0x000fe400078efcff */
[----:B------:R-:W-:Y:S02]  /*12c3b0*/  LOP3.LUT P1, RZ, R130, 0x400000, RZ, 0xc0, !PT ;  /* 0x0040000082ff7812 */ /* 0x000fe4000782c0ff */
[----:B------:R-:W-:-:S11]  /*12c3c0*/  LOP3.LUT R100, R100, 0xbfffffff, RZ, 0xc0, !PT ;  /* 0xbfffffff64647812 */ /* 0x000fd600078ec0ff */
[----:B------:R-:W-:Y:S02]  /*12c3d0*/  @P1 LOP3.LUT R100, R100, 0x40000000, RZ, 0xfc, !PT ;  /* 0x4000000064641812 */ /* 0x000fe400078efcff */
[----:B------:R-:W-:Y:S01]  /*12c3e0*/  LOP3.LUT P1, RZ, R130, 0x200000, RZ, 0xc0, !PT ;  /* 0x0020000082ff7812 */ /* 0x000fe2000782c0ff */
[----:B------:R1:W-:Y:S02]  /*12c3f0*/  @P4 STG.E desc[UR40][R134.64], R139 ;  /* 0x0000008b86004986 */ /* 0x0003e4000c101928 */
[----:B-1----:R-:W-:Y:S02]  /*12c400*/  IMAD.WIDE R134, R133, 0x4, R48 ;  /* 0x0000000485867825 */ /* 0x002fe400078e0230 */
[----:B------:R-:W4:Y:S01]  /*12c410*/  LDL.LU R139, [R1+0x28] ;  /* 0x00002800018b7983 */ /* 0x000f220000300800 */
[----:B------:R-:W-:-:S07]  /*12c420*/  LOP3.LUT R100, R100, 0x7fffffff, RZ, 0xc0, !PT ;  /* 0x7fffffff64647812 */ /* 0x000fce00078ec0ff */
[----:B------:R-:W-:Y:S02]  /*12c430*/  @P1 LOP3.LUT R100, R100, 0x80000000, RZ, 0xfc, !PT ;  /* 0x8000000064641812 */ /* 0x000fe400078efcff */
[----:B------:R-:W-:Y:S01]  /*12c440*/  LOP3.LUT P1, RZ, R130, 0x100000, RZ, 0xc0, !PT ;  /* 0x0010000082ff7812 */ /* 0x000fe2000782c0ff */
[----:B--2---:R1:W-:Y:S02]  /*12c450*/  @P5 STG.E desc[UR40][R134.64], R140 ;  /* 0x0000008c86005986 */ /* 0x0043e4000c101928 */
[----:B-1----:R-:W-:Y:S02]  /*12c460*/  IMAD.WIDE R134, R133, 0x4, R46 ;  /* 0x0000000485867825 */ /* 0x002fe400078e022e */
[----:B------:R-:W2:Y:S04]  /*12c470*/  LDL.LU R140, [R1+0x18] ;  /* 0x00001800018c7983 */ /* 0x000ea80000300800 */
[----:B---3--:R1:W-:Y:S04]  /*12c480*/  @P6 STG.E desc[UR40][R134.64], R143 ;  /* 0x0000008f86006986 */ /* 0x0083e8000c101928 */
[----:B-1----:R-:W3:Y:S01]  /*12c490*/  LDL.LU R143, [R1+0x8] ;  /* 0x00000800018f7983 */ /* 0x002ee20000300800 */
[----:B------:R-:W-:-:S04]  /*12c4a0*/  LOP3.LUT R132, R132, 0xfffffffe, RZ, 0xc0, !PT ;  /* 0xfffffffe84847812 */ /* 0x000fc800078ec0ff */
[----:B------:R-:W-:Y:S02]  /*12c4b0*/  @P1 LOP3.LUT R132, R132, 0x1, RZ, 0xfc, !PT ;  /* 0x0000000184841812 */ /* 0x000fe400078efcff */
[----:B------:R-:W-:Y:S02]  /*12c4c0*/  LOP3.LUT P1, RZ, R130, 0x80000, RZ, 0xc0, !PT ;  /* 0x0008000082ff7812 */ /* 0x000fe4000782c0ff */
[----:B------:R-:W-:-:S11]  /*12c4d0*/  LOP3.LUT R132, R132, 0xfffffffd, RZ, 0xc0, !PT ;  /* 0xfffffffd84847812 */ /* 0x000fd600078ec0ff */
[----:B------:R-:W-:Y:S02]  /*12c4e0*/  @P1 LOP3.LUT R132, R132, 0x2, RZ, 0xfc, !PT ;  /* 0x0000000284841812 */ /* 0x000fe400078efcff */
[----:B------:R-:W-:Y:S02]  /*12c4f0*/  LOP3.LUT P1, RZ, R130, 0x40000, RZ, 0xc0, !PT ;  /* 0x0004000082ff7812 */ /* 0x000fe4000782c0ff */
[----:B------:R-:W-:Y:S02]  /*12c500*/  LOP3.LUT R132, R132, 0xfffffffb, RZ, 0xc0, !PT ;  /* 0xfffffffb84847812 */ /* 0x000fe400078ec0ff */
[----:B------:R-:W-:-:S09]  /*12c510*/  LOP3.LUT P0, RZ, R130, 0x8000, RZ, 0xc0, !PT ;  /* 0x0000800082ff7812 */ /* 0x000fd2000780c0ff */
[----:B------:R-:W-:Y:S02]  /*12c520*/  @P1 LOP3.LUT R132, R132, 0x4, RZ, 0xfc, !PT ;  /* 0x0000000484841812 */ /* 0x000fe400078efcff */
[----:B------:R-:W-:Y:S02]  /*12c530*/  LOP3.LUT P1, RZ, R130, 0x20000, RZ, 0xc0, !PT ;  /* 0x0002000082ff7812 */ /* 0x000fe4000782c0ff */
[----:B------:R-:W-:Y:S01]  /*12c540*/  LOP3.LUT R132, R132, 0xfffffff7, RZ, 0xc0, !PT ;  /* 0xfffffff784847812 */ /* 0x000fe200078ec0ff */
[----:B------:R-:W-:-:S10]  /*12c550*/  IMAD.WIDE R134, R133, 0x4, R44 ;  /* 0x0000000485867825 */ /* 0x000fd400078e022c */
[----:B------:R-:W-:Y:S02]  /*12c560*/  @P1 LOP3.LUT R132, R132, 0x8, RZ, 0xfc, !PT ;  /* 0x0000000884841812 */ /* 0x000fe400078efcff */
[----:B------:R-:W-:Y:S01]  /*12c570*/  LOP3.LUT P1, RZ, R130, 0x10000, RZ, 0xc0, !PT ;  /* 0x0001000082ff7812 */ /* 0x000fe2000782c0ff */
[----:B------:R1:W-:Y:S02]  /*12c580*/  @P0 STG.E desc[UR40][R134.64], R249 ;  /* 0x000000f986000986 */ /* 0x0003e4000c101928 */
[----:B-1----:R-:W-:-:S10]  /*12c590*/  IMAD.WIDE R134, R133, 0x4, R42 ;  /* 0x0000000485867825 */ /* 0x002fd400078e022a */
[----:B------:R4:W-:Y:S01]  /*12c5a0*/  @P1 STG.E desc[UR40][R134.64], R245 ;  /* 0x000000f586001986 */ /* 0x0009e2000c101928 */
[----:B------:R-:W-:Y:S01]  /*12c5b0*/  LOP3.LUT P1, RZ, R132, 0x8, RZ, 0xc0, !PT ;  /* 0x0000000884ff7812 */ /* 0x000fe2000782c0ff */
[----:B----4-:R-:W-:-:S12]  /*12c5c0*/  IMAD.WIDE R134, R142, 0x4, R56 ;  /* 0x000000048e867825 */ /* 0x010fd800078e0238 */
[----:B------:R1:W-:Y:S01]  /*12c5d0*/  @P1 STG.E desc[UR40][R134.64], R241 ;  /* 0x000000f186001986 */ /* 0x0003e2000c101928 */
[----:B------:R-:W-:Y:S01]  /*12c5e0*/  LOP3.LUT P1, RZ, R132, 0x4, RZ, 0xc0, !PT ;  /* 0x0000000484ff7812 */ /* 0x000fe2000782c0ff */
[----:B-1----:R-:W-:-:S12]  /*12c5f0*/  IMAD.WIDE R134, R142, 0x4, R54 ;  /* 0x000000048e867825 */ /* 0x002fd800078e0236 */
[----:B------:R1:W-:Y:S01]  /*12c600*/  @P1 STG.E desc[UR40][R134.64], R237 ;  /* 0x000000ed86001986 */ /* 0x0003e2000c101928 */
[----:B------:R-:W-:Y:S01]  /*12c610*/  LOP3.LUT P1, RZ, R132, 0x2, RZ, 0xc0, !PT ;  /* 0x0000000284ff7812 */ /* 0x000fe2000782c0ff */
[----:B-1----:R-:W-:-:S12]  /*12c620*/  IMAD.WIDE R134, R142, 0x4, R52 ;  /* 0x000000048e867825 */ /* 0x002fd800078e0234 */
[----:B------:R-:W-:Y:S01]  /*12c630*/  @P1 STG.E desc[UR40][R134.64], R229 ;  /* 0x000000e586001986 */ /* 0x000fe2000c101928 */
[----:B------:R-:W-:Y:S01]  /*12c640*/  LOP3.LUT P1, RZ, R132, 0x1, RZ, 0xc0, !PT ;  /* 0x0000000184ff7812 */ /* 0x000fe2000782c0ff */
[----:B------:R-:W-:-:S12]  /*12c650*/  IMAD.WIDE R132, R142, 0x4, R50 ;  /* 0x000000048e847825 */ /* 0x000fd800078e0232 */
        /* <DEDUP_REMOVED lines=11> */
[C---:B------:R-:W-:Y:S02]  /*12c710*/  LOP3.LUT P2, RZ, R130.reuse, 0x2000000, RZ, 0xc0, !PT ;  /* 0x0200000082ff7812 */ /* 0x040fe4000784c0ff */
[----:B------:R-:W-:Y:S01]  /*12c720*/  LOP3.LUT P3, RZ, R130, 0x4000000, RZ, 0xc0, !PT ;  /* 0x0400000082ff7812 */ /* 0x000fe2000786c0ff */
[----:B-1----:R-:W-:Y:S01]  /*12c730*/  IMAD.WIDE R132, R142, 0x4, R42 ;  /* 0x000000048e847825 */ /* 0x002fe200078e022a */
[C---:B------:R-:W-:Y:S01]  /*12c740*/  LOP3.LUT P4, RZ, R130.reuse, 0x8000000, RZ, 0xc0, !PT ;  /* 0x0800000082ff7812 */ /* 0x040fe2000788c0ff */
[----:B------:R-:W4:Y:S06]  /*12c750*/  LDL.LU R142, [R1+0x2c14] ;  /* 0x002c1400018e7983 */ /* 0x000f2c0000300800 */
        /* <DEDUP_REMOVED lines=9> */
[----:B------:R1:W-:Y:S02]  /*12c7f0*/  @P4 STG.E desc[UR40][R132.64], R138 ;  /* 0x0000008a84004986 */ /* 0x0003e4000c101928 */
[----:B-1----:R-:W-:-:S05]  /*12c800*/  IMAD.WIDE R132, R141, 0x4, R50 ;  /* 0x000000048d847825 */ /* 0x002fca00078e0232 */
[----:B------:R1:W-:Y:S02]  /*12c810*/  @P5 STG.E desc[UR40][R132.64], R139 ;  /* 0x0000008b84005986 */ /* 0x0003e4000c101928 */
[----:B-1----:R-:W-:-:S05]  /*12c820*/  IMAD.WIDE R132, R141, 0x4, R48 ;  /* 0x000000048d847825 */ /* 0x002fca00078e0230 */
[----:B--2---:R1:W-:Y:S02]  /*12c830*/  @P6 STG.E desc[UR40][R132.64], R140 ;  /* 0x0000008c84006986 */ /* 0x0043e4000c101928 */
[----:B-1----:R-:W-:-:S05]  /*12c840*/  IMAD.WIDE R132, R141, 0x4, R46 ;  /* 0x000000048d847825 */ /* 0x002fca00078e022e */
[----:B---3--:R1:W-:Y:S04]  /*12c850*/  @P0 STG.E desc[UR40][R132.64], R143 ;  /* 0x0000008f84000986 */ /* 0x0083e8000c101928 */
[----:B-1----:R-:W2:Y:S01]  /*12c860*/  LDL.LU R143, [R1+0x47c8] ;  /* 0x0047c800018f7983 */ /* 0x002ea20000300800 */
[----:B------:R-:W-:Y:S02]  /*12c870*/  LOP3.LUT P1, RZ, R131, 0x800, RZ, 0xc0, !PT ;  /* 0x0000080083ff7812 */ /* 0x000fe4000782c0ff */
[----:B------:R-:W-:Y:S01]  /*12c880*/  LOP3.LUT R100, R100, 0xffefffff, RZ, 0xc0, !PT ;  /* 0xffefffff64647812 */ /* 0x000fe200078ec0ff */
[----:B------:R-:W3:Y:S04]  /*12c890*/  LDL.LU R136, [R1+0x5c] ;  /* 0x00005c0001887983 */ /* 0x000ee80000300800 */
[----:B------:R-:W3:Y:S01]  /*12c8a0*/  LDL.LU R137, [R1+0x4c] ;  /* 0x00004c0001897983 */ /* 0x000ee20000300800 */
[----:B------:R-:W-:-:S03]  /*12c8b0*/  LOP3.LUT P4, RZ, R130, 0x80000000, RZ, 0xc0, !PT ;  /* 0x8000000082ff7812 */ /* 0x000fc6000788c0ff */
[----:B------:R-:W3:Y:S02]  /*12c8c0*/  LDL.LU R138, [R1+0x3c] ;  /* 0x00003c00018a7983 */ /* 0x000ee40000300800 */
[----:B------:R-:W-:Y:S02]  /*12c8d0*/  @P1 LOP3.LUT R100, R100, 0x100000, RZ, 0xfc, !PT ;  /* 0x0010000064641812 */ /* 0x000fe400078efcff */
[C---:B------:R-:W-:Y:S02]  /*12c8e0*/  LOP3.LUT P1, RZ, R131.reuse, 0x400, RZ, 0xc0, !PT ;  /* 0x0000040083ff7812 */ /* 0x040fe4000782c0ff */
[----:B------:R-:W-:Y:S01]  /*12c8f0*/  LOP3.LUT P5, RZ, R131, 0x1, RZ, 0xc0, !PT ;  /* 0x0000000183ff7812 */ /* 0x000fe200078ac0ff */
[----:B------:R-:W-:Y:S01]  /*12c900*/  IMAD.WIDE R132, R141, 0x4, R44 ;  /* 0x000000048d847825 */ /* 0x000fe200078e022c */
[----:B------:R-:W-:Y:S01]  /*12c910*/  LOP3.LUT R100, R100, 0xffdfffff, RZ, 0xc0, !PT ;  /* 0xffdfffff64647812 */ /* 0x000fe200078ec0ff */
[----:B------:R-:W3:Y:S01]  /*12c920*/  LDL.LU R139, [R1+0x2c] ;  /* 0x00002c00018b7983 */ /* 0x000ee20000300800 */
[----:B------:R-:W-:-:S03]  /*12c930*/  LOP3.LUT P6, RZ, R131, 0x2, RZ, 0xc0, !PT ;  /* 0x0000000283ff7812 */ /* 0x000fc600078cc0ff */
[----:B------:R1:W-:Y:S04]  /*12c940*/  @P4 STG.E desc[UR40][R132.64], R250 ;  /* 0x000000fa84004986 */ /* 0x0003e8000c101928 */
[----:B------:R-:W-:Y:S01]  /*12c950*/  @P1 LOP3.LUT R100, R100, 0x200000, RZ, 0xfc, !PT ;  /* 0x0020000064641812 */ /* 0x000fe200078efcff */
[----:B------:R-:W3:Y:S01]  /*12c960*/  LDL.LU R140, [R1+0x1c] ;  /* 0x00001c00018c7983 */ /* 0x000ee20000300800 */
        /* <DEDUP_REMOVED lines=13> */
[----:B------:R-:W-:Y:S01]  /*12ca40*/  LOP3.LUT R100, R100, 0xfbffffff, RZ, 0xc0, !PT ;  /* 0xfbffffff64647812 */ /* 0x000fe200078ec0ff */
[----:B-1----:R-:W-:Y:S01]  /*12ca50*/  IMAD.WIDE R132, R141, 0x4, R42 ;  /* 0x000000048d847825 */ /* 0x002fe200078e022a */
[----:B------:R-:W-:Y:S01]  /*12ca60*/  LOP3.LUT P0, RZ, R131, 0x4, RZ, 0xc0, !PT ;  /* 0x0000000483ff7812 */ /* 0x000fe2000780c0ff */
[----:B------:R-:W3:Y:S08]  /*12ca70*/  LDL.LU R141, [R1+0xc] ;  /* 0x00000c00018d7983 */ /* 0x000ef00000300800 */
[----:B------:R-:W-:-:S02]  /*12ca80*/  @P1 LOP3.LUT R100, R100, 0x4000000, RZ, 0xfc, !PT ;  /* 0x0400000064641812 */ /* 0x000fc400078efcff */
[----:B------:R-:W-:Y:S01]  /*12ca90*/  LOP3.LUT P1, RZ, R131, 0x10, RZ, 0xc0, !PT ;  /* 0x0000001083ff7812 */ /* 0x000fe2000782c0ff */
[----:B------:R2:W-:Y:S01]  /*12caa0*/  @P5 STG.E desc[UR40][R132.64], R246 ;  /* 0x000000f684005986 */ /* 0x0005e2000c101928 */
[----:B------:R-:W-:-:S11]  /*12cab0*/  LOP3.LUT R100, R100, 0xf7ffffff, RZ, 0xc0, !PT ;  /* 0xf7ffffff64647812 */ /* 0x000fd600078ec0ff */
[----:B------:R-:W-:Y:S02]  /*12cac0*/  @P1 LOP3.LUT R100, R100, 0x8000000, RZ, 0xfc, !PT ;  /* 0x0800000064641812 */ /* 0x000fe400078efcff */
[----:B------:R-:W-:Y:S01]  /*12cad0*/  LOP3.LUT P1, RZ, R131, 0x8, RZ, 0xc0, !PT ;  /* 0x0000000883ff7812 */ /* 0x000fe2000782c0ff */
[----:B--2---:R-:W-:-:S05]  /*12cae0*/  IMAD.WIDE R132, R143, 0x4, R56 ;  /* 0x000000048f847825 */ /* 0x004fca00078e0238 */
[----:B------:R1:W-:Y:S02]  /*12caf0*/  @P6 STG.E desc[UR40][R132.64], R242 ;  /* 0x000000f284006986 */ /* 0x0003e4000c101928 */
[----:B-1----:R-:W-:-:S05]  /*12cb00*/  IMAD.WIDE R132, R143, 0x4, R54 ;  /* 0x000000048f847825 */ /* 0x002fca00078e0236 */
[----:B------:R1:W-:Y:S02]  /*12cb10*/  @P0 STG.E desc[UR40][R132.64], R238 ;  /* 0x000000ee84000986 */ /* 0x0003e4000c101928 */
[----:B-1----:R-:W-:-:S05]  /*12cb20*/  IMAD.WIDE R132, R143, 0x4, R52 ;  /* 0x000000048f847825 */ /* 0x002fca00078e0234 */
        /* <DEDUP_REMOVED lines=12> */
[----:B------:R1:W-:Y:S02]  /*12cbf0*/  @P1 STG.E desc[UR40][R132.64], R214 ;  /* 0x000000d684001986 */ /* 0x0003e4000c101928 */
[----:B-1----:R-:W-:Y:S02]  /*12cc00*/  IMAD.WIDE R132, R143, 0x4, R42 ;  /* 0x000000048f847825 */ /* 0x002fe400078e022a */
[----:B------:R-:W2:Y:S01]  /*12cc10*/  LDL.LU R143, [R1+0x2c18] ;  /* 0x002c1800018f7983 */ /* 0x000ea20000300800 */
[----:B------:R-:W-:Y:S02]  /*12cc20*/  LOP3.LUT P1, RZ, R100, 0x800000, RZ, 0xc0, !PT ;  /* 0x0080000064ff7812 */ /* 0x000fe4000782c0ff */
[C---:B------:R-:W-:Y:S01]  /*12cc30*/  LOP3.LUT P2, RZ, R131.reuse, 0x1000, RZ, 0xc0, !PT ;  /* 0x0000100083ff7812 */ /* 0x040fe2000784c0ff */
[----:B------:R-:W2:Y:S01]  /*12cc40*/  LDL.LU R224, [R1+0x280] ;  /* 0x0002800001e07983 */ /* 0x000ea20000300800 */
[----:B------:R-:W-:-:S03]  /*12cc50*/  LOP3.LUT P3, RZ, R131, 0x2000, RZ, 0xc0, !PT ;  /* 0x0000200083ff7812 */ /* 0x000fc6000786c0ff */
[----:B------:R-:W2:Y:S04]  /*12cc60*/  LDL.LU R228, [R1+0x260] ;  /* 0x0002600001e47983 */ /* 0x000ea80000300800 */
[----:B------:R-:W2:Y:S04]  /*12cc70*/  LDL.LU R236, [R1+0x240] ;  /* 0x0002400001ec7983 */ /* 0x000ea80000300800 */
[----:B------:R4:W-:Y:S01]  /*12cc80*/  @P1 STG.E desc[UR40][R132.64], R210 ;  /* 0x000000d284001986 */ /* 0x0009e2000c101928 */
[----:B------:R-:W-:-:S03]  /*12cc90*/  LOP3.LUT P1, RZ, R100, 0x400000, RZ, 0xc0, !PT ;  /* 0x0040000064ff7812 */ /* 0x000fc6000782c0ff */
[----:B------:R-:W2:Y:S04]  /*12cca0*/  LDL.LU R240, [R1+0x220] ;  /* 0x0002200001f07983 */ /* 0x000ea80000300800 */
[----:B------:R-:W2:Y:S01]  /*12ccb0*/  LDL.LU R244, [R1+0x200] ;  /* 0x0002000001f47983 */ /* 0x000ea20000300800 */
[----:B----4-:R-:W-:-:S03]  /*12ccc0*/  IMAD.WIDE R132, R142, 0x4, R56 ;  /* 0x000000048e847825 */ /* 0x010fc600078e0238 */
[----:B------:R-:W4:Y:S04]  /*12ccd0*/  LDL.LU R248, [R1+0x1e0] ;  /* 0x0001e00001f87983 */ /* 0x000f280000300800 */
[----:B---3--:R1:W-:Y:S01]  /*12cce0*/  @P1 STG.E desc[UR40][R132.64], R136 ;  /* 0x0000008884001986 */ /* 0x0083e2000c101928 */
[----:B------:R-:W-:Y:S01]  /*12ccf0*/  LOP3.LUT P1, RZ, R100, 0x200000, RZ, 0xc0, !PT ;  /* 0x0020000064ff7812 */ /* 0x000fe2000782c0ff */
[----:B-1----:R-:W-:Y:S02]  /*12cd00*/  IMAD.WIDE R132, R142, 0x4, R54 ;  /* 0x000000048e847825 */ /* 0x002fe400078e0236 */
[----:B------:R-:W3:Y:S10]  /*12cd10*/  LDL.LU R136, [R1+0x190] ;  /* 0x0001900001887983 */ /* 0x000ef40000300800 */
[----:B------:R1:W-:Y:S01]  /*12cd20*/  @P1 STG.E desc[UR40][R132.64], R137 ;  /* 0x0000008984001986 */ /* 0x0003e2000c101928 */
[----:B------:R-:W-:Y:S01]  /*12cd30*/  LOP3.LUT P1, RZ, R100, 0x100000, RZ, 0xc0, !PT ;  /* 0x0010000064ff7812 */ /* 0x000fe2000782c0ff */
[----:B-1----:R-:W-:-:S12]  /*12cd40*/  IMAD.WIDE R132, R142, 0x4, R52 ;  /* 0x000000048e847825 */ /* 0x002fd800078e0234 */
[----:B------:R1:W-:Y:S01]  /*12cd50*/  @P1 STG.E desc[UR40][R132.64], R138 ;  /* 0x0000008a84001986 */ /* 0x0003e2000c101928 */
[----:B------:R-:W-:Y:S02]  /*12cd60*/  LOP3.LUT P1, RZ, R131, 0x40000000, RZ, 0xc0, !PT ;  /* 0x4000000083ff7812 */ /* 0x000fe4000782c0ff */
[----:B------:R-:W-:-:S11]  /*12cd70*/  LOP3.LUT R100, R100, 0xffffefff, RZ, 0xc0, !PT ;  /* 0xffffefff64647812 */ /* 0x000fd600078ec0ff */
[----:B------:R-:W-:Y:S02]  /*12cd80*/  @P1 LOP3.LUT R100, R100, 0x1000, RZ, 0xfc, !PT ;  /* 0x0000100064641812 */ /* 0x000fe400078efcff */
[----:B------:R-:W-:Y:S01]  /*12cd90*/  LOP3.LUT P1, RZ, R131, 0x20000000, RZ, 0xc0, !PT ;  /* 0x2000000083ff7812 */ /* 0x000fe2000782c0ff */
[----:B-1----:R-:W-:Y:S01]  /*12cda0*/  IMAD.WIDE R132, R142, 0x4, R50 ;  /* 0x000000048e847825 */ /* 0x002fe200078e0232 */
[----:B------:R-:W-:-:S04]  /*12cdb0*/  LOP3.LUT R100, R100, 0xffffdfff, RZ, 0xc0, !PT ;  /* 0xffffdfff64647812 */ /* 0x000fc800078ec0ff */
[----:B------:R1:W-:Y:S07]  /*12cdc0*/  @P2 STG.E desc[UR40][R132.64], R139 ;  /* 0x0000008b84002986 */ /* 0x0003ee000c101928 */
[----:B------:R-:W-:Y:S01]  /*12cdd0*/  @P1 LOP3.LUT R100, R100, 0x2000, RZ, 0xfc, !PT ;  /* 0x0000200064641812 */ /* 0x000fe200078efcff */
[----:B-1----:R-:W-:Y:S01]  /*12cde0*/  IMAD.WIDE R132, R142, 0x4, R48 ;  /* 0x000000048e847825 */ /* 0x002fe200078e0230 */
[----:B------:R-:W-:-:S04]  /*12cdf0*/  LOP3.LUT P1, RZ, R131, 0x10000000, RZ, 0xc0, !PT ;  /* 0x1000000083ff7812 */ /* 0x000fc8000782c0ff */
[----:B------:R1:W-:Y:S01]  /*12ce00*/  @P3 STG.E desc[UR40][R132.64], R140 ;  /* 0x0000008c84003986 */ /* 0x0003e2000c101928 */
[----:B------:R-:W-:-:S03]  /*12ce10*/  LOP3.LUT R100, R100, 0xffffbfff, RZ, 0xc0, !PT ;  /* 0xffffbfff64647812 */ /* 0x000fc600078ec0ff */
[----:B-1----:R-:W3:Y:S05]  /*12ce20*/  LDL.LU R140, [R1+0x2f48] ;  /* 0x002f4800018c7983 */ /* 0x002eea0000300800 */
[----:B------:R-:W-:Y:S02]  /*12ce30*/  @P1 LOP3.LUT R100, R100, 0x4000, RZ, 0xfc, !PT ;  /* 0x0000400064641812 */ /* 0x000fe400078efcff */
[C---:B------:R-:W-:Y:S02]  /*12ce40*/  LOP3.LUT P1, RZ, R131.reuse, 0x8000000, RZ, 0xc0, !PT ;  /* 0x0800000083ff7812 */ /* 0x040fe4000782c0ff */
[C---:B------:R-:W-:Y:S02]  /*12ce50*/  LOP3.LUT P4, RZ, R131.reuse, 0x4000, RZ, 0xc0, !PT ;  /* 0x0000400083ff7812 */ /* 0x040fe4000788c0ff */
[C---:B------:R-:W-:Y:S01]  /*12ce60*/  LOP3.LUT P5, RZ, R131.reuse, 0x8000, RZ, 0xc0, !PT ;  /* 0x0000800083ff7812 */ /* 0x040fe200078ac0ff */
[----:B------:R-:W-:Y:S01]  /*12ce70*/  IMAD.WIDE R132, R142, 0x4, R46 ;  /* 0x000000048e847825 */ /* 0x000fe200078e022e */
[----:B------:R-:W-:Y:S01]  /*12ce80*/  LOP3.LUT R100, R100, 0xffff7fff, RZ, 0xc0, !PT ;  /* 0xffff7fff64647812 */ /* 0x000fe200078ec0ff */
[----:B------:R-:W3:Y:S01]  /*12ce90*/  LDL.LU R137, [R1+0x170] ;  /* 0x0001700001897983 */ /* 0x000ee20000300800 */
[----:B------:R-:W-:-:S02]  /*12cea0*/  LOP3.LUT P6, RZ, R131, 0x10000, RZ, 0xc0, !PT ;  /* 0x0001000083ff7812 */ /* 0x000fc400078cc0ff */
[C---:B------:R-:W-:Y:S01]  /*12ceb0*/  LOP3.LUT P0, RZ, R131.reuse, 0x20000, RZ, 0xc0, !PT ;  /* 0x0002000083ff7812 */ /* 0x040fe2000780c0ff */
[----:B------:R-:W3:Y:S02]  /*12cec0*/  LDL.LU R139, [R1+0x150] ;  /* 0x00015000018b7983 */ /* 0x000ee40000300800 */
[----:B------:R-:W-:Y:S02]  /*12ced0*/  @P1 LOP3.LUT R100, R100, 0x8000, RZ, 0xfc, !PT ;  /* 0x0000800064641812 */ /* 0x000fe400078efcff */
[----:B------:R-:W-:Y:S02]  /*12cee0*/  LOP3.LUT P1, RZ, R131, 0x4000000, RZ, 0xc0, !PT ;  /* 0x0400000083ff7812 */ /* 0x000fe4000782c0ff */
[----:B------:R-:W-:Y:S01]  /*12cef0*/  LOP3.LUT R100, R100, 0xfffeffff, RZ, 0xc0, !PT ;  /* 0xfffeffff64647812 */ /* 0x000fe200078ec0ff */
[----:B------:R1:W-:Y:S10]  /*12cf00*/  @P4 STG.E desc[UR40][R132.64], R141 ;  /* 0x0000008d84004986 */ /* 0x0003f4000c101928 */
[----:B------:R-:W-:-:S02]  /*12cf10*/  @P1 LOP3.LUT R100, R100, 0x10000, RZ, 0xfc, !PT ;  /* 0x0001000064641812 */ /* 0x000fc400078efcff */
[C---:B------:R-:W-:Y:S01]  /*12cf20*/  LOP3.LUT P1, RZ, R131.reuse, 0x2000000, RZ, 0xc0, !PT ;  /* 0x0200000083ff7812 */ /* 0x040fe2000782c0ff */
[----:B-1----:R-:W-:Y:S01]  /*12cf30*/  IMAD.WIDE R132, R142, 0x4, R44 ;  /* 0x000000048e847825 */ /* 0x002fe200078e022c */
[----:B------:R-:W-:Y:S01]  /*12cf40*/  LOP3.LUT R100, R100, 0xfffdffff, RZ, 0xc0, !PT ;  /* 0xfffdffff64647812 */ /* 0x000fe200078ec0ff */
[----:B------:R-:W4:Y:S04]  /*12cf50*/  LDL.LU R141, [R1+0x130] ;  /* 0x00013000018d7983 */ /* 0x000f280000300800 */
[----:B------:R1:W-:Y:S01]  /*12cf60*/  @P5 STG.E desc[UR40][R132.64], R251 ;  /* 0x000000fb84005986 */ /* 0x0003e2000c101928 */
[----:B------:R-:W-:-:S03]  /*12cf70*/  LOP3.LUT P4, RZ, R131, 0x40000, RZ, 0xc0, !PT ;  /* 0x0004000083ff7812 */ /* 0x000fc6000788c0ff */
[----:B------:R-:W4:Y:S02]  /*12cf80*/  LDL.LU R138, [R1+0x2f4c] ;  /* 0x002f4c00018a7983 */ /* 0x000f240000300800 */
[----:B------:R-:W-:Y:S02]  /*12cf90*/  @P1 LOP3.LUT R100, R100, 0x20000, RZ, 0xfc, !PT ;  /* 0x0002000064641812 */ /* 0x000fe400078efcff */
[C---:B------:R-:W-:Y:S01]  /*12cfa0*/  LOP3.LUT P1, RZ, R131.reuse, 0x1000000, RZ, 0xc0, !PT ;  /* 0x0100000083ff7812 */ /* 0x040fe2000782c0ff */
[----:B-1----:R-:W-:Y:S01]  /*12cfb0*/  IMAD.WIDE R132, R142, 0x4, R42 ;  /* 0x000000048e847825 */ /* 0x002fe200078e022a */
[----:B------:R-:W-:Y:S01]  /*12cfc0*/  LOP3.LUT R100, R100, 0xfffbffff, RZ, 0xc0, !PT ;  /* 0xfffbffff64647812 */ /* 0x000fe200078ec0ff */
[----:B------:R-:W4:Y:S04]  /*12cfd0*/  LDL.LU R142, [R1+0x110] ;  /* 0x00011000018e7983 */ /* 0x000f280000300800 */
[----:B------:R2:W-:Y:S01]  /*12cfe0*/  @P6 STG.E desc[UR40][R132.64], R247 ;  /* 0x000000f784006986 */ /* 0x0005e2000c101928 */
[----:B------:R-:W-:-:S05]  /*12cff0*/  LOP3.LUT P5, RZ, R131, 0x80000, RZ, 0xc0, !PT ;  /* 0x0008000083ff7812 */ /* 0x000fca00078ac0ff */
[----:B------:R-:W-:Y:S02]  /*12d000*/  @P1 LOP3.LUT R100, R100, 0x40000, RZ, 0xfc, !PT ;  /* 0x0004000064641812 */ /* 0x000fe400078efcff */
[C---:B------:R-:W-:Y:S02]  /*12d010*/  LOP3.LUT P1, RZ, R131.reuse, 0x800000, RZ, 0xc0, !PT ;  /* 0x0080000083ff7812 */ /* 0x040fe4000782c0ff */
[----:B------:R-:W-:Y:S02]  /*12d020*/  LOP3.LUT P6, RZ, R131, 0x100000, RZ, 0xc0, !PT ;  /* 0x0010000083ff7812 */ /* 0x000fe400078cc0ff */
[----:B------:R-:W-:-:S09]  /*12d030*/  LOP3.LUT R100, R100, 0xfff7ffff, RZ, 0xc0, !PT ;  /* 0xfff7ffff64647812 */ /* 0x000fd200078ec0ff */
[----:B------:R-:W-:Y:S02]  /*12d040*/  @P1 LOP3.LUT R100, R100, 0x80000, RZ, 0xfc, !PT ;  /* 0x0008000064641812 */ /* 0x000fe400078efcff */
[----:B------:R-:W-:Y:S01]  /*12d050*/  LOP3.LUT P1, RZ, R131, 0x400000, RZ, 0xc0, !PT ;  /* 0x0040000083ff7812 */ /* 0x000fe2000782c0ff */
[----:B--2---:R-:W-:-:S05]  /*12d060*/  IMAD.WIDE R132, R143, 0x4, R56 ;  /* 0x000000048f847825 */ /* 0x004fca00078e0238 */
[----:B------:R1:W-:Y:S01]  /*12d070*/  @P0 STG.E desc[UR40][R132.64], R243 ;  /* 0x000000f384000986 */ /* 0x0003e2000c101928 */
[----:B------:R-:W-:Y:S01]  /*12d080*/  LOP3.LUT P0, RZ, R131, 0x200000, RZ, 0xc0, !PT ;  /* 0x0020000083ff7812 */ /* 0x000fe2000780c0ff */
[----:B-1----:R-:W-:-:S05]  /*12d090*/  IMAD.WIDE R132, R143, 0x4, R54 ;  /* 0x000000048f847825 */ /* 0x002fca00078e0236 */
[----:B------:R1:W-:Y:S02]  /*12d0a0*/  @P4 STG.E desc[UR40][R132.64], R239 ;  /* 0x000000ef84004986 */ /* 0x0003e4000c101928 */
[----:B-1----:R-:W-:-:S05]  /*12d0b0*/  IMAD.WIDE R132, R143, 0x4, R52 ;  /* 0x000000048f847825 */ /* 0x002fca00078e0234 */
[----:B------:R1:W-:Y:S02]  /*12d0c0*/  @P5 STG.E desc[UR40][R132.64], R231 ;  /* 0x000000e784005986 */ /* 0x0003e4000c101928 */
[----:B-1----:R-:W-:-:S05]  /*12d0d0*/  IMAD.WIDE R132, R143, 0x4, R50 ;  /* 0x000000048f847825 */ /* 0x002fca00078e0232 */
[----:B------:R1:W-:Y:S02]  /*12d0e0*/  @P6 STG.E desc[UR40][R132.64], R227 ;  /* 0x000000e384006986 */ /* 0x0003e4000c101928 */
[----:B-1----:R-:W-:-:S05]  /*12d0f0*/  IMAD.WIDE R132, R143, 0x4, R48 ;  /* 0x000000048f847825 */ /* 0x002fca00078e0230 */
[----:B------:R1:W-:Y:S02]  /*12d100*/  @P0 STG.E desc[UR40][R132.64], R223 ;  /* 0x000000df84000986 */ /* 0x0003e4000c101928 */
[----:B-1----:R-:W-:-:S05]  /*12d110*/  IMAD.WIDE R132, R143, 0x4, R46 ;  /* 0x000000048f847825 */ /* 0x002fca00078e022e */
[----:B------:R1:W-:Y:S01]  /*12d120*/  @P1 STG.E desc[UR40][R132.64], R219 ;  /* 0x000000db84001986 */ /* 0x0003e2000c101928 */
[----:B------:R-:W-:Y:S01]  /*12d130*/  LOP3.LUT P1, RZ, R100, 0x80000, RZ, 0xc0, !PT ;  /* 0x0008000064ff7812 */ /* 0x000fe2000782c0ff */
[----:B-1----:R-:W-:-:S12]  /*12d140*/  IMAD.WIDE R132, R143, 0x4, R44 ;  /* 0x000000048f847825 */ /* 0x002fd800078e022c */
[----:B------:R1:W-:Y:S02]  /*12d150*/  @P1 STG.E desc[UR40][R132.64], R215 ;  /* 0x000000d784001986 */ /* 0x0003e4000c101928 */
[----:B-1----:R-:W-:Y:S02]  /*12d160*/  IMAD.WIDE R132, R143, 0x4, R42 ;  /* 0x000000048f847825 */ /* 0x002fe400078e022a */
[----:B------:R-:W2:Y:S01]  /*12d170*/  LDL.LU R143, [R1+0xf0] ;  /* 0x0000f000018f7983 */ /* 0x000ea20000300800 */
[----:B------:R-:W-:-:S13]  /*12d180*/  LOP3.LUT P1, RZ, R100, 0x40000, RZ, 0xc0, !PT ;  /* 0x0004000064ff7812 */ /* 0x000fda000782c0ff */
[----:B------:R3:W-:Y:S01]  /*12d190*/  @P1 STG.E desc[UR40][R132.64], R211 ;  /* 0x000000d384001986 */ /* 0x0007e2000c101928 */
[----:B------:R-:W-:Y:S01]  /*12d1a0*/  LOP3.LUT P1, RZ, R100, 0x20000, RZ, 0xc0, !PT ;  /* 0x0002000064ff7812 */ /* 0x000fe2000782c0ff */
[----:B---3--:R-:W-:-:S12]  /*12d1b0*/  IMAD.WIDE R132, R140, 0x4, R56 ;  /* 0x000000048c847825 */ /* 0x008fd800078e0238 */
        /* <DEDUP_REMOVED lines=14> */
[----:B------:R-:W-:Y:S02]  /*12d2a0*/  LOP3.LUT P2, RZ, R131, 0x80000000, RZ, 0xc0, !PT ;  /* 0x8000000083ff7812 */ /* 0x000fe4000784c0ff */
[----:B------:R-:W-:Y:S01]  /*12d2b0*/  LOP3.LUT P3, RZ, R119, 0x1, RZ, 0xc0, !PT ;  /* 0x0000000177ff7812 */ /* 0x000fe2000786c0ff */
[----:B-1----:R-:W-:-:S08]  /*12d2c0*/  IMAD.WIDE R132, R140, 0x4, R46 ;  /* 0x000000048c847825 */ /* 0x002fd000078e022e */
[----:B----4-:R1:W-:Y:S01]  /*12d2d0*/  @P1 STG.E desc[UR40][R132.64], R248 ;  /* 0x000000f884001986 */ /* 0x0103e2000c101928 */
[----:B------:R-:W-:Y:S01]  /*12d2e0*/  LOP3.LUT P4, RZ, R119, 0x2, RZ, 0xc0, !PT ;  /* 0x0000000277ff7812 */ /* 0x000fe2000788c0ff */
[----:B-1----:R-:W-:-:S05]  /*12d2f0*/  IMAD.WIDE R132, R140, 0x4, R44 ;  /* 0x000000048c847825 */ /* 0x002fca00078e022c */
[----:B------:R1:W-:Y:S01]  /*12d300*/  @P2 STG.E desc[UR40][R132.64], R136 ;  /* 0x0000008884002986 */ /* 0x0003e2000c101928 */
[C---:B------:R-:W-:Y:S01]  /*12d310*/  LOP3.LUT P5, RZ, R119.reuse, 0x4, RZ, 0xc0, !PT ;  /* 0x0000000477ff7812 */ /* 0x040fe200078ac0ff */
[----:B-1----:R-:W-:Y:S01]  /*12d320*/  IMAD.WIDE R132, R140, 0x4, R42 ;  /* 0x000000048c847825 */ /* 0x002fe200078e022a */
[C---:B------:R-:W-:Y:S01]  /*12d330*/  LOP3.LUT P6, RZ, R119.reuse, 0x8, RZ, 0xc0, !PT ;  /* 0x0000000877ff7812 */ /* 0x040fe200078cc0ff */
[----:B------:R-:W3:Y:S04]  /*12d340*/  LDL.LU R140, [R1+0x3e94] ;  /* 0x003e9400018c7983 */ /* 0x000ee80000300800 */
        /* <DEDUP_REMOVED lines=9> */
[----:B--2---:R1:W-:Y:S04]  /*12d3e0*/  @P0 STG.E desc[UR40][R132.64], R143 ;  /* 0x0000008f84000986 */ /* 0x0043e8000c101928 */
[----:B-1----:R-:W2:Y:S04]  /*12d3f0*/  LDL.LU R143, [R1+0xd0] ;  /* 0x0000d000018f7983 */ /* 0x002ea80000300800 */
[----:B------:R-:W4:Y:S04]  /*12d400*/  LDL.LU R136, [R1+0xb0] ;  /* 0x0000b00001887983 */ /* 0x000f280000300800 */
[----:B------:R-:W3:Y:S04]  /*12d410*/  LDL.LU R137, [R1+0x90] ;  /* 0x0000900001897983 */ /* 0x000ee80000300800 */
[----:B------:R-:W3:Y:S04]  /*12d420*/  LDL.LU R139, [R1+0x70] ;  /* 0x00007000018b7983 */ /* 0x000ee80000300800 */
[----:B------:R-:W3:Y:S04]  /*12d430*/  LDL.LU R141, [R1+0x284] ;  /* 0x00028400018d7983 */ /* 0x000ee80000300800 */
[----:B------:R-:W3:Y:S04]  /*12d440*/  LDL.LU R142, [R1+0x264] ;  /* 0x00026400018e7983 */ /* 0x000ee80000300800 */
[----:B------:R-:W3:Y:S01]  /*12d450*/  LDL.LU R244, [R1+0x3e90] ;  /* 0x003e900001f47983 */ /* 0x000ee20000300800 */
[C---:B------:R-:W-:Y:S01]  /*12d460*/  LOP3.LUT P4, RZ, R119.reuse, 0x20, RZ, 0xc0, !PT ;  /* 0x0000002077ff7812 */ /* 0x040fe2000788c0ff */
[----:B------:R-:W-:Y:S01]  /*12d470*/  IMAD.WIDE R132, R138, 0x4, R48 ;  /* 0x000000048a847825 */ /* 0x000fe200078e0230 */
[----:B------:R-:W-:-:S02]  /*12d480*/  LOP3.LUT P1, RZ, R119, 0x20000, RZ, 0xc0, !PT ;  /* 0x0002000077ff7812 */ /* 0x000fc4000782c0ff */
        /* <DEDUP_REMOVED lines=12> */
[----:B--2---:R1:W-:Y:S04]  /*12d550*/  @P4 STG.E desc[UR40][R132.64], R143 ;  /* 0x0000008f84004986 */ /* 0x0043e8000c101928 */
[----:B-1----:R-:W2:Y:S04]  /*12d560*/  LDL.LU R143, [R1+0x244] ;  /* 0x00024400018f7983 */ /* 0x002ea80000300800 */
[----:B------:R-:W2:Y:S01]  /*12d570*/  LDL.LU R224, [R1+0x224] ;  /* 0x0002240001e07983 */ /* 0x000ea20000300800 */
[----:B------:R-:W-:-:S03]  /*12d580*/  LOP3.LUT R100, R100, 0xfffffeff, RZ, 0xc0, !PT ;  /* 0xfffffeff64647812 */ /* 0x000fc600078ec0ff */
[----:B------:R-:W2:Y:S01]  /*12d590*/  LDL.LU R228, [R1+0x204] ;  /* 0x0002040001e47983 */ /* 0x000ea20000300800 */
[----:B------:R-:W-:Y:S02]  /*12d5a0*/  @P1 LOP3.LUT R100, R100, 0x100, RZ, 0xfc, !PT ;  /* 0x0000010064641812 */ /* 0x000fe400078efcff */
[----:B------:R-:W-:Y:S01]  /*12d5b0*/  LOP3.LUT P1, RZ, R119, 0x1000, RZ, 0xc0, !PT ;  /* 0x0000100077ff7812 */ /* 0x000fe2000782c0ff */
[----:B------:R-:W2:Y:S01]  /*12d5c0*/  LDL.LU R236, [R1+0x1e4] ;  /* 0x0001e40001ec7983 */ /* 0x000ea20000300800 */
[----:B------:R-:W-:-:S03]  /*12d5d0*/  LOP3.LUT R100, R100, 0xfffffdff, RZ, 0xc0, !PT ;  /* 0xfffffdff64647812 */ /* 0x000fc600078ec0ff */
[----:B------:R-:W2:Y:S01]  /*12d5e0*/  LDL.LU R240, [R1+0x194] ;  /* 0x0001940001f07983 */ /* 0x000ea20000300800 */
[C---:B------:R-:W-:Y:S02]  /*12d5f0*/  LOP3.LUT P5, RZ, R119.reuse, 0x40, RZ, 0xc0, !PT ;  /* 0x0000004077ff7812 */ /* 0x040fe400078ac0ff */
[C---:B------:R-:W-:Y:S01]  /*12d600*/  LOP3.LUT P6, RZ, R119.reuse, 0x80, RZ, 0xc0, !PT ;  /* 0x0000008077ff7812 */ /* 0x040fe200078cc0ff */
[----:B------:R-:W-:Y:S01]  /*12d610*/  IMAD.WIDE R132, R138, 0x4, R46 ;  /* 0x000000048a847825 */ /* 0x000fe200078e022e */
[----:B------:R-:W2:Y:S03]  /*12d620*/  LDL.LU R248, [R1+0x174] ;  /* 0x0001740001f87983 */ /* 0x000ea60000300800 */
[----:B------:R-:W-:Y:S02]  /*12d630*/  @P1 LOP3.LUT R100, R100, 0x200, RZ, 0xfc, !PT ;  /* 0x0000020064641812 */ /* 0x000fe400078efcff */
[----:B------:R-:W-:-:S02]  /*12d640*/  LOP3.LUT P1, RZ, R119, 0x800, RZ, 0xc0, !PT ;  /* 0x0000080077ff7812 */ /* 0x000fc4000782c0ff */
[----:B------:R-:W-:Y:S02]  /*12d650*/  LOP3.LUT R100, R100, 0xfffffbff, RZ, 0xc0, !PT ;  /* 0xfffffbff64647812 */ /* 0x000fe400078ec0ff */
[----:B------:R-:W-:-:S09]  /*12d660*/  LOP3.LUT P0, RZ, R119, 0x100, RZ, 0xc0, !PT ;  /* 0x0000010077ff7812 */ /* 0x000fd2000780c0ff */
[----:B------:R-:W-:Y:S02]  /*12d670*/  @P1 LOP3.LUT R100, R100, 0x400, RZ, 0xfc, !PT ;  /* 0x0000040064641812 */ /* 0x000fe400078efcff */
[----:B------:R-:W-:Y:S01]  /*12d680*/  LOP3.LUT P1, RZ, R119, 0x400, RZ, 0xc0, !PT ;  /* 0x0000040077ff7812 */ /* 0x000fe2000782c0ff */
[----:B----4-:R1:W-:Y:S01]  /*12d690*/  @P5 STG.E desc[UR40][R132.64], R136 ;  /* 0x0000008884005986 */ /* 0x0103e2000c101928 */
[----:B------:R-:W-:Y:S01]  /*12d6a0*/  LOP3.LUT R100, R100, 0xfffff7ff, RZ, 0xc0, !PT ;  /* 0xfffff7ff64647812 */ /* 0x000fe200078ec0ff */
[----:B-1----:R-:W-:-:S10]  /*12d6b0*/  IMAD.WIDE R132, R138, 0x4, R44 ;  /* 0x000000048a847825 */ /* 0x002fd400078e022c */
[----:B------:R-:W-:Y:S01]  /*12d6c0*/  @P1 LOP3.LUT R100, R100, 0x800, RZ, 0xfc, !PT ;  /* 0x0000080064641812 */ /* 0x000fe200078efcff */
[----:B------:R-:W4:Y:S01]  /*12d6d0*/  LDL.LU R136, [R1+0x154] ;  /* 0x0001540001887983 */ /* 0x000f220000300800 */
[----:B------:R-:W-:-:S03]  /*12d6e0*/  LOP3.LUT P1, RZ, R119, 0x200, RZ, 0xc0, !PT ;  /* 0x0000020077ff7812 */ /* 0x000fc6000782c0ff */
[----:B---3--:R1:W-:Y:S02]  /*12d6f0*/  @P6 STG.E desc[UR40][R132.64], R137 ;  /* 0x0000008984006986 */ /* 0x0083e4000c101928 */
[----:B-1----:R-:W-:Y:S02]  /*12d700*/  IMAD.WIDE R132, R138, 0x4, R42 ;  /* 0x000000048a847825 */ /* 0x002fe400078e022a */
[----:B------:R-:W3:Y:S04]  /*12d710*/  LDL.LU R137, [R1+0x134] ;  /* 0x0001340001897983 */ /* 0x000ee80000300800 */
[----:B------:R1:W-:Y:S04]  /*12d720*/  @P0 STG.E desc[UR40][R132.64], R139 ;  /* 0x0000008b84000986 */ /* 0x0003e8000c101928 */
[----:B------:R-:W3:Y:S01]  /*12d730*/  LDL.LU R138, [R1+0x114] ;  /* 0x00011400018a7983 */ /* 0x000ee20000300800 */
[----:B-1----:R-:W-:-:S03]  /*12d740*/  IMAD.WIDE R132, R244, 0x4, R56 ;  /* 0x00000004f4847825 */ /* 0x002fc600078e0238 */
[----:B------:R-:W3:Y:S04]  /*12d750*/  LDL.LU R139, [R1+0xf4] ;  /* 0x0000f400018b7983 */ /* 0x000ee80000300800 */
[----:B------:R1:W-:Y:S01]  /*12d760*/  @P1 STG.E desc[UR40][R132.64], R141 ;  /* 0x0000008d84001986 */ /* 0x0003e2000c101928 */
[----:B------:R-:W-:Y:S01]  /*12d770*/  LOP3.LUT P1, RZ, R100, 0x800, RZ, 0xc0, !PT ;  /* 0x0000080064ff7812 */ /* 0x000fe2000782c0ff */
[----:B-1----:R-:W-:Y:S02]  /*12d780*/  IMAD.WIDE R132, R244, 0x4, R54 ;  /* 0x00000004f4847825 */ /* 0x002fe400078e0236 */
[----:B------:R-:W3:Y:S10]  /*12d790*/  LDL.LU R141, [R1+0xd4] ;  /* 0x0000d400018d7983 */ /* 0x000ef40000300800 */
[----:B------:R1:W-:Y:S01]  /*12d7a0*/  @P1 STG.E desc[UR40][R132.64], R142 ;  /* 0x0000008e84001986 */ /* 0x0003e2000c101928 */
[----:B------:R-:W-:-:S03]  /*12d7b0*/  LOP3.LUT P1, RZ, R100, 0x400, RZ, 0xc0, !PT ;  /* 0x0000040064ff7812 */ /* 0x000fc6000782c0ff */
[----:B-1----:R-:W3:Y:S01]  /*12d7c0*/  LDL.LU R142, [R1+0xb4] ;  /* 0x0000b400018e7983 */ /* 0x002ee20000300800 */
[----:B------:R-:W-:-:S09]  /*12d7d0*/  IMAD.WIDE R132, R244, 0x4, R52 ;  /* 0x00000004f4847825 */ /* 0x000fd200078e0234 */
[----:B--2---:R1:W-:Y:S04]  /*12d7e0*/  @P1 STG.E desc[UR40][R132.64], R143 ;  /* 0x0000008f84001986 */ /* 0x0043e8000c101928 */
[----:B-1----:R-:W2:Y:S01]  /*12d7f0*/  LDL.LU R143, [R1+0x94] ;  /* 0x00009400018f7983 */ /* 0x002ea20000300800 */
        /* <DEDUP_REMOVED lines=18> */
[----:B-1----:R-:W-:-:S08]  /*12d920*/  IMAD.WIDE R132, R140, 0x4, R56 ;  /* 0x000000048c847825 */ /* 0x002fd000078e0238 */
[----:B----4-:R1:W-:Y:S01]  /*12d930*/  @P1 STG.E desc[UR40][R132.64], R136 ;  /* 0x0000008884001986 */ /* 0x0103e2000c101928 */
[----:B------:R-:W-:Y:S01]  /*12d940*/  LOP3.LUT P4, RZ, R119, 0x100000, RZ, 0xc0, !PT ;  /* 0x0010000077ff7812 */ /* 0x000fe2000788c0ff */
[----:B-1----:R-:W-:-:S05]  /*12d950*/  IMAD.WIDE R132, R140, 0x4, R54 ;  /* 0x000000048c847825 */ /* 0x002fca00078e0236 */
[----:B---3--:R1:W-:Y:S01]  /*12d960*/  @P2 STG.E desc[UR40][R132.64], R137 ;  /* 0x0000008984002986 */ /* 0x0083e2000c101928 */
        /* <DEDUP_REMOVED lines=12> */
[----:B--2---:R1:W-:Y:S04]  /*12da30*/  @P0 STG.E desc[UR40][R132.64], R143 ;  /* 0x0000008f84000986 */ /* 0x0043e8000c101928 */
[----:B-1----:R-:W2:Y:S04]  /*12da40*/  LDL.LU R143, [R1+0x74] ;  /* 0x00007400018f7983 */ /* 0x002ea80000300800 */
[----:B------:R-:W3:Y:S04]  /*12da50*/  LDL.LU R136, [R1+0x288] ;  /* 0x0002880001887983 */ /* 0x000ee80000300800 */
[----:B------:R-:W4:Y:S04]  /*12da60*/  LDL.LU R137, [R1+0x268] ;  /* 0x0002680001897983 */ /* 0x000f280000300800 */
[----:B------:R-:W3:Y:S04]  /*12da70*/  LDL.LU R138, [R1+0x248] ;  /* 0x00024800018a7983 */ /* 0x000ee80000300800 */
[----:B------:R-:W3:Y:S04]  /*12da80*/  LDL.LU R141, [R1+0x228] ;  /* 0x00022800018d7983 */ /* 0x000ee80000300800 */
[----:B------:R-:W3:Y:S04]  /*12da90*/  LDL.LU R142, [R1+0x208] ;  /* 0x00020800018e7983 */ /* 0x000ee80000300800 */
[----:B------:R-:W3:Y:S01]  /*12daa0*/  LDL.LU R224, [R1+0x3e98] ;  /* 0x003e980001e07983 */ /* 0x000ee20000300800 */
[----:B------:R-:W-:Y:S01]  /*12dab0*/  LOP3.LUT P4, RZ, R119, 0x1000000, RZ, 0xc0, !PT ;  /* 0x0100000077ff7812 */ /* 0x000fe2000788c0ff */
[----:B------:R-:W-:-:S02]  /*12dac0*/  IMAD.WIDE R132, R140, 0x4, R42 ;  /* 0x000000048c847825 */ /* 0x000fc400078e022a */
        /* <DEDUP_REMOVED lines=16> */
[----:B------:R-:W2:Y:S04]  /*12dbd0*/  LDL.LU R220, [R1+0x198] ;  /* 0x0001980001dc7983 */ /* 0x000ea80000300800 */
        /* <DEDUP_REMOVED lines=10> */
[----:B---3--:R-:W-:Y:S01]  /*12dc80*/  IMAD.WIDE R132, R224, 0x4, R56 ;  /* 0x00000004e0847825 */ /* 0x008fe200078e0238 */
[----:B------:R-:W3:Y:S03]  /*12dc90*/  LDL.LU R244, [R1+0x118] ;  /* 0x0001180001f47983 */ /* 0x000ee60000300800 */
[----:B------:R-:W-:Y:S01]  /*12dca0*/  @P1 LOP3.LUT R100, R100, 0x2, RZ, 0xfc, !PT ;  /* 0x0000000264641812 */ /* 0x000fe200078efcff */
[----:B------:R-:W3:Y:S01]  /*12dcb0*/  LDL.LU R248, [R1+0xf8] ;  /* 0x0000f80001f87983 */ /* 0x000ee20000300800 */
[----:B------:R-:W-:-:S02]  /*12dcc0*/  LOP3.LUT P1, RZ, R119, 0x40000000, RZ, 0xc0, !PT ;  /* 0x4000000077ff7812 */ /* 0x000fc4000782c0ff */
[----:B------:R-:W-:Y:S02]  /*12dcd0*/  LOP3.LUT R100, R100, 0xfffffffb, RZ, 0xc0, !PT ;  /* 0xfffffffb64647812 */ /* 0x000fe400078ec0ff */
[----:B------:R-:W-:-:S09]  /*12dce0*/  LOP3.LUT P0, RZ, R119, 0x8000000, RZ, 0xc0, !PT ;  /* 0x0800000077ff7812 */ /* 0x000fd2000780c0ff */
[----:B------:R-:W-:Y:S02]  /*12dcf0*/  @P1 LOP3.LUT R100, R100, 0x4, RZ, 0xfc, !PT ;  /* 0x0000000464641812 */ /* 0x000fe400078efcff */
[----:B------:R-:W-:Y:S01]  /*12dd00*/  LOP3.LUT P1, RZ, R119, 0x20000000, RZ, 0xc0, !PT ;  /* 0x2000000077ff7812 */ /* 0x000fe2000782c0ff */
[----:B------:R1:W-:Y:S01]  /*12dd10*/  @P5 STG.E desc[UR40][R132.64], R136 ;  /* 0x0000008884005986 */ /* 0x0003e2000c101928 */
[----:B------:R-:W-:Y:S01]  /*12dd20*/  LOP3.LUT R100, R100, 0xfffffff7, RZ, 0xc0, !PT ;  /* 0xfffffff764647812 */ /* 0x000fe200078ec0ff */
[----:B-1----:R-:W-:-:S10]  /*12dd30*/  IMAD.WIDE R132, R224, 0x4, R54 ;  /* 0x00000004e0847825 */ /* 0x002fd400078e0236 */
[----:B------:R-:W-:Y:S01]  /*12dd40*/  @P1 LOP3.LUT R100, R100, 0x8, RZ, 0xfc, !PT ;  /* 0x0000000864641812 */ /* 0x000fe200078efcff */
[----:B------:R-:W3:Y:S01]  /*12dd50*/  LDL.LU R136, [R1+0xd8] ;  /* 0x0000d80001887983 */ /* 0x000ee20000300800 */
[----:B------:R-:W-:-:S03]  /*12dd60*/  LOP3.LUT P1, RZ, R119, 0x10000000, RZ, 0xc0, !PT ;  /* 0x1000000077ff7812 */ /* 0x000fc6000782c0ff */
[----:B----4-:R1:W-:Y:S02]  /*12dd70*/  @P6 STG.E desc[UR40][R132.64], R137 ;  /* 0x0000008984006986 */ /* 0x0103e4000c101928 */
[C---:B-1----:R-:W-:Y:S02]  /*12dd80*/  IMAD.WIDE R132, R224.reuse, 0x4, R52 ;  /* 0x00000004e0847825 */ /* 0x042fe400078e0234 */
[----:B------:R-:W4:Y:S04]  /*12dd90*/  LDL.LU R137, [R1+0xb8] ;  /* 0x0000b80001897983 */ /* 0x000f280000300800 */
[----:B------:R1:W-:Y:S02]  /*12dda0*/  @P0 STG.E desc[UR40][R132.64], R138 ;  /* 0x0000008a84000986 */ /* 0x0003e4000c101928 */
[----:B-1----:R-:W-:-:S02]  /*12ddb0*/  IMAD.WIDE R132, R224, 0x4, R50 ;  /* 0x00000004e0847825 */ /* 0x002fc400078e0232 */
[----:B------:R-:W4:Y:S04]  /*12ddc0*/  LDL.LU R138, [R1+0x98] ;  /* 0x00009800018a7983 */ /* 0x000f280000300800 */
[----:B------:R1:W-:Y:S01]  /*12ddd0*/  @P1 STG.E desc[UR40][R132.64], R141 ;  /* 0x0000008d84001986 */ /* 0x0003e2000c101928 */
[----:B------:R-:W-:Y:S01]  /*12dde0*/  LOP3.LUT P1, RZ, R100, 0x8, RZ, 0xc0, !PT ;  /* 0x0000000864ff7812 */ /* 0x000fe2000782c0ff */
[----:B-1----:R-:W-:Y:S02]  /*12ddf0*/  IMAD.WIDE R132, R224, 0x4, R48 ;  /* 0x00000004e0847825 */ /* 0x002fe400078e0230 */
[----:B------:R-:W4:Y:S10]  /*12de00*/  LDL.LU R141, [R1+0x78] ;  /* 0x00007800018d7983 */ /* 0x000f340000300800 */
[----:B------:R1:W-:Y:S01]  /*12de10*/  @P1 STG.E desc[UR40][R132.64], R142 ;  /* 0x0000008e84001986 */ /* 0x0003e2000c101928 */
[----:B------:R-:W-:-:S03]  /*12de20*/  LOP3.LUT P1, RZ, R100, 0x4, RZ, 0xc0, !PT ;  /* 0x0000000464ff7812 */ /* 0x000fc6000782c0ff */
[----:B-1----:R-:W4:Y:S01]  /*12de30*/  LDL.LU R142, [R1+0x28c] ;  /* 0x00028c00018e7983 */ /* 0x002f220000300800 */
        /* <DEDUP_REMOVED lines=17> */
[----:B---3--:R1:W-:Y:S01]  /*12df50*/  @P1 STG.E desc[UR40][R132.64], R244 ;  /* 0x000000f484001986 */ /* 0x0083e2000c101928 */
[----:B------:R-:W-:Y:S02]  /*12df60*/  LOP3.LUT P1, RZ, R130, 0x10000000, RZ, 0xc0, !PT ;  /* 0x1000000082ff7812 */ /* 0x000fe4000782c0ff */
[C---:B------:R-:W-:Y:S02]  /*12df70*/  LOP3.LUT P2, RZ, R120.reuse, 0x20, RZ, 0xc0, !PT ;  /* 0x0000002078ff7812 */ /* 0x040fe4000784c0ff */
[----:B------:R-:W-:Y:S01]  /*12df80*/  LOP3.LUT P3, RZ, R120, 0x40, RZ, 0xc0, !PT ;  /* 0x0000004078ff7812 */ /* 0x000fe2000786c0ff */
[----:B-1----:R-:W-:-:S08]  /*12df90*/  IMAD.WIDE R132, R139, 0x4, R50 ;  /* 0x000000048b847825 */ /* 0x002fd000078e0232 */
[----:B------:R1:W-:Y:S01]  /*12dfa0*/  @P1 STG.E desc[UR40][R132.64], R248 ;  /* 0x000000f884001986 */ /* 0x0003e2000c101928 */
[----:B------:R-:W-:Y:S01]  /*12dfb0*/  LOP3.LUT P4, RZ, R120, 0x80, RZ, 0xc0, !PT ;  /* 0x0000008078ff7812 */ /* 0x000fe2000788c0ff */
[----:B-1----:R-:W-:-:S05]  /*12dfc0*/  IMAD.WIDE R132, R139, 0x4, R48 ;  /* 0x000000048b847825 */ /* 0x002fca00078e0230 */
[----:B------:R1:W-:Y:S01]  /*12dfd0*/  @P2 STG.E desc[UR40][R132.64], R136 ;  /* 0x0000008884002986 */ /* 0x0003e2000c101928 */
[----:B------:R-:W-:Y:S01]  /*12dfe0*/  LOP3.LUT P5, RZ, R120, 0x100, RZ, 0xc0, !PT ;  /* 0x0000010078ff7812 */ /* 0x000fe200078ac0ff */
[----:B-1----:R-:W-:-:S05]  /*12dff0*/  IMAD.WIDE R132, R139, 0x4, R46 ;  /* 0x000000048b847825 */ /* 0x002fca00078e022e */
[----:B----4-:R1:W-:Y:S01]  /*12e000*/  @P3 STG.E desc[UR40][R132.64], R137 ;  /* 0x0000008984003986 */ /* 0x0103e2000c101928 */
        /* <DEDUP_REMOVED lines=14> */
[----:B------:R-:W3:Y:S01]  /*12e0f0*/  LDL.LU R142, [R1+0x19c] ;  /* 0x00019c00018e7983 */ /* 0x000ee20000300800 */
[----:B------:R-:W-:-:S03]  /*12e100*/  LOP3.LUT P4, RZ, R120, 0x800, RZ, 0xc0, !PT ;  /* 0x0000080078ff7812 */ /* 0x000fc6000788c0ff */
[----:B------:R-:W3:Y:S01]  /*12e110*/  LDL.LU R141, [R1+0x17c] ;  /* 0x00017c00018d7983 */ /* 0x000ee20000300800 */
[----:B------:R-:W-:-:S03]  /*12e120*/  IMAD.WIDE R132, R140, 0x4, R52 ;  /* 0x000000048c847825 */ /* 0x000fc600078e0234 */
        /* <DEDUP_REMOVED lines=15> */
[----:B--2---:R1:W-:Y:S04]  /*12e220*/  @P4 STG.E desc[UR40][R132.64], R143 ;  /* 0x0000008f84004986 */ /* 0x0043e8000c101928 */
[----:B-1----:R-:W2:Y:S04]  /*12e230*/  LDL.LU R143, [R1+0x15c] ;  /* 0x00015c00018f7983 */ /* 0x002ea80000300800 */
[----:B------:R-:W2:Y:S04]  /*12e240*/  LDL.LU R224, [R1+0x13c] ;  /* 0x00013c0001e07983 */ /* 0x000ea80000300800 */
[----:B------:R-:W2:Y:S01]  /*12e250*/  LDL.LU R228, [R1+0x11c] ;  /* 0x00011c0001e47983 */ /* 0x000ea20000300800 */
[----:B------:R-:W-:-:S02]  /*12e260*/  @P1 LOP3.LUT R130, R130, 0x1000000, RZ, 0xfc, !PT ;  /* 0x0100000082821812 */ /* 0x000fc400078efcff */
[----:B------:R-:W-:Y:S01]  /*12e270*/  LOP3.LUT P1, RZ, R120, 0x40000, RZ, 0xc0, !PT ;  /* 0x0004000078ff7812 */ /* 0x000fe2000782c0ff */
[----:B------:R-:W2:Y:S01]  /*12e280*/  LDL.LU R236, [R1+0xfc] ;  /* 0x0000fc0001ec7983 */ /* 0x000ea20000300800 */
[----:B------:R-:W-:-:S03]  /*12e290*/  LOP3.LUT R130, R130, 0xfdffffff, RZ, 0xc0, !PT ;  /* 0xfdffffff82827812 */ /* 0x000fc600078ec0ff */
[----:B------:R-:W2:Y:S01]  /*12e2a0*/  LDL.LU R240, [R1+0xdc] ;  /* 0x0000dc0001f07983 */ /* 0x000ea20000300800 */
[C---:B------:R-:W-:Y:S02]  /*12e2b0*/  LOP3.LUT P5, RZ, R120.reuse, 0x1000, RZ, 0xc0, !PT ;  /* 0x0000100078ff7812 */ /* 0x040fe400078ac0ff */
[----:B------:R-:W-:Y:S01]  /*12e2c0*/  LOP3.LUT P6, RZ, R120, 0x2000, RZ, 0xc0, !PT ;  /* 0x0000200078ff7812 */ /* 0x000fe200078cc0ff */
[----:B------:R-:W-:Y:S01]  /*12e2d0*/  IMAD.WIDE R132, R140, 0x4, R50 ;  /* 0x000000048c847825 */ /* 0x000fe200078e0232 */
[----:B------:R-:W-:Y:S01]  /*12e2e0*/  LOP3.LUT P0, RZ, R120, 0x4000, RZ, 0xc0, !PT ;  /* 0x0000400078ff7812 */ /* 0x000fe2000780c0ff */
[----:B------:R-:W2:Y:S02]  /*12e2f0*/  LDL.LU R244, [R1+0xbc] ;  /* 0x0000bc0001f47983 */ /* 0x000ea40000300800 */
[----:B------:R-:W-:Y:S02]  /*12e300*/  @P1 LOP3.LUT R130, R130, 0x2000000, RZ, 0xfc, !PT ;  /* 0x0200000082821812 */ /* 0x000fe400078efcff */
[----:B------:R-:W-:Y:S01]  /*12e310*/  LOP3.LUT P1, RZ, R120, 0x20000, RZ, 0xc0, !PT ;  /* 0x0002000078ff7812 */ /* 0x000fe2000782c0ff */
[----:B------:R-:W2:Y:S01]  /*12e320*/  LDL.LU R248, [R1+0x9c] ;  /* 0x00009c0001f87983 */ /* 0x000ea20000300800 */
[----:B------:R-:W-:-:S11]  /*12e330*/  LOP3.LUT R130, R130, 0xfbffffff, RZ, 0xc0, !PT ;  /* 0xfbffffff82827812 */ /* 0x000fd600078ec0ff */
[----:B------:R-:W-:Y:S02]  /*12e340*/  @P1 LOP3.LUT R130, R130, 0x4000000, RZ, 0xfc, !PT ;  /* 0x0400000082821812 */ /* 0x000fe400078efcff */
[----:B------:R-:W-:Y:S01]  /*12e350*/  LOP3.LUT P1, RZ, R120, 0x10000, RZ, 0xc0, !PT ;  /* 0x0001000078ff7812 */ /* 0x000fe2000782c0ff */
[----:B---3--:R1:W-:Y:S01]  /*12e360*/  @P5 STG.E desc[UR40][R132.64], R137 ;  /* 0x0000008984005986 */ /* 0x0083e2000c101928 */
[----:B------:R-:W-:Y:S01]  /*12e370*/  LOP3.LUT R130, R130, 0xf7ffffff, RZ, 0xc0, !PT ;  /* 0xf7ffffff82827812 */ /* 0x000fe200078ec0ff */
[----:B-1----:R-:W-:-:S10]  /*12e380*/  IMAD.WIDE R132, R140, 0x4, R48 ;  /* 0x000000048c847825 */ /* 0x002fd400078e0230 */
[----:B------:R-:W-:Y:S01]  /*12e390*/  @P1 LOP3.LUT R130, R130, 0x8000000, RZ, 0xfc, !PT ;  /* 0x0800000082821812 */ /* 0x000fe200078efcff */
[----:B------:R-:W3:Y:S01]  /*12e3a0*/  LDL.LU R137, [R1+0x3eb8] ;  /* 0x003eb80001897983 */ /* 0x000ee20000300800 */
[----:B------:R-:W-:-:S03]  /*12e3b0*/  LOP3.LUT P1, RZ, R120, 0x8000, RZ, 0xc0, !PT ;  /* 0x0000800078ff7812 */ /* 0x000fc6000782c0ff */
[----:B----4-:R1:W-:Y:S02]  /*12e3c0*/  @P6 STG.E desc[UR40][R132.64], R138 ;  /* 0x0000008a84006986 */ /* 0x0103e4000c101928 */
[----:B-1----:R-:W-:-:S05]  /*12e3d0*/  IMAD.WIDE R132, R140, 0x4, R46 ;  /* 0x000000048c847825 */ /* 0x002fca00078e022e */
[----:B------:R1:W-:Y:S02]  /*12e3e0*/  @P0 STG.E desc[UR40][R132.64], R139 ;  /* 0x0000008b84000986 */ /* 0x0003e4000c101928 */
[----:B-1----:R-:W-:-:S05]  /*12e3f0*/  IMAD.WIDE R132, R140, 0x4, R44 ;  /* 0x000000048c847825 */ /* 0x002fca00078e022c */
[----:B------:R1:W-:Y:S01]  /*12e400*/  @P1 STG.E desc[UR40][R132.64], R142 ;  /* 0x0000008e84001986 */ /* 0x0003e2000c101928 */
[----:B------:R-:W-:-:S03]  /*12e410*/  LOP3.LUT P1, RZ, R130, 0x8000000, RZ, 0xc0, !PT ;  /* 0x0800000082ff7812 */ /* 0x000fc6000782c0ff */
[----:B-1----:R-:W4:Y:S04]  /*12e420*/  LDL.LU R142, [R1+0x7c] ;  /* 0x00007c00018e7983 */ /* 0x002f280000300800 */
[----:B------:R-:W3:Y:S01]  /*12e430*/  LDL.LU R138, [R1+0x290] ;  /* 0x00029000018a7983 */ /* 0x000ee20000300800 */
[----:B------:R-:W-:-:S03]  /*12e440*/  IMAD.WIDE R132, R140, 0x4, R42 ;  /* 0x000000048c847825 */ /* 0x000fc600078e022a */
[----:B------:R-:W3:Y:S04]  /*12e450*/  LDL.LU R139, [R1+0x270] ;  /* 0x00027000018b7983 */ /* 0x000ee80000300800 */
[----:B------:R1:W-:Y:S01]  /*12e460*/  @P1 STG.E desc[UR40][R132.64], R141 ;  /* 0x0000008d84001986 */ /* 0x0003e2000c101928 */
[----:B------:R-:W-:-:S03]  /*12e470*/  LOP3.LUT P1, RZ, R130, 0x4000000, RZ, 0xc0, !PT ;  /* 0x0400000082ff7812 */ /* 0x000fc6000782c0ff */
[----:B------:R-:W3:Y:S04]  /*12e480*/  LDL.LU R140, [R1+0x250] ;  /* 0x00025000018c7983 */ /* 0x000ee80000300800 */
[----:B-1----:R-:W3:Y:S01]  /*12e490*/  LDL.LU R141, [R1+0x230] ;  /* 0x00023000018d7983 */ /* 0x002ee20000300800 */
[----:B------:R-:W-:-:S05]  /*12e4a0*/  IMAD.WIDE R132, R136, 0x4, R56 ;  /* 0x0000000488847825 */ /* 0x000fca00078e0238 */
        /* <DEDUP_REMOVED lines=21> */
[----:B------:R1:W-:Y:S01]  /*12e600*/  @P1 STG.E desc[UR40][R132.64], R248 ;  /* 0x000000f884001986 */ /* 0x0003e2000c101928 */
[----:B------:R-:W-:Y:S01]  /*12e610*/  LOP3.LUT P4, RZ, R120, 0x4000000, RZ, 0xc0, !PT ;  /* 0x0400000078ff7812 */ /* 0x000fe2000788c0ff */
[----:B-1----:R-:W-:-:S05]  /*12e620*/  IMAD.WIDE R132, R136, 0x4, R42 ;  /* 0x0000000488847825 */ /* 0x002fca00078e022a */
[----:B----4-:R3:W-:Y:S01]  /*12e630*/  @P2 STG.E desc[UR40][R132.64], R142 ;  /* 0x0000008e84002986 */ /* 0x0107e2000c101928 */
[C---:B------:R-:W-:Y:S01]  /*12e640*/  LOP3.LUT P5, RZ, R120.reuse, 0x8000000, RZ, 0xc0, !PT ;  /* 0x0800000078ff7812 */ /* 0x040fe200078ac0ff */
[C---:B---3--:R-:W-:Y:S01]  /*12e650*/  IMAD.WIDE R132, R137.reuse, 0x4, R56 ;  /* 0x0000000489847825 */ /* 0x048fe200078e0238 */
        /* <DEDUP_REMOVED lines=19> */
[----:B------:R-:W-:Y:S01]  /*12e790*/  LOP3.LUT P4, RZ, R120, 0x40000000, RZ, 0xc0, !PT ;  /* 0x4000000078ff7812 */ /* 0x000fe2000788c0ff */
        /* <DEDUP_REMOVED lines=24> */
[----:B------:R-:W-:Y:S02]  /*12e920*/  LOP3.LUT P5, RZ, R120, 0x80000000, RZ, 0xc0, !PT ;  /* 0x8000000078ff7812 */ /* 0x000fe400078ac0ff */
[----:B------:R-:W-:Y:S01]  /*12e930*/  LOP3.LUT P6, RZ, R121, 0x1, RZ, 0xc0, !PT ;  /* 0x0000000179ff7812 */ /* 0x000fe200078cc0ff */
        /* <DEDUP_REMOVED lines=14> */
[----:B---3--:R1:W-:Y:S04]  /*12ea20*/  @P6 STG.E desc[UR40][R132.64], R138 ;  /* 0x0000008a84006986 */ /* 0x0083e8000c101928 */
[----:B------:R-:W3:Y:S01]  /*12ea30*/  LDL.LU R137, [R1+0x254] ;  /* 0x0002540001897983 */ /* 0x000ee20000300800 */
[----:B-1----:R-:W-:-:S03]  /*12ea40*/  IMAD.WIDE R132, R240, 0x4, R56 ;  /* 0x00000004f0847825 */ /* 0x002fc600078e0238 */
[----:B------:R-:W3:Y:S04]  /*12ea50*/  LDL.LU R138, [R1+0x234] ;  /* 0x00023400018a7983 */ /* 0x000ee80000300800 */
[----:B------:R1:W-:Y:S02]  /*12ea60*/  @P0 STG.E desc[UR40][R132.64], R139 ;  /* 0x0000008b84000986 */ /* 0x0003e4000c101928 */
[----:B-1----:R-:W-:Y:S02]  /*12ea70*/  IMAD.WIDE R132, R240, 0x4, R54 ;  /* 0x00000004f0847825 */ /* 0x002fe400078e0236 */
[----:B------:R-:W3:Y:S04]  /*12ea80*/  LDL.LU R139, [R1+0x214] ;  /* 0x00021400018b7983 */ /* 0x000ee80000300800 */
[----:B------:R1:W-:Y:S01]  /*12ea90*/  @P1 STG.E desc[UR40][R132.64], R140 ;  /* 0x0000008c84001986 */ /* 0x0003e2000c101928 */
[----:B------:R-:W-:Y:S01]  /*12eaa0*/  LOP3.LUT P1, RZ, R130, 0x80000, RZ, 0xc0, !PT ;  /* 0x0008000082ff7812 */ /* 0x000fe2000782c0ff */
[----:B-1----:R-:W-:-:S02]  /*12eab0*/  IMAD.WIDE R132, R240, 0x4, R52 ;  /* 0x00000004f0847825 */ /* 0x002fc400078e0234 */
        /* <DEDUP_REMOVED lines=8> */
[----:B------:R-:W-:Y:S01]  /*12eb40*/  IMAD.WIDE R132, R240, 0x4, R48 ;  /* 0x00000004f0847825 */ /* 0x000fe200078e0230 */
[----:B------:R-:W-:Y:S01]  /*12eb50*/  LOP3.LUT P2, RZ, R121, 0x800, RZ, 0xc0, !PT ;  /* 0x0000080079ff7812 */ /* 0x000fe2000784c0ff */
[----:B------:R-:W2:Y:S10]  /*12eb60*/  LDL.LU R220, [R1+0x4174] ;  /* 0x0041740001dc7983 */ /* 0x000eb40000300800 */
        /* <DEDUP_REMOVED lines=27> */
[C---:B-1----:R-:W-:Y:S02]  /*12ed20*/  IMAD.WIDE R132, R142.reuse, 0x4, R46 ;  /* 0x000000048e847825 */ /* 0x042fe400078e022e */
[----:B------:R-:W3:Y:S04]  /*12ed30*/  LDL.LU R139, [R1+0x417c] ;  /* 0x00417c00018b7983 */ /* 0x000ee80000300800 */
        /* <DEDUP_REMOVED lines=41> */
[----:B------:R-:W-:Y:S01]  /*12efd0*/  @P1 LOP3.LUT R130, R130, 0x200, RZ, 0xfc, !PT ;  /* 0x0000020082821812 */ /* 0x000fe200078efcff */
[----:B------:R-:W2:Y:S01]  /*12efe0*/  LDL.LU R248, [R1+0x218] ;  /* 0x0002180001f87983 */ /* 0x000ea20000300800 */
        /* <DEDUP_REMOVED lines=12> */
[C---:B-1----:R-:W-:Y:S02]  /*12f0b0*/  IMAD.WIDE R132, R220.reuse, 0x4, R50 ;  /* 0x00000004dc847825 */ /* 0x042fe400078e0232 */
[----:B------:R-:W3:Y:S04]  /*12f0c0*/  LDL.LU R137, [R1+0x1a8] ;  /* 0x0001a80001897983 */ /* 0x000ee80000300800 */
[----:B------:R1:W-:Y:S02]  /*12f0d0*/  @P0 STG.E desc[UR40][R132.64], R138 ;  /* 0x0000008a84000986 */ /* 0x0003e4000c101928 */
[----:B-1----:R-:W-:-:S02]  /*12f0e0*/  IMAD.WIDE R132, R220, 0x4, R48 ;  /* 0x00000004dc847825 */ /* 0x002fc400078e0230 */
        /* <DEDUP_REMOVED lines=34> */
[----:B------:R-:W-:Y:S01]  /*12f310*/  LOP3.LUT P5, RZ, R122, 0x2, RZ, 0xc0, !PT ;  /* 0x000000027aff7812 */ /* 0x000fe200078ac0ff */
[----:B-1----:R-:W-:-:S05]  /*12f320*/  IMAD.WIDE R132, R140, 0x4, R44 ;  /* 0x000000048c847825 */ /* 0x002fca00078e022c */
[----:B---3--:R1:W-:Y:S01]  /*12f330*/  @P3 STG.E desc[UR40][R132.64], R137 ;  /* 0x0000008984003986 */ /* 0x0083e2000c101928 */
[----:B------:R-:W-:Y:S01]  /*12f340*/  LOP3.LUT P6, RZ, R122, 0x4, RZ, 0xc0, !PT ;  /* 0x000000047aff7812 */ /* 0x000fe200078cc0ff */
[----:B-1----:R-:W-:Y:S01]  /*12f350*/  IMAD.WIDE R132, R140, 0x4, R42 ;  /* 0x000000048c847825 */ /* 0x002fe200078e022a */
[----:B------:R-:W-:Y:S01]  /*12f360*/  LOP3.LUT P0, RZ, R122, 0x8, RZ, 0xc0, !PT ;  /* 0x000000087aff7812 */ /* 0x000fe2000780c0ff */
[----:B------:R-:W3:Y:S04]  /*12f370*/  LDL.LU R140, [R1+0x41f4] ;  /* 0x0041f400018c7983 */ /* 0x000ee80000300800 */
        /* <DEDUP_REMOVED lines=62> */
[----:B------:R-:W-:-:S03]  /*12f760*/  LOP3.LUT P1, RZ, R130, 0x8, RZ, 0xc0, !PT ;  /* 0x0000000882ff7812 */ /* 0x000fc6000782c0ff */
[----:B------:R-:W3:Y:S01]  /*12f770*/  LDL.LU R139, [R1+0x12c] ;  /* 0x00012c00018b7983 */ /* 0x000ee20000300800 */
[----:B-1----:R-:W-:-:S03]  /*12f780*/  IMAD.WIDE R132, R248, 0x4, R56 ;  /* 0x00000004f8847825 */ /* 0x002fc600078e0238 */
[----:B------:R-:W3:Y:S06]  /*12f790*/  LDL.LU R141, [R1+0x10c] ;  /* 0x00010c00018d7983 */ /* 0x000eec0000300800 */
        /* <DEDUP_REMOVED lines=65> */
[----:B-1----:R-:W2:Y:S01]  /*12fbb0*/  LDL.LU R143, [R1+0x550] ;  /* 0x00055000018f7983 */ /* 0x002ea20000300800 */
[----:B------:R-:W-:-:S03]  /*12fbc0*/  IMAD.WIDE R130, R140, 0x4, R42 ;  /* 0x000000048c827825 */ /* 0x000fc600078e022a */
[----:B------:R-:W2:Y:S04]  /*12fbd0*/  LDL.LU R140, [R1+0x41fc] ;  /* 0x0041fc00018c7983 */ /* 0x000ea80000300800 */
[----:B------:R-:W2:Y:S01]  /*12fbe0*/  LDL.LU R220, [R1+0x530] ;  /* 0x0005300001dc7983 */ /* 0x000ea20000300800 */
[----:B------:R-:W-:-:S03]  /*12fbf0*/  LOP3.LUT R119, R119, 0xfeffffff, RZ, 0xc0, !PT ;  /* 0xfeffffff77777812 */ /* 0x000fc600078ec0ff */
[----:B------:R-:W2:Y:S01]  /*12fc00*/  LDL.LU R224, [R1+0x510] ;  /* 0x0005100001e07983 */ /* 0x000ea20000300800 */
[----:B------:R-:W-:Y:S02]  /*12fc10*/  @P1 LOP3.LUT R119, R119, 0x1000000, RZ, 0xfc, !PT ;  /* 0x0100000077771812 */ /* 0x000fe400078efcff */
[C---:B------:R-:W-:Y:S01]  /*12fc20*/  LOP3.LUT P1, RZ, R122.reuse, 0x40000000, RZ, 0xc0, !PT ;  /* 0x400000007aff7812 */ /* 0x040fe2000782c0ff */
[----:B------:R-:W2:Y:S01]  /*12fc30*/  LDL.LU R236, [R1+0x500] ;  /* 0x0005000001ec7983 */ /* 0x000ea20000300800 */
[----:B------:R-:W-:Y:S02]  /*12fc40*/  LOP3.LUT P5, RZ, R122, 0x1000000, RZ, 0xc0, !PT ;  /* 0x010000007aff7812 */ /* 0x000fe400078ac0ff */
[----:B------:R-:W-:-:S09]  /*12fc50*/  LOP3.LUT R119, R119, 0xfdffffff, RZ, 0xc0, !PT ;  /* 0xfdffffff77777812 */ /* 0x000fd200078ec0ff */
[----:B------:R-:W-:Y:S02]  /*12fc60*/  @P1 LOP3.LUT R119, R119, 0x2000000, RZ, 0xfc, !PT ;  /* 0x0200000077771812 */ /* 0x000fe400078efcff */
[----:B------:R-:W-:Y:S01]  /*12fc70*/  LOP3.LUT P1, RZ, R122, 0x20000000, RZ, 0xc0, !PT ;  /* 0x200000007aff7812 */ /* 0x000fe2000782c0ff */
[----:B---3--:R1:W-:Y:S01]  /*12fc80*/  @P5 STG.E desc[UR40][R130.64], R142 ;  /* 0x0000008e82005986 */ /* 0x0083e2000c101928 */
[----:B------:R-:W-:-:S03]  /*12fc90*/  LOP3.LUT R119, R119, 0xfbffffff, RZ, 0xc0, !PT ;  /* 0xfbffffff77777812 */ /* 0x000fc600078ec0ff */
[----:B-1----:R-:W3:Y:S04]  /*12fca0*/  LDL.LU R142, [R1+0x4210] ;  /* 0x00421000018e7983 */ /* 0x002ee80000300800 */
[----:B------:R-:W3:Y:S04]  /*12fcb0*/  LDL.LU R240, [R1+0x4e0] ;  /* 0x0004e00001f07983 */ /* 0x000ee80000300800 */
[----:B------:R-:W-:Y:S02]  /*12fcc0*/  @P1 LOP3.LUT R119, R119, 0x4000000, RZ, 0xfc, !PT ;  /* 0x0400000077771812 */ /* 0x000fe400078efcff */
[C---:B------:R-:W-:Y:S01]  /*12fcd0*/  LOP3.LUT P1, RZ, R122.reuse, 0x10000000, RZ, 0xc0, !PT ;  /* 0x100000007aff7812 */ /* 0x040fe2000782c0ff */
[----:B------:R-:W3:Y:S01]  /*12fce0*/  LDL.LU R244, [R1+0x4c0] ;  /* 0x0004c00001f47983 */ /* 0x000ee20000300800 */
[----:B------:R-:W-:-:S02]  /*12fcf0*/  LOP3.LUT P6, RZ, R122, 0x2000000, RZ, 0xc0, !PT ;  /* 0x020000007aff7812 */ /* 0x000fc400078cc0ff */
[----:B------:R-:W-:Y:S01]  /*12fd00*/  LOP3.LUT P0, RZ, R122, 0x4000000, RZ, 0xc0, !PT ;  /* 0x040000007aff7812 */ /* 0x000fe2000780c0ff */
[----:B------:R-:W-:Y:S01]  /*12fd10*/  IMAD.WIDE R130, R228, 0x4, R56 ;  /* 0x00000004e4827825 */ /* 0x000fe200078e0238 */
[----:B------:R-:W-:Y:S01]  /*12fd20*/  LOP3.LUT R119, R119, 0xf7ffffff, RZ, 0xc0, !PT ;  /* 0xf7ffffff77777812 */ /* 0x000fe200078ec0ff */
[----:B------:R-:W3:Y:S04]  /*12fd30*/  LDL.LU R248, [R1+0x4a0] ;  /* 0x0004a00001f87983 */ /* 0x000ee80000300800 */
[----:B------:R-:W3:Y:S02]  /*12fd40*/  LDL.LU R136, [R1+0x480] ;  /* 0x0004800001887983 */ /* 0x000ee40000300800 */
[----:B------:R-:W-:Y:S02]  /*12fd50*/  @P1 LOP3.LUT R119, R119, 0x8000000, RZ, 0xfc, !PT ;  /* 0x0800000077771812 */ /* 0x000fe400078efcff */
[----:B------:R-:W-:Y:S01]  /*12fd60*/  LOP3.LUT P1, RZ, R122, 0x8000000, RZ, 0xc0, !PT ;  /* 0x080000007aff7812 */ /* 0x000fe2000782c0ff */
[----:B----4-:R1:W-:Y:S02]  /*12fd70*/  @P6 STG.E desc[UR40][R130.64], R137 ;  /* 0x0000008982006986 */ /* 0x0103e4000c101928 */
[----:B-1----:R-:W-:-:S02]  /*12fd80*/  IMAD.WIDE R130, R228, 0x4, R54 ;  /* 0x00000004e4827825 */ /* 0x002fc400078e0236 */
[----:B------:R-:W4:Y:S04]  /*12fd90*/  LDL.LU R137, [R1+0x460] ;  /* 0x0004600001897983 */ /* 0x000f280000300800 */
[----:B------:R1:W-:Y:S02]  /*12fda0*/  @P0 STG.E desc[UR40][R130.64], R138 ;  /* 0x0000008a82000986 */ /* 0x0003e4000c101928 */
[C---:B-1----:R-:W-:Y:S02]  /*12fdb0*/  IMAD.WIDE R130, R228.reuse, 0x4, R52 ;  /* 0x00000004e4827825 */ /* 0x042fe400078e0234 */
[----:B------:R-:W4:Y:S04]  /*12fdc0*/  LDL.LU R138, [R1+0x440] ;  /* 0x00044000018a7983 */ /* 0x000f280000300800 */
[----:B------:R1:W-:Y:S01]  /*12fdd0*/  @P1 STG.E desc[UR40][R130.64], R139 ;  /* 0x0000008b82001986 */ /* 0x0003e2000c101928 */
[----:B------:R-:W-:Y:S01]  /*12fde0*/  LOP3.LUT P1, RZ, R119, 0x8000000, RZ, 0xc0, !PT ;  /* 0x0800000077ff7812 */ /* 0x000fe2000782c0ff */
[----:B-1----:R-:W-:-:S02]  /*12fdf0*/  IMAD.WIDE R130, R228, 0x4, R50 ;  /* 0x00000004e4827825 */ /* 0x002fc400078e0232 */
        /* <DEDUP_REMOVED lines=99> */
[C---:B------:R-:W-:Y:S01]  /*130430*/  LOP3.LUT P1, RZ, R119.reuse, 0x80000, RZ, 0xc0, !PT ;  /* 0x0008000077ff7812 */ /* 0x040fe2000782c0ff */
[----:B-1----:R-:W-:Y:S02]  /*130440*/  IMAD.WIDE R130, R142, 0x4, R44 ;  /* 0x000000048e827825 */ /* 0x002fe400078e022c */
[----:B------:R-:W3:Y:S10]  /*130450*/  LDL.LU R140, [R1+0x5d8] ;  /* 0x0005d800018c7983 */ /* 0x000ef40000300800 */
[----:B------:R1:W-:Y:S01]  /*130460*/  @P1 STG.E desc[UR40][R130.64], R141 ;  /* 0x0000008d82001986 */ /* 0x0003e2000c101928 */
[----:B------:R-:W-:-:S03]  /*130470*/  LOP3.LUT P1, RZ, R119, 0x40000, RZ, 0xc0, !PT ;  /* 0x0004000077ff7812 */ /* 0x000fc6000782c0ff */
[----:B-1----:R-:W3:Y:S01]  /*130480*/  LDL.LU R141, [R1+0x5b8] ;  /* 0x0005b800018d7983 */ /* 0x002ee20000300800 */
[----:B------:R-:W-:-:S03]  /*130490*/  IMAD.WIDE R130, R142, 0x4, R42 ;  /* 0x000000048e827825 */ /* 0x000fc600078e022a */
[----:B------:R-:W3:Y:S06]  /*1304a0*/  LDL.LU R142, [R1+0x598] ;  /* 0x00059800018e7983 */ /* 0x000eec0000300800 */
        /* <DEDUP_REMOVED lines=175> */
[----:B---3--:R-:W-:Y:S01]  /*130fa0*/  IMAD.WIDE R130, R224, 0x4, R56 ;  /* 0x00000004e0827825 */ /* 0x008fe200078e0238 */
[----:B------:R-:W3:Y:S03]  /*130fb0*/  LDL.LU R244, [R1+0x5a0] ;  /* 0x0005a00001f47983 */ /* 0x000ee60000300800 */
[----:B------:R-:W-:Y:S01]  /*130fc0*/  @P1 LOP3.LUT R119, R119, 0x2, RZ, 0xfc, !PT ;  /* 0x0000000277771812 */ /* 0x000fe200078efcff */
[----:B------:R-:W3:Y:S01]  /*130fd0*/  LDL.LU R248, [R1+0x580] ;  /* 0x0005800001f87983 */ /* 0x000ee20000300800 */
[----:B------:R-:W-:-:S02]  /*130fe0*/  LOP3.LUT P1, RZ, R124, 0x400000, RZ, 0xc0, !PT ;  /* 0x004000007cff7812 */ /* 0x000fc4000782c0ff */
[----:B------:R-:W-:Y:S01]  /*130ff0*/  LOP3.LUT R119, R119, 0xfffffffb, RZ, 0xc0, !PT ;  /* 0xfffffffb77777812 */ /* 0x000fe200078ec0ff */
[----:B------:R-:W3:Y:S01]  /*131000*/  LDL.LU R136, [R1+0x560] ;  /* 0x0005600001887983 */ /* 0x000ee20000300800 */
        /* <DEDUP_REMOVED lines=13> */
[----:B-1----:R-:W-:-:S05]  /*1310e0*/  IMAD.WIDE R130, R224, 0x4, R50 ;  /* 0x00000004e0827825 */ /* 0x002fca00078e0232 */
[----:B------:R1:W-:Y:S01]  /*1310f0*/  @P1 STG.E desc[UR40][R130.64], R141 ;  /* 0x0000008d82001986 */ /* 0x0003e2000c101928 */
[C---:B------:R-:W-:Y:S01]  /*131100*/  LOP3.LUT P1, RZ, R119.reuse, 0x8, RZ, 0xc0, !PT ;  /* 0x0000000877ff7812 */ /* 0x040fe2000782c0ff */
[----:B-1----:R-:W-:Y:S02]  /*131110*/  IMAD.WIDE R130, R224, 0x4, R48 ;  /* 0x00000004e0827825 */ /* 0x002fe400078e0230 */
[----:B------:R-:W4:Y:S10]  /*131120*/  LDL.LU R141, [R1+0x4f0] ;  /* 0x0004f000018d7983 */ /* 0x000f340000300800 */
[----:B------:R1:W-:Y:S01]  /*131130*/  @P1 STG.E desc[UR40][R130.64], R142 ;  /* 0x0000008e82001986 */ /* 0x0003e2000c101928 */
[----:B------:R-:W-:-:S03]  /*131140*/  LOP3.LUT P1, RZ, R119, 0x4, RZ, 0xc0, !PT ;  /* 0x0000000477ff7812 */ /* 0x000fc6000782c0ff */
[----:B-1----:R-:W4:Y:S04]  /*131150*/  LDL.LU R142, [R1+0x4d0] ;  /* 0x0004d000018e7983 */ /* 0x002f280000300800 */
[----:B------:R-:W4:Y:S01]  /*131160*/  LDL.LU R140, [R1+0x423c] ;  /* 0x00423c00018c7983 */ /* 0x000f220000300800 */
        /* <DEDUP_REMOVED lines=32> */
[----:B------:R-:W3:Y:S04]  /*131370*/  LDL.LU R137, [R1+0x4264] ;  /* 0x0042640001897983 */ /* 0x000ee80000300800 */
[----:B----4-:R1:W-:Y:S02]  /*131380*/  @P4 STG.E desc[UR40][R130.64], R138 ;  /* 0x0000008a82004986 */ /* 0x0103e4000c101928 */
        /* <DEDUP_REMOVED lines=91> */
[C---:B------:R-:W-:Y:S01]  /*131940*/  LOP3.LUT P4, RZ, R125.reuse, 0x40000, RZ, 0xc0, !PT ;  /* 0x000400007dff7812 */ /* 0x040fe2000788c0ff */
[----:B-1----:R-:W-:Y:S01]  /*131950*/  IMAD.WIDE R130, R142, 0x4, R42 ;  /* 0x000000048e827825 */ /* 0x002fe200078e022a */
[C---:B------:R-:W-:Y:S01]  /*131960*/  LOP3.LUT P5, RZ, R125.reuse, 0x80000, RZ, 0xc0, !PT ;  /* 0x000800007dff7812 */ /* 0x040fe200078ac0ff */
[----:B------:R-:W4:Y:S04]  /*131970*/  LDL.LU R142, [R1+0x426c] ;  /* 0x00426c00018e7983 */ /* 0x000f280000300800 */
[----:B---3--:R1:W-:Y:S01]  /*131980*/  @P2 STG.E desc[UR40][R130.64], R136 ;  /* 0x0000008882002986 */ /* 0x0083e2000c101928 */
        /* <DEDUP_REMOVED lines=12> */
[----:B-1----:R-:W2:Y:S01]  /*131a50*/  LDL.LU R143, [R1+0x434] ;  /* 0x00043400018f7983 */ /* 0x002ea20000300800 */
[----:B------:R-:W-:Y:S02]  /*131a60*/  LOP3.LUT P1, RZ, R126, 0x4, RZ, 0xc0, !PT ;  /* 0x000000047eff7812 */ /* 0x000fe4000782c0ff */
[----:B------:R-:W-:Y:S01]  /*131a70*/  LOP3.LUT R120, R120, 0xffffefff, RZ, 0xc0, !PT ;  /* 0xffffefff78787812 */ /* 0x000fe200078ec0ff */
[----:B------:R-:W3:Y:S04]  /*131a80*/  LDL.LU R136, [R1+0x414] ;  /* 0x0004140001887983 */ /* 0x000ee80000300800 */
[----:B------:R-:W3:Y:S04]  /*131a90*/  LDL.LU R138, [R1+0x1c4] ;  /* 0x0001c400018a7983 */ /* 0x000ee80000300800 */
[----:B------:R-:W3:Y:S02]  /*131aa0*/  LDL.LU R139, [R1+0x5e8] ;  /* 0x0005e800018b7983 */ /* 0x000ee40000300800 */
[----:B------:R-:W-:-:S02]  /*131ab0*/  @P1 LOP3.LUT R120, R120, 0x1000, RZ, 0xfc, !PT ;  /* 0x0000100078781812 */ /* 0x000fc400078efcff */
[----:B------:R-:W-:Y:S01]  /*131ac0*/  LOP3.LUT P1, RZ, R126, 0x2, RZ, 0xc0, !PT ;  /* 0x000000027eff7812 */ /* 0x000fe2000782c0ff */
[----:B------:R-:W3:Y:S01]  /*131ad0*/  LDL.LU R140, [R1+0x5c8] ;  /* 0x0005c800018c7983 */ /* 0x000ee20000300800 */
[----:B------:R-:W-:-:S03]  /*131ae0*/  LOP3.LUT R120, R120, 0xffffdfff, RZ, 0xc0, !PT ;  /* 0xffffdfff78787812 */ /* 0x000fc600078ec0ff */
[----:B------:R-:W3:Y:S04]  /*131af0*/  LDL.LU R141, [R1+0x5a8] ;  /* 0x0005a800018d7983 */ /* 0x000ee80000300800 */
[----:B------:R-:W3:Y:S04]  /*131b00*/  LDL.LU R240, [R1+0x4268] ;  /* 0x0042680001f07983 */ /* 0x000ee80000300800 */
[----:B------:R-:W-:Y:S02]  /*131b10*/  @P1 LOP3.LUT R120, R120, 0x2000, RZ, 0xfc, !PT ;  /* 0x0000200078781812 */ /* 0x000fe400078efcff */
        /* <DEDUP_REMOVED lines=12> */
[C---:B------:R-:W-:Y:S02]  /*131be0*/  LOP3.LUT P1, RZ, R125.reuse, 0x10000000, RZ, 0xc0, !PT ;  /* 0x100000007dff7812 */ /* 0x040fe4000782c0ff */
[----:B------:R-:W-:Y:S02]  /*131bf0*/  LOP3.LUT R120, R120, 0xfffbffff, RZ, 0xc0, !PT ;  /* 0xfffbffff78787812 */ /* 0x000fe400078ec0ff */
[----:B------:R-:W-:-:S09]  /*131c00*/  LOP3.LUT P4, RZ, R125, 0x400000, RZ, 0xc0, !PT ;  /* 0x004000007dff7812 */ /* 0x000fd2000788c0ff */
[----:B------:R-:W-:Y:S02]  /*131c10*/  @P1 LOP3.LUT R120, R120, 0x40000, RZ, 0xfc, !PT ;  /* 0x0004000078781812 */ /* 0x000fe400078efcff */
[C---:B------:R-:W-:Y:S02]  /*131c20*/  LOP3.LUT P1, RZ, R125.reuse, 0x8000000, RZ, 0xc0, !PT ;  /* 0x080000007dff7812 */ /* 0x040fe4000782c0ff */
[----:B------:R-:W-:Y:S02]  /*131c30*/  LOP3.LUT R120, R120, 0xfff7ffff, RZ, 0xc0, !PT ;  /* 0xfff7ffff78787812 */ /* 0x000fe400078ec0ff */
[C---:B------:R-:W-:Y:S02]  /*131c40*/  LOP3.LUT P5, RZ, R125.reuse, 0x800000, RZ, 0xc0, !PT ;  /* 0x008000007dff7812 */ /* 0x040fe400078ac0ff */
[C---:B------:R-:W-:Y:S02]  /*131c50*/  LOP3.LUT P6, RZ, R125.reuse, 0x1000000, RZ, 0xc0, !PT ;  /* 0x010000007dff7812 */ /* 0x040fe400078cc0ff */
[----:B------:R-:W-:-:S05]  /*131c60*/  LOP3.LUT P0, RZ, R125, 0x2000000, RZ, 0xc0, !PT ;  /* 0x020000007dff7812 */ /* 0x000fca000780c0ff */
[----:B------:R-:W-:Y:S02]  /*131c70*/  @P1 LOP3.LUT R120, R120, 0x80000, RZ, 0xfc, !PT ;  /* 0x0008000078781812 */ /* 0x000fe400078efcff */
[----:B------:R-:W-:Y:S01]  /*131c80*/  LOP3.LUT P1, RZ, R125, 0x4000000, RZ, 0xc0, !PT ;  /* 0x040000007dff7812 */ /* 0x000fe2000782c0ff */
[----:B------:R-:W-:-:S05]  /*131c90*/  IMAD.WIDE R124, R137, 0x4, R46 ;  /* 0x00000004897c7825 */ /* 0x000fca00078e022e */
[----:B--2---:R1:W-:Y:S04]  /*131ca0*/  @P4 STG.E desc[UR40][R124.64], R143 ;  /* 0x0000008f7c004986 */ /* 0x0043e8000c101928 */
[----:B-1----:R-:W2:Y:S04]  /*131cb0*/  LDL.LU R143, [R1+0x588] ;  /* 0x00058800018f7983 */ /* 0x002ea80000300800 */
[----:B------:R-:W4:Y:S04]  /*131cc0*/  LDL.LU R224, [R1+0x568] ;  /* 0x0005680001e07983 */ /* 0x000f280000300800 */
[----:B------:R-:W4:Y:S04]  /*131cd0*/  LDL.LU R228, [R1+0x548] ;  /* 0x0005480001e47983 */ /* 0x000f280000300800 */
[----:B------:R-:W4:Y:S04]  /*131ce0*/  LDL.LU R236, [R1+0x528] ;  /* 0x0005280001ec7983 */ /* 0x000f280000300800 */
[----:B------:R-:W4:Y:S01]  /*131cf0*/  LDL.LU R244, [R1+0x4f8] ;  /* 0x0004f80001f47983 */ /* 0x000f220000300800 */
[----:B------:R-:W-:-:S03]  /*131d00*/  IMAD.WIDE R124, R137, 0x4, R44 ;  /* 0x00000004897c7825 */ /* 0x000fc600078e022c */
[----:B------:R-:W4:Y:S04]  /*131d10*/  LDL.LU R248, [R1+0x4d8] ;  /* 0x0004d80001f87983 */ /* 0x000f280000300800 */
[----:B---3--:R1:W-:Y:S02]  /*131d20*/  @P5 STG.E desc[UR40][R124.64], R136 ;  /* 0x000000887c005986 */ /* 0x0083e4000c101928 */
[----:B-1----:R-:W-:Y:S02]  /*131d30*/  IMAD.WIDE R124, R137, 0x4, R42 ;  /* 0x00000004897c7825 */ /* 0x002fe400078e022a */
[----:B------:R-:W3:Y:S04]  /*131d40*/  LDL.LU R136, [R1+0x4b8] ;  /* 0x0004b80001887983 */ /* 0x000ee80000300800 */
[----:B------:R1:W-:Y:S04]  /*131d50*/  @P6 STG.E desc[UR40][R124.64], R138 ;  /* 0x0000008a7c006986 */ /* 0x0003e8000c101928 */
        /* <DEDUP_REMOVED lines=20> */
[----:B----4-:R1:W-:Y:S01]  /*131ea0*/  @P1 STG.E desc[UR40][R124.64], R224 ;  /* 0x000000e07c001986 */ /* 0x0103e2000c101928 */
        /* <DEDUP_REMOVED lines=68> */
[----:B------:R-:W-:Y:S01]  /*1322f0*/  @P1 LOP3.LUT R120, R120, 0x200, RZ, 0xfc, !PT ;  /* 0x0000020078781812 */ /* 0x000fe200078efcff */
[----:B------:R-:W2:Y:S01]  /*132300*/  LDL.LU R248, [R1+0x45c] ;  /* 0x00045c0001f87983 */ /* 0x000ea20000300800 */
[----:B------:R-:W-:-:S02]  /*132310*/  LOP3.LUT P1, RZ, R126, 0x8000, RZ, 0xc0, !PT ;  /* 0x000080007eff7812 */ /* 0x000fc4000782c0ff */
[----:B------:R-:W-:Y:S01]  /*132320*/  LOP3.LUT R120, R120, 0xfffffbff, RZ, 0xc0, !PT ;  /* 0xfffffbff78787812 */ /* 0x000fe200078ec0ff */
[----:B------:R-:W2:Y:S01]  /*132330*/  LDL.LU R136, [R1+0x43c] ;  /* 0x00043c0001887983 */ /* 0x000ea20000300800 */
[----:B------:R-:W-:-:S09]  /*132340*/  LOP3.LUT P0, RZ, R126, 0x1000, RZ, 0xc0, !PT ;  /* 0x000010007eff7812 */ /* 0x000fd2000780c0ff */
        /* <DEDUP_REMOVED lines=13> */
[----:B------:R-:W-:Y:S01]  /*132420*/  LOP3.LUT P1, RZ, R120, 0x800, RZ, 0xc0, !PT ;  /* 0x0000080078ff7812 */ /* 0x000fe2000782c0ff */
[----:B-1----:R-:W-:Y:S02]  /*132430*/  IMAD.WIDE R124, R220, 0x4, R46 ;  /* 0x00000004dc7c7825 */ /* 0x002fe400078e022e */
[----:B------:R-:W4:Y:S04]  /*132440*/  LDL.LU R141, [R1+0x1cc] ;  /* 0x0001cc00018d7983 */ /* 0x000f280000300800 */
[----:B------:R-:W3:Y:S06]  /*132450*/  LDL.LU R139, [R1+0x4288] ;  /* 0x00428800018b7983 */ /* 0x000eec0000300800 */
        /* <DEDUP_REMOVED lines=32> */
[----:B---3--:R1:W-:Y:S01]  /*132660*/  @P3 STG.E desc[UR40][R124.64], R137 ;  /* 0x000000897c003986 */ /* 0x0083e2000c101928 */
[----:B------:R-:W-:Y:S01]  /*132670*/  LOP3.LUT P6, RZ, R126, 0x4000000, RZ, 0xc0, !PT ;  /* 0x040000007eff7812 */ /* 0x000fe200078cc0ff */
[----:B-1----:R-:W-:-:S05]  /*132680*/  IMAD.WIDE R124, R138, 0x4, R42 ;  /* 0x000000048a7c7825 */ /* 0x002fca00078e022a */
[----:B----4-:R1:W-:Y:S01]  /*132690*/  @P4 STG.E desc[UR40][R124.64], R141 ;  /* 0x0000008d7c004986 */ /* 0x0103e2000c101928 */
        /* <DEDUP_REMOVED lines=134> */
[----:B------:R-:W-:-:S03]  /*132f00*/  IMAD.WIDE R124, R141, 0x4, R42 ;  /* 0x000000048d7c7825 */ /* 0x000fc600078e022a */
        /* <DEDUP_REMOVED lines=11> */
[----:B------:R-:W2:Y:S04]  /*132fc0*/  LDL.LU R248, [R1+0xb18] ;  /* 0x000b180001f87983 */ /* 0x000ea80000300800 */
[----:B------:R-:W-:Y:S01]  /*132fd0*/  @P1 LOP3.LUT R121, R121, 0x2000000, RZ, 0xfc, !PT ;  /* 0x0200000079791812 */ /* 0x000fe200078efcff */
[----:B------:R-:W2:Y:S01]  /*132fe0*/  LDL.LU R136, [R1+0xaa8] ;  /* 0x000aa80001887983 */ /* 0x000ea20000300800 */
[----:B------:R-:W-:-:S02]  /*132ff0*/  LOP3.LUT P1, RZ, R127, 0x200000, RZ, 0xc0, !PT ;  /* 0x002000007fff7812 */ /* 0x000fc4000782c0ff */
[----:B------:R-:W-:Y:S02]  /*133000*/  LOP3.LUT R121, R121, 0xfbffffff, RZ, 0xc0, !PT ;  /* 0xfbffffff79797812 */ /* 0x000fe400078ec0ff */
        /* <DEDUP_REMOVED lines=47> */
[----:B---3--:R1:W-:Y:S01]  /*133300*/  @P2 STG.E desc[UR40][R124.64], R137 ;  /* 0x000000897c002986 */ /* 0x0083e2000c101928 */
[----:B------:R-:W-:Y:S01]  /*133310*/  LOP3.LUT P5, RZ, R127, 0x80000000, RZ, 0xc0, !PT ;  /* 0x800000007fff7812 */ /* 0x000fe200078ac0ff */
[----:B-1----:R-:W-:-:S05]  /*133320*/  IMAD.WIDE R124, R141, 0x4, R48 ;  /* 0x000000048d7c7825 */ /* 0x002fca00078e0230 */
[----:B----4-:R1:W-:Y:S01]  /*133330*/  @P3 STG.E desc[UR40][R124.64], R138 ;  /* 0x0000008a7c003986 */ /* 0x0103e2000c101928 */
[C---:B------:R-:W-:Y:S01]  /*133340*/  LOP3.LUT P6, RZ, R128.reuse, 0x1, RZ, 0xc0, !PT ;  /* 0x0000000180ff7812 */ /* 0x040fe200078cc0ff */
[C---:B-1----:R-:W-:Y:S01]  /*133350*/  IMAD.WIDE R124, R141.reuse, 0x4, R46 ;  /* 0x000000048d7c7825 */ /* 0x042fe200078e022e */
        /* <DEDUP_REMOVED lines=138> */
[C---:B------:R-:W-:Y:S01]  /*133c00*/  LOP3.LUT P1, RZ, R128.reuse, 0x10000000, RZ, 0xc0, !PT ;  /* 0x1000000080ff7812 */ /* 0x040fe2000782c0ff */
[----:B------:R-:W2:Y:S01]  /*133c10*/  LDL.LU R236, [R1+0x8a0] ;  /* 0x0008a00001ec7983 */ /* 0x000ea20000300800 */
[----:B------:R-:W-:Y:S02]  /*133c20*/  LOP3.LUT P5, RZ, R128, 0x400000, RZ, 0xc0, !PT ;  /* 0x0040000080ff7812 */ /* 0x000fe400078ac0ff */
[----:B------:R-:W-:Y:S01]  /*133c30*/  LOP3.LUT R121, R121, 0xfffffdff, RZ, 0xc0, !PT ;  /* 0xfffffdff79797812 */ /* 0x000fe200078ec0ff */
[----:B------:R-:W-:-:S08]  /*133c40*/  IMAD.WIDE R124, R138, 0x4, R46 ;  /* 0x000000048a7c7825 */ /* 0x000fd000078e022e */
        /* <DEDUP_REMOVED lines=13> */
[----:B------:R-:W3:Y:S06]  /*133d20*/  LDL.LU R136, [R1+0x710] ;  /* 0x0007100001887983 */ /* 0x000eec0000300800 */
[----:B------:R-:W-:Y:S02]  /*133d30*/  @P1 LOP3.LUT R121, R121, 0x800, RZ, 0xfc, !PT ;  /* 0x0000080079791812 */ /* 0x000fe400078efcff */
[----:B------:R-:W-:Y:S01]  /*133d40*/  LOP3.LUT P1, RZ, R128, 0x2000000, RZ, 0xc0, !PT ;  /* 0x0200000080ff7812 */ /* 0x000fe2000782c0ff */
[----:B----4-:R1:W-:Y:S02]  /*133d50*/  @P6 STG.E desc[UR40][R124.64], R137 ;  /* 0x000000897c006986 */ /* 0x0103e4000c101928 */
[----:B-1----:R-:W-:-:S02]  /*133d60*/  IMAD.WIDE R124, R138, 0x4, R42 ;  /* 0x000000048a7c7825 */ /* 0x002fc400078e022a */
[----:B------:R-:W4:Y:S04]  /*133d70*/  LDL.LU R137, [R1+0x6e0] ;  /* 0x0006e00001897983 */ /* 0x000f280000300800 */
[----:B------:R1:W-:Y:S04]  /*133d80*/  @P0 STG.E desc[UR40][R124.64], R139 ;  /* 0x0000008b7c000986 */ /* 0x0003e8000c101928 */
[----:B------:R-:W4:Y:S01]  /*133d90*/  LDL.LU R138, [R1+0x6a0] ;  /* 0x0006a000018a7983 */ /* 0x000f220000300800 */
[----:B-1----:R-:W-:-:S03]  /*133da0*/  IMAD.WIDE R124, R244, 0x4, R56 ;  /* 0x00000004f47c7825 */ /* 0x002fc600078e0238 */
[----:B------:R-:W4:Y:S04]  /*133db0*/  LDL.LU R139, [R1+0x680] ;  /* 0x00068000018b7983 */ /* 0x000f280000300800 */
[----:B------:R1:W-:Y:S01]  /*133dc0*/  @P1 STG.E desc[UR40][R124.64], R140 ;  /* 0x0000008c7c001986 */ /* 0x0003e2000c101928 */
[C---:B------:R-:W-:Y:S01]  /*133dd0*/  LOP3.LUT P1, RZ, R121.reuse, 0x800, RZ, 0xc0, !PT ;  /* 0x0000080079ff7812 */ /* 0x040fe2000782c0ff */
        /* <DEDUP_REMOVED lines=271> */
[----:B------:R-:W-:Y:S01]  /*134ed0*/  LOP3.LUT P1, RZ, R118, 0x400000, RZ, 0xc0, !PT ;  /* 0x0040000076ff7812 */ /* 0x000fe2000782c0ff */
[----:B--2---:R1:W-:Y:S04]  /*134ee0*/  @P4 STG.E desc[UR40][R120.64], R143 ;  /* 0x0000008f78004986 */ /* 0x0043e8000c101928 */
[----:B-1----:R-:W2:Y:S04]  /*134ef0*/  LDL.LU R143, [R1+0x68c] ;  /* 0x00068c00018f7983 */ /* 0x002ea80000300800 */
[----:B------:R-:W2:Y:S01]  /*134f00*/  LDL.LU R224, [R1+0x66c] ;  /* 0x00066c0001e07983 */ /* 0x000ea20000300800 */
[----:B------:R-:W-:-:S03]  /*134f10*/  LOP3.LUT R122, R122, 0xfffeffff, RZ, 0xc0, !PT ;  /* 0xfffeffff7a7a7812 */ /* 0x000fc600078ec0ff */
[----:B------:R-:W2:Y:S01]  /*134f20*/  LDL.LU R228, [R1+0x64c] ;  /* 0x00064c0001e47983 */ /* 0x000ea20000300800 */
[----:B------:R-:W-:Y:S01]  /*134f30*/  @P1 LOP3.LUT R122, R122, 0x10000, RZ, 0xfc, !PT ;  /* 0x000100007a7a1812 */ /* 0x000fe200078efcff */
[----:B------:R-:W-:Y:S01]  /*134f40*/  IMAD.WIDE R120, R137, 0x4, R44 ;  /* 0x0000000489787825 */ /* 0x000fe200078e022c */
[----:B------:R-:W-:-:S04]  /*134f50*/  LOP3.LUT P1, RZ, R118, 0x200000, RZ, 0xc0, !PT ;  /* 0x0020000076ff7812 */ /* 0x000fc8000782c0ff */
[----:B---3--:R1:W-:Y:S01]  /*134f60*/  @P5 STG.E desc[UR40][R120.64], R142 ;  /* 0x0000008e78005986 */ /* 0x0083e2000c101928 */
[----:B------:R-:W-:-:S03]  /*134f70*/  LOP3.LUT R122, R122, 0xfffdffff, RZ, 0xc0, !PT ;  /* 0xfffdffff7a7a7812 */ /* 0x000fc600078ec0ff */
[----:B-1----:R-:W3:Y:S04]  /*134f80*/  LDL.LU R142, [R1+0x4308] ;  /* 0x00430800018e7983 */ /* 0x002ee80000300800 */
[----:B------:R-:W3:Y:S01]  /*134f90*/  LDL.LU R236, [R1+0x62c] ;  /* 0x00062c0001ec7983 */ /* 0x000ee20000300800 */
[----:B------:R-:W-:Y:S02]  /*134fa0*/  @P1 LOP3.LUT R122, R122, 0x20000, RZ, 0xfc, !PT ;  /* 0x000200007a7a1812 */ /* 0x000fe400078efcff */
[----:B------:R-:W-:Y:S01]  /*134fb0*/  LOP3.LUT P1, RZ, R118, 0x100000, RZ, 0xc0, !PT ;  /* 0x0010000076ff7812 */ /* 0x000fe2000782c0ff */
[----:B------:R-:W3:Y:S01]  /*134fc0*/  LDL.LU R244, [R1+0x60c] ;  /* 0x00060c0001f47983 */ /* 0x000ee20000300800 */
[----:B------:R-:W-:Y:S02]  /*134fd0*/  LOP3.LUT R122, R122, 0xfffbffff, RZ, 0xc0, !PT ;  /* 0xfffbffff7a7a7812 */ /* 0x000fe400078ec0ff */
[C---:B------:R-:W-:Y:S01]  /*134fe0*/  LOP3.LUT P6, RZ, R118.reuse, 0x10000, RZ, 0xc0, !PT ;  /* 0x0001000076ff7812 */ /* 0x040fe200078cc0ff */
[----:B------:R-:W3:Y:S01]  /*134ff0*/  LDL.LU R248, [R1+0x15c0] ;  /* 0x0015c00001f87983 */ /* 0x000ee20000300800 */
[----:B------:R-:W-:Y:S01]  /*135000*/  LOP3.LUT P0, RZ, R118, 0x20000, RZ, 0xc0, !PT ;  /* 0x0002000076ff7812 */ /* 0x000fe2000780c0ff */
[----:B------:R-:W-:-:S02]  /*135010*/  IMAD.WIDE R120, R137, 0x4, R42 ;  /* 0x0000000489787825 */ /* 0x000fc400078e022a */
[----:B------:R-:W3:Y:S04]  /*135020*/  LDL.LU R136, [R1+0x15a0] ;  /* 0x0015a00001887983 */ /* 0x000ee80000300800 */
[----:B------:R-:W-:Y:S01]  /*135030*/  @P1 LOP3.LUT R122, R122, 0x40000, RZ, 0xfc, !PT ;  /* 0x000400007a7a1812 */ /* 0x000fe200078efcff */
[----:B------:R-:W3:Y:S01]  /*135040*/  LDL.LU R137, [R1+0x1580] ;  /* 0x0015800001897983 */ /* 0x000ee20000300800 */
[----:B------:R-:W-:Y:S02]  /*135050*/  LOP3.LUT P1, RZ, R118, 0x80000, RZ, 0xc0, !PT ;  /* 0x0008000076ff7812 */ /* 0x000fe4000782c0ff */
[----:B------:R-:W-:Y:S01]  /*135060*/  LOP3.LUT R122, R122, 0xfff7ffff, RZ, 0xc0, !PT ;  /* 0xfff7ffff7a7a7812 */ /* 0x000fe200078ec0ff */
[----:B----4-:R1:W-:Y:S10]  /*135070*/  @P6 STG.E desc[UR40][R120.64], R138 ;  /* 0x0000008a78006986 */ /* 0x0103f4000c101928 */
[----:B------:R-:W-:-:S02]  /*135080*/  @P1 LOP3.LUT R122, R122, 0x80000, RZ, 0xfc, !PT ;  /* 0x000800007a7a1812 */ /* 0x000fc400078efcff */
[----:B------:R-:W-:Y:S01]  /*135090*/  LOP3.LUT P1, RZ, R118, 0x40000, RZ, 0xc0, !PT ;  /* 0x0004000076ff7812 */ /* 0x000fe2000782c0ff */
[C---:B-1----:R-:W-:Y:S01]  /*1350a0*/  IMAD.WIDE R120, R240.reuse, 0x4, R56 ;  /* 0x00000004f0787825 */ /* 0x042fe200078e0238 */
[----:B------:R-:W4:Y:S04]  /*1350b0*/  LDL.LU R138, [R1+0x1560] ;  /* 0x00156000018a7983 */ /* 0x000f280000300800 */
[----:B------:R1:W-:Y:S02]  /*1350c0*/  @P0 STG.E desc[UR40][R120.64], R139 ;  /* 0x0000008b78000986 */ /* 0x0003e4000c101928 */
[----:B-1----:R-:W-:Y:S02]  /*1350d0*/  IMAD.WIDE R120, R240, 0x4, R54 ;  /* 0x00000004f0787825 */ /* 0x002fe400078e0236 */
        /* <DEDUP_REMOVED lines=140> */
[C---:B------:R-:W-:Y:S01]  /*1359a0*/  LOP3.LUT P6, RZ, R117.reuse, 0x40000, RZ, 0xc0, !PT ;  /* 0x0004000075ff7812 */ /* 0x040fe200078cc0ff */
        /* <DEDUP_REMOVED lines=143> */
[----:B------:R-:W-:Y:S02]  /*1362a0*/  LOP3.LUT R118, R118, 0xfdffffff, RZ, 0xc0, !PT ;  /* 0xfdffffff76767812 */ /* 0x000fe400078ec0ff */
[C---:B------:R-:W-:Y:S01]  /*1362b0*/  LOP3.LUT P5, RZ, R109.reuse, 0x100, RZ, 0xc0, !PT ;  /* 0x000001006dff7812 */ /* 0x040fe200078ac0ff */
[----:B------:R-:W2:Y:S01]  /*1362c0*/  LDL.LU R240, [R1+0xbfc] ;  /* 0x000bfc0001f07983 */ /* 0x000ea20000300800 */
[C---:B------:R-:W-:Y:S02]  /*1362d0*/  LOP3.LUT P6, RZ, R109.reuse, 0x200, RZ, 0xc0, !PT ;  /* 0x000002006dff7812 */ /* 0x040fe400078cc0ff */
[C---:B------:R-:W-:Y:S01]  /*1362e0*/  LOP3.LUT P0, RZ, R109.reuse, 0x400, RZ, 0xc0, !PT ;  /* 0x000004006dff7812 */ /* 0x040fe2000780c0ff */
[----:B------:R-:W2:Y:S04]  /*1362f0*/  LDL.LU R244, [R1+0xbec] ;  /* 0x000bec0001f47983 */ /* 0x000ea80000300800 */
[----:B------:R-:W-:Y:S01]  /*136300*/  @P1 LOP3.LUT R118, R118, 0x2000000, RZ, 0xfc, !PT ;  /* 0x0200000076761812 */ /* 0x000fe200078efcff */
[----:B------:R-:W2:Y:S01]  /*136310*/  LDL.LU R248, [R1+0xbdc] ;  /* 0x000bdc0001f87983 */ /* 0x000ea20000300800 */
[----:B------:R-:W-:-:S02]  /*136320*/  LOP3.LUT P1, RZ, R109, 0x2000, RZ, 0xc0, !PT ;  /* 0x000020006dff7812 */ /* 0x000fc4000782c0ff */
[----:B------:R-:W-:Y:S01]  /*136330*/  LOP3.LUT R118, R118, 0xfbffffff, RZ, 0xc0, !PT ;  /* 0xfbffffff76767812 */ /* 0x000fe200078ec0ff */
[----:B---3--:R1:W-:Y:S04]  /*136340*/  @P5 STG.E desc[UR40][R120.64], R137 ;  /* 0x0000008978005986 */ /* 0x0083e8000c101928 */
[----:B------:R-:W3:Y:S06]  /*136350*/  LDL.LU R136, [R1+0xb6c] ;  /* 0x000b6c0001887983 */ /* 0x000eec0000300800 */
[----:B------:R-:W-:-:S02]  /*136360*/  @P1 LOP3.LUT R118, R118, 0x4000000, RZ, 0xfc, !PT ;  /* 0x0400000076761812 */ /* 0x000fc400078efcff */
[----:B------:R-:W-:Y:S01]  /*136370*/  LOP3.LUT P1, RZ, R109, 0x1000, RZ, 0xc0, !PT ;  /* 0x000010006dff7812 */ /* 0x000fe2000782c0ff */
[----:B-1----:R-:W-:Y:S01]  /*136380*/  IMAD.WIDE R120, R228, 0x4, R56 ;  /* 0x00000004e4787825 */ /* 0x002fe200078e0238 */
[----:B------:R-:W-:Y:S01]  /*136390*/  LOP3.LUT R118, R118, 0xf7ffffff, RZ, 0xc0, !PT ;  /* 0xf7ffffff76767812 */ /* 0x000fe200078ec0ff */
[----:B------:R-:W3:Y:S04]  /*1363a0*/  LDL.LU R137, [R1+0xafc] ;  /* 0x000afc0001897983 */ /* 0x000ee80000300800 */
[----:B----4-:R1:W-:Y:S06]  /*1363b0*/  @P6 STG.E desc[UR40][R120.64], R138 ;  /* 0x0000008a78006986 */ /* 0x0103ec000c101928 */
[----:B------:R-:W-:-:S02]  /*1363c0*/  @P1 LOP3.LUT R118, R118, 0x8000000, RZ, 0xfc, !PT ;  /* 0x0800000076761812 */ /* 0x000fc400078efcff */
[----:B------:R-:W-:Y:S01]  /*1363d0*/  LOP3.LUT P1, RZ, R109, 0x800, RZ, 0xc0, !PT ;  /* 0x000008006dff7812 */ /* 0x000fe2000782c0ff */
[C---:B-1----:R-:W-:Y:S01]  /*1363e0*/  IMAD.WIDE R120, R228.reuse, 0x4, R54 ;  /* 0x00000004e4787825 */ /* 0x042fe200078e0236 */
[----:B------:R-:W4:Y:S04]  /*1363f0*/  LDL.LU R138, [R1+0xa8c] ;  /* 0x000a8c00018a7983 */ /* 0x000f280000300800 */
        /* <DEDUP_REMOVED lines=8> */
[----:B------:R-:W-:Y:S01]  /*136480*/  LOP3.LUT P1, RZ, R118, 0x4000000, RZ, 0xc0, !PT ;  /* 0x0400000076ff7812 */ /* 0x000fe2000782c0ff */
[----:B-1----:R-:W-:-:S12]  /*136490*/  IMAD.WIDE R120, R228, 0x4, R48 ;  /* 0x00000004e4787825 */ /* 0x002fd800078e0230 */
[----:B--2---:R1:W-:Y:S04]  /*1364a0*/  @P1 STG.E desc[UR40][R120.64], R143 ;  /* 0x0000008f78001986 */ /* 0x0043e8000c101928 */
[----:B-1----:R-:W2:Y:S04]  /*1364b0*/  LDL.LU R143, [R1+0x15d0] ;  /* 0x0015d000018f7983 */ /* 0x002ea80000300800 */
[----:B------:R-:W2:Y:S01]  /*1364c0*/  LDL.LU R142, [R1+0x4338] ;  /* 0x00433800018e7983 */ /* 0x000ea20000300800 */
        /* <DEDUP_REMOVED lines=35> */
[----:B--2---:R-:W-:-:S05]  /*136700*/  IMAD.WIDE R120, R142, 0x4, R56 ;  /* 0x000000048e787825 */ /* 0x004fca00078e0238 */
[----:B------:R1:W-:Y:S04]  /*136710*/  @P0 STG.E desc[UR40][R120.64], R143 ;  /* 0x0000008f78000986 */ /* 0x0003e8000c101928 */
        /* <DEDUP_REMOVED lines=352> */
[----:B------:R-:W-:Y:S02]  /*137d20*/  @P1 LOP3.LUT R109, R109, 0x8000000, RZ, 0xfc, !PT ;  /* 0x080000006d6d1812 */ /* 0x000fe400078efcff */
[----:B------:R-:W-:Y:S01]  /*137d30*/  LOP3.LUT P1, RZ, R111, 0x800000, RZ, 0xc0, !PT ;  /* 0x008000006fff7812 */ /* 0x000fe2000782c0ff */
[----:B----4-:R1:W-:Y:S02]  /*137d40*/  @P6 STG.E desc[UR40][R118.64], R137 ;  /* 0x0000008976006986 */ /* 0x0103e4000c101928 */
[C---:B-1----:R-:W-:Y:S02]  /*137d50*/  IMAD.WIDE R118, R140.reuse, 0x4, R46 ;  /* 0x000000048c767825 */ /* 0x042fe400078e022e */
[----:B------:R-:W3:Y:S04]  /*137d60*/  LDL.LU R137, [R1+0x435c] ;  /* 0x00435c0001897983 */ /* 0x000ee80000300800 */
[----:B------:R1:W-:Y:S04]  /*137d70*/  @P0 STG.E desc[UR40][R118.64], R138 ;  /* 0x0000008a76000986 */ /* 0x0003e8000c101928 */
[----:B------:R-:W4:Y:S01]  /*137d80*/  LDL.LU R136, [R1+0x1830] ;  /* 0x0018300001887983 */ /* 0x000f220000300800 */
        /* <DEDUP_REMOVED lines=34> */
[----:B-1----:R-:W-:Y:S01]  /*137fb0*/  IMAD.WIDE R118, R142, 0x4, R42 ;  /* 0x000000048e767825 */ /* 0x002fe200078e022a */
[C---:B------:R-:W-:Y:S01]  /*137fc0*/  LOP3.LUT P5, RZ, R112.reuse, 0x8, RZ, 0xc0, !PT ;  /* 0x0000000870ff7812 */ /* 0x040fe200078ac0ff */
[----:B------:R-:W2:Y:S04]  /*137fd0*/  LDL.LU R142, [R1+0x4364] ;  /* 0x00436400018e7983 */ /* 0x000ea80000300800 */
[----:B----4-:R3:W-:Y:S01]  /*137fe0*/  @P2 STG.E desc[UR40][R118.64], R136 ;  /* 0x0000008876002986 */ /* 0x0107e2000c101928 */
[----:B------:R-:W-:Y:S01]  /*137ff0*/  LOP3.LUT P6, RZ, R112, 0x10, RZ, 0xc0, !PT ;  /* 0x0000001070ff7812 */ /* 0x000fe200078cc0ff */
[----:B---3--:R-:W-:-:S05]  /*138000*/  IMAD.WIDE R118, R137, 0x4, R56 ;  /* 0x0000000489767825 */ /* 0x008fca00078e0238 */
        /* <DEDUP_REMOVED lines=58> */
[----:B----4-:R1:W-:Y:S04]  /*1383b0*/  @P6 STG.E desc[UR40][R118.64], R138 ;  /* 0x0000008a76006986 */ /* 0x0103e8000c101928 */
[----:B------:R-:W4:Y:S01]  /*1383c0*/  LDL.LU R137, [R1+0x1634] ;  /* 0x0016340001897983 */ /* 0x000f220000300800 */
[----:B-1----:R-:W-:-:S03]  /*1383d0*/  IMAD.WIDE R118, R240, 0x4, R56 ;  /* 0x00000004f0767825 */ /* 0x002fc600078e0238 */
[----:B------:R-:W3:Y:S04]  /*1383e0*/  LDL.LU R138, [R1+0x1624] ;  /* 0x00162400018a7983 */ /* 0x000ee80000300800 */
[----:B------:R1:W-:Y:S02]  /*1383f0*/  @P0 STG.E desc[UR40][R118.64], R139 ;  /* 0x0000008b76000986 */ /* 0x0003e4000c101928 */
[C---:B-1----:R-:W-:Y:S02]  /*138400*/  IMAD.WIDE R118, R240.reuse, 0x4, R54 ;  /* 0x00000004f0767825 */ /* 0x042fe400078e0236 */
[----:B------:R-:W3:Y:S04]  /*138410*/  LDL.LU R139, [R1+0x1614] ;  /* 0x00161400018b7983 */ /* 0x000ee80000300800 */
[----:B------:R1:W-:Y:S01]  /*138420*/  @P1 STG.E desc[UR40][R118.64], R140 ;  /* 0x0000008c76001986 */ /* 0x0003e2000c101928 */
[----:B------:R-:W-:Y:S01]  /*138430*/  LOP3.LUT P1, RZ, R109, 0x80000, RZ, 0xc0, !PT ;  /* 0x000800006dff7812 */ /* 0x000fe2000782c0ff */
[----:B-1----:R-:W-:-:S02]  /*138440*/  IMAD.WIDE R118, R240, 0x4, R52 ;  /* 0x00000004f0767825 */ /* 0x002fc400078e0234 */
[----:B------:R-:W3:Y:S10]  /*138450*/  LDL.LU R140, [R1+0x1604] ;  /* 0x00160400018c7983 */ /* 0x000ef40000300800 */
[----:B------:R1:W-:Y:S01]  /*138460*/  @P1 STG.E desc[UR40][R118.64], R141 ;  /* 0x0000008d76001986 */ /* 0x0003e2000c101928 */
[----:B------:R-:W-:-:S03]  /*138470*/  LOP3.LUT P1, RZ, R109, 0x40000, RZ, 0xc0, !PT ;  /* 0x000400006dff7812 */ /* 0x000fc6000782c0ff */
[----:B-1----:R-:W4:Y:S01]  /*138480*/  LDL.LU R141, [R1+0x15f4] ;  /* 0x0015f400018d7983 */ /* 0x002f220000300800 */
[----:B------:R-:W-:-:S09]  /*138490*/  IMAD.WIDE R118, R240, 0x4, R50 ;  /* 0x00000004f0767825 */ /* 0x000fd200078e0232 */
[----:B--2---:R1:W-:Y:S04]  /*1384a0*/  @P1 STG.E desc[UR40][R118.64], R143 ;  /* 0x0000008f76001986 */ /* 0x0043e8000c101928 */
[----:B-1----:R-:W2:Y:S01]  /*1384b0*/  LDL.LU R143, [R1+0x15e4] ;  /* 0x0015e400018f7983 */ /* 0x002ea20000300800 */
[C---:B------:R-:W-:Y:S01]  /*1384c0*/  LOP3.LUT P1, RZ, R109.reuse, 0x20000, RZ, 0xc0, !PT ;  /* 0x000200006dff7812 */ /* 0x040fe2000782c0ff */
        /* <DEDUP_REMOVED lines=168> */
[----:B------:R-:W-:Y:S02]  /*138f50*/  LOP3.LUT R109, R109, 0xfffffffd, RZ, 0xc0, !PT ;  /* 0xfffffffd6d6d7812 */ /* 0x000fe400078ec0ff */
[----:B------:R-:W-:Y:S01]  /*138f60*/  LOP3.LUT P5, RZ, R113, 0x2000, RZ, 0xc0, !PT ;  /* 0x0000200071ff7812 */ /* 0x000fe200078ac0ff */
[----:B------:R-:W2:Y:S08]  /*138f70*/  LDL.LU R240, [R1+0x160c] ;  /* 0x00160c0001f07983 */ /* 0x000eb00000300800 */
[----:B------:R-:W-:-:S02]  /*138f80*/  @P1 LOP3.LUT R109, R109, 0x2, RZ, 0xfc, !PT ;  /* 0x000000026d6d1812 */ /* 0x000fc400078efcff */
[----:B------:R-:W-:Y:S02]  /*138f90*/  LOP3.LUT P1, RZ, R113, 0x40000, RZ, 0xc0, !PT ;  /* 0x0004000071ff7812 */ /* 0x000fe4000782c0ff */
[----:B------:R-:W-:Y:S02]  /*138fa0*/  LOP3.LUT R109, R109, 0xfffffffb, RZ, 0xc0, !PT ;  /* 0xfffffffb6d6d7812 */ /* 0x000fe400078ec0ff */
[----:B------:R-:W-:Y:S01]  /*138fb0*/  LOP3.LUT P6, RZ, R113, 0x4000, RZ, 0xc0, !PT ;  /* 0x0000400071ff7812 */ /* 0x000fe200078cc0ff */
[----:B------:R-:W-:-:S08]  /*138fc0*/  IMAD.WIDE R118, R139, 0x4, R48 ;  /* 0x000000048b767825 */ /* 0x000fd000078e0230 */
[----:B------:R-:W-:Y:S02]  /*138fd0*/  @P1 LOP3.LUT R109, R109, 0x4, RZ, 0xfc, !PT ;  /* 0x000000046d6d1812 */ /* 0x000fe400078efcff */
[C---:B------:R-:W-:Y:S01]  /*138fe0*/  LOP3.LUT P1, RZ, R113.reuse, 0x20000, RZ, 0xc0, !PT ;  /* 0x0002000071ff7812 */ /* 0x040fe2000782c0ff */
[----:B---3--:R1:W-:Y:S01]  /*138ff0*/  @P5 STG.E desc[UR40][R118.64], R137 ;  /* 0x0000008976005986 */ /* 0x0083e2000c101928 */
[----:B------:R-:W-:Y:S02]  /*139000*/  LOP3.LUT P0, RZ, R113, 0x8000, RZ, 0xc0, !PT ;  /* 0x0000800071ff7812 */ /* 0x000fe4000780c0ff */
[----:B------:R-:W-:Y:S01]  /*139010*/  LOP3.LUT R109, R109, 0xfffffff7, RZ, 0xc0, !PT ;  /* 0xfffffff76d6d7812 */ /* 0x000fe200078ec0ff */
[----:B-1----:R-:W-:-:S08]  /*139020*/  IMAD.WIDE R118, R139, 0x4, R46 ;  /* 0x000000048b767825 */ /* 0x002fd000078e022e */
[----:B------:R-:W-:Y:S01]  /*139030*/  @P1 LOP3.LUT R109, R109, 0x8, RZ, 0xfc, !PT ;  /* 0x000000086d6d1812 */ /* 0x000fe200078efcff */
[----:B----4-:R1:W-:Y:S01]  /*139040*/  @P6 STG.E desc[UR40][R118.64], R142 ;  /* 0x0000008e76006986 */ /* 0x0103e2000c101928 */
[----:B------:R-:W-:-:S03]  /*139050*/  LOP3.LUT P1, RZ, R113, 0x10000, RZ, 0xc0, !PT ;  /* 0x0001000071ff7812 */ /* 0x000fc6000782c0ff */
[----:B-1----:R-:W3:Y:S04]  /*139060*/  LDL.LU R142, [R1+0x4378] ;  /* 0x00437800018e7983 */ /* 0x002ee80000300800 */
[----:B------:R-:W4:Y:S01]  /*139070*/  LDL.LU R244, [R1+0x15fc] ;  /* 0x0015fc0001f47983 */ /* 0x000f220000300800 */
[----:B------:R-:W-:-:S03]  /*139080*/  IMAD.WIDE R118, R139, 0x4, R44 ;  /* 0x000000048b767825 */ /* 0x000fc600078e022c */
[----:B------:R-:W3:Y:S04]  /*139090*/  LDL.LU R136, [R1+0x15ec] ;  /* 0x0015ec0001887983 */ /* 0x000ee80000300800 */
[----:B------:R1:W-:Y:S04]  /*1390a0*/  @P0 STG.E desc[UR40][R118.64], R138 ;  /* 0x0000008a76000986 */ /* 0x0003e8000c101928 */
[----:B------:R-:W3:Y:S01]  /*1390b0*/  LDL.LU R137, [R1+0x1e20] ;  /* 0x001e200001897983 */ /* 0x000ee20000300800 */
[----:B-1----:R-:W-:-:S03]  /*1390c0*/  IMAD.WIDE R118, R139, 0x4, R42 ;  /* 0x000000048b767825 */ /* 0x002fc600078e022a */
[----:B------:R-:W3:Y:S04]  /*1390d0*/  LDL.LU R138, [R1+0x1c40] ;  /* 0x001c4000018a7983 */ /* 0x000ee80000300800 */
[----:B------:R1:W-:Y:S01]  /*1390e0*/  @P1 STG.E desc[UR40][R118.64], R140 ;  /* 0x0000008c76001986 */ /* 0x0003e2000c101928 */
[----:B------:R-:W-:-:S03]  /*1390f0*/  LOP3.LUT P1, RZ, R109, 0x8, RZ, 0xc0, !PT ;  /* 0x000000086dff7812 */ /* 0x000fc6000782c0ff */
[----:B------:R-:W3:Y:S01]  /*139100*/  LDL.LU R139, [R1+0x1c30] ;  /* 0x001c3000018b7983 */ /* 0x000ee20000300800 */
[----:B-1----:R-:W-:-:S03]  /*139110*/  IMAD.WIDE R118, R248, 0x4, R56 ;  /* 0x00000004f8767825 */ /* 0x002fc600078e0238 */
[----:B------:R-:W3:Y:S06]  /*139120*/  LDL.LU R140, [R1+0x1a40] ;  /* 0x001a4000018c7983 */ /* 0x000eec0000300800 */
[----:B------:R1:W-:Y:S01]  /*139130*/  @P1 STG.E desc[UR40][R118.64], R141 ;  /* 0x0000008d76001986 */ /* 0x0003e2000c101928 */
[C---:B------:R-:W-:Y:S01]  /*139140*/  LOP3.LUT P1, RZ, R109.reuse, 0x4, RZ, 0xc0, !PT ;  /* 0x000000046dff7812 */ /* 0x040fe2000782c0ff */
[C---:B-1----:R-:W-:Y:S02]  /*139150*/  IMAD.WIDE R118, R248.reuse, 0x4, R54 ;  /* 0x00000004f8767825 */ /* 0x042fe400078e0236 */
[----:B------:R-:W3:Y:S10]  /*139160*/  LDL.LU R141, [R1+0x1a30] ;  /* 0x001a3000018d7983 */ /* 0x000ef40000300800 */
        /* <DEDUP_REMOVED lines=16> */
[----:B----4-:R1:W-:Y:S01]  /*139270*/  @P1 STG.E desc[UR40][R118.64], R244 ;  /* 0x000000f476001986 */ /* 0x0103e2000c101928 */
[----:B------:R-:W-:Y:S02]  /*139280*/  LOP3.LUT P1, RZ, R110, 0x10000000, RZ, 0xc0, !PT ;  /* 0x100000006eff7812 */ /* 0x000fe4000782c0ff */
[C---:B------:R-:W-:Y:S02]  /*139290*/  LOP3.LUT P2, RZ, R113.reuse, 0x2000000, RZ, 0xc0, !PT ;  /* 0x0200000071ff7812 */ /* 0x040fe4000784c0ff */
[----:B------:R-:W-:Y:S01]  /*1392a0*/  LOP3.LUT P3, RZ, R113, 0x4000000, RZ, 0xc0, !PT ;  /* 0x0400000071ff7812 */ /* 0x000fe2000786c0ff */
[----:B-1----:R-:W-:-:S08]  /*1392b0*/  IMAD.WIDE R118, R248, 0x4, R42 ;  /* 0x00000004f8767825 */ /* 0x002fd000078e022a */
[----:B---3--:R1:W-:Y:S01]  /*1392c0*/  @P1 STG.E desc[UR40][R118.64], R136 ;  /* 0x0000008876001986 */ /* 0x0083e2000c101928 */
[----:B------:R-:W-:Y:S01]  /*1392d0*/  LOP3.LUT P4, RZ, R113, 0x8000000, RZ, 0xc0, !PT ;  /* 0x0800000071ff7812 */ /* 0x000fe2000788c0ff */
[----:B-1----:R-:W-:-:S05]  /*1392e0*/  IMAD.WIDE R118, R142, 0x4, R56 ;  /* 0x000000048e767825 */ /* 0x002fca00078e0238 */
[----:B------:R1:W-:Y:S01]  /*1392f0*/  @P2 STG.E desc[UR40][R118.64], R137 ;  /* 0x0000008976002986 */ /* 0x0003e2000c101928 */
[----:B------:R-:W-:Y:S01]  /*139300*/  LOP3.LUT P5, RZ, R113, 0x10000000, RZ, 0xc0, !PT ;  /* 0x1000000071ff7812 */ /* 0x000fe200078ac0ff */
[----:B-1----:R-:W-:-:S05]  /*139310*/  IMAD.WIDE R118, R142, 0x4, R54 ;  /* 0x000000048e767825 */ /* 0x002fca00078e0236 */
[----:B------:R1:W-:Y:S01]  /*139320*/  @P3 STG.E desc[UR40][R118.64], R138 ;  /* 0x0000008a76003986 */ /* 0x0003e2000c101928 */
[C---:B------:R-:W-:Y:S02]  /*139330*/  LOP3.LUT P6, RZ, R113.reuse, 0x20000000, RZ, 0xc0, !PT ;  /* 0x2000000071ff7812 */ /* 0x040fe400078cc0ff */
[----:B------:R-:W-:Y:S01]  /*139340*/  LOP3.LUT P0, RZ, R113, 0x40000000, RZ, 0xc0, !PT ;  /* 0x4000000071ff7812 */ /* 0x000fe2000780c0ff */
[----:B-1----:R-:W-:-:S05]  /*139350*/  IMAD.WIDE R118, R142, 0x4, R52 ;  /* 0x000000048e767825 */ /* 0x002fca00078e0234 */
[----:B------:R1:W-:Y:S01]  /*139360*/  @P4 STG.E desc[UR40][R118.64], R139 ;  /* 0x0000008b76004986 */ /* 0x0003e2000c101928 */
[----:B------:R-:W-:Y:S01]  /*139370*/  LOP3.LUT P4, RZ, R113, 0x80000000, RZ, 0xc0, !PT ;  /* 0x8000000071ff7812 */ /* 0x000fe2000788c0ff */
[----:B------:R-:W-:-:S04]  /*139380*/  IMAD.WIDE R112, R142, 0x4, R46 ;  /* 0x000000048e707825 */ /* 0x000fc800078e022e */
[----:B-1----:R-:W-:-:S05]  /*139390*/  IMAD.WIDE R118, R142, 0x4, R50 ;  /* 0x000000048e767825 */ /* 0x002fca00078e0232 */
[----:B------:R1:W-:Y:S02]  /*1393a0*/  @P5 STG.E desc[UR40][R118.64], R140 ;  /* 0x0000008c76005986 */ /* 0x0003e4000c101928 */
[----:B-1----:R-:W-:-:S05]  /*1393b0*/  IMAD.WIDE R118, R142, 0x4, R48 ;  /* 0x000000048e767825 */ /* 0x002fca00078e0230 */
[----:B------:R-:W-:Y:S04]  /*1393c0*/  @P6 STG.E desc[UR40][R118.64], R141 ;  /* 0x0000008d76006986 */ /* 0x000fe8000c101928 */
        /* <DEDUP_REMOVED lines=191> */
[----:B---3--:R1:W-:Y:S01]  /*139fc0*/  @P2 STG.E desc[UR40][R112.64], R136 ;  /* 0x0000008870002986 */ /* 0x0083e2000c101928 */
        /* <DEDUP_REMOVED lines=345> */
[----:B------:R-:W4:Y:S01]  /*13b560*/  LDL.LU R224, [R1+0x1c58] ;  /* 0x001c580001e07983 */ /* 0x000f220000300800 */
[----:B------:R-:W-:-:S03]  /*13b570*/  LOP3.LUT R111, R111, 0xfffeffff, RZ, 0xc0, !PT ;  /* 0xfffeffff6f6f7812 */ /* 0x000fc600078ec0ff */
[----:B------:R-:W4:Y:S01]  /*13b580*/  LDL.LU R228, [R1+0x1a58] ;  /* 0x001a580001e47983 */ /* 0x000f220000300800 */
[----:B------:R-:W-:Y:S02]  /*13b590*/  @P1 LOP3.LUT R111, R111, 0x10000, RZ, 0xfc, !PT ;  /* 0x000100006f6f1812 */ /* 0x000fe400078efcff */
[----:B------:R-:W-:Y:S01]  /*13b5a0*/  LOP3.LUT P1, RZ, R108, 0x20, RZ, 0xc0, !PT ;  /* 0x000000206cff7812 */ /* 0x000fe2000782c0ff */
[----:B------:R-:W4:Y:S01]  /*13b5b0*/  LDL.LU R236, [R1+0x1858] ;  /* 0x0018580001ec7983 */ /* 0x000f220000300800 */
[----:B------:R-:W-:-:S03]  /*13b5c0*/  LOP3.LUT R111, R111, 0xfffdffff, RZ, 0xc0, !PT ;  /* 0xfffdffff6f6f7812 */ /* 0x000fc600078ec0ff */
[----:B------:R-:W4:Y:S01]  /*13b5d0*/  LDL.LU R244, [R1+0x1658] ;  /* 0x0016580001f47983 */ /* 0x000f220000300800 */
[----:B------:R-:W-:Y:S02]  /*13b5e0*/  LOP3.LUT P5, RZ, R116, 0x80000000, RZ, 0xc0, !PT ;  /* 0x8000000074ff7812 */ /* 0x000fe400078ac0ff */
[C---:B------:R-:W-:Y:S01]  /*13b5f0*/  LOP3.LUT P6, RZ, R108.reuse, 0x1, RZ, 0xc0, !PT ;  /* 0x000000016cff7812 */ /* 0x040fe200078cc0ff */
[----:B------:R-:W-:Y:S01]  /*13b600*/  IMAD.WIDE R112, R137, 0x4, R44 ;  /* 0x0000000489707825 */ /* 0x000fe200078e022c */
[----:B------:R-:W4:Y:S03]  /*13b610*/  LDL.LU R248, [R1+0x232c] ;  /* 0x00232c0001f87983 */ /* 0x000f260000300800 */
        /* <DEDUP_REMOVED lines=12> */
[----:B------:R1:W-:Y:S04]  /*13b6e0*/  @P6 STG.E desc[UR40][R112.64], R138 ;  /* 0x0000008a70006986 */ /* 0x0003e8000c101928 */
[----:B------:R-:W3:Y:S01]  /*13b6f0*/  LDL.LU R137, [R1+0x22cc] ;  /* 0x0022cc0001897983 */ /* 0x000ee20000300800 */
        /* <DEDUP_REMOVED lines=15> */
[C---:B------:R-:W-:Y:S01]  /*13b7f0*/  LOP3.LUT P1, RZ, R111.reuse, 0x20000, RZ, 0xc0, !PT ;  /* 0x000200006fff7812 */ /* 0x040fe2000782c0ff */
        /* <DEDUP_REMOVED lines=89> */
[----:B-1----:R-:W-:Y:S02]  /*13bd90*/  IMAD.WIDE R112, R220, 0x4, R48 ;  /* 0x00000004dc707825 */ /* 0x002fe400078e0230 */
[----:B------:R-:W4:Y:S04]  /*13bda0*/  LDL.LU R139, [R1+0x43bc] ;  /* 0x0043bc00018b7983 */ /* 0x000f280000300800 */
        /* <DEDUP_REMOVED lines=42> */
[----:B----4-:R-:W-:-:S05]  /*13c050*/  IMAD.WIDE R112, R139, 0x4, R56 ;  /* 0x000000048b707825 */ /* 0x010fca00078e0238 */
        /* <DEDUP_REMOVED lines=262> */
[----:B-1----:R-:W-:-:S05]  /*13d0c0*/  IMAD.WIDE R110, R142, 0x4, R46 ;  /* 0x000000048e6e7825 */ /* 0x002fca00078e022e */
[----:B------:R1:W-:Y:S01]  /*13d0d0*/  @P1 STG.E desc[UR40][R110.64], R141 ;  /* 0x0000008d6e001986 */ /* 0x0003e2000c101928 */
[----:B------:R-:W-:-:S03]  /*13d0e0*/  LOP3.LUT P1, RZ, R108, 0x80000, RZ, 0xc0, !PT ;  /* 0x000800006cff7812 */ /* 0x000fc6000782c0ff */
[----:B-1----:R-:W3:Y:S01]  /*13d0f0*/  LDL.LU R141, [R1+0x6bc] ;  /* 0x0006bc00018d7983 */ /* 0x002ee20000300800 */
[----:B------:R-:W-:-:S03]  /*13d100*/  IMAD.WIDE R110, R142, 0x4, R44 ;  /* 0x000000048e6e7825 */ /* 0x000fc600078e022c */
[----:B------:R-:W3:Y:S06]  /*13d110*/  LDL.LU R139, [R1+0x28c0] ;  /* 0x0028c000018b7983 */ /* 0x000eec0000300800 */
        /* <DEDUP_REMOVED lines=77> */
[----:B------:R-:W-:Y:S01]  /*13d5f0*/  LOP3.LUT P6, RZ, R102, 0x80000000, RZ, 0xc0, !PT ;  /* 0x8000000066ff7812 */ /* 0x000fe200078cc0ff */
[----:B------:R-:W-:Y:S01]  /*13d600*/  IMAD.WIDE R110, R138, 0x4, R46 ;  /* 0x000000048a6e7825 */ /* 0x000fe200078e022e */
[----:B------:R-:W-:Y:S01]  /*13d610*/  LOP3.LUT P0, RZ, R103, 0x1, RZ, 0xc0, !PT ;  /* 0x0000000167ff7812 */ /* 0x000fe2000780c0ff */
[----:B------:R-:W2:Y:S04]  /*13d620*/  LDL.LU R248, [R1+0x1660] ;  /* 0x0016600001f87983 */ /* 0x000ea80000300800 */
[----:B------:R-:W-:-:S02]  /*13d630*/  @P1 LOP3.LUT R108, R108, 0x200, RZ, 0xfc, !PT ;  /* 0x000002006c6c1812 */ /* 0x000fc400078efcff */
[----:B------:R-:W-:Y:S02]  /*13d640*/  LOP3.LUT P1, RZ, R103, 0x8, RZ, 0xc0, !PT ;  /* 0x0000000867ff7812 */ /* 0x000fe4000782c0ff */
[----:B------:R-:W-:Y:S01]  /*13d650*/  LOP3.LUT R108, R108, 0xfffffbff, RZ, 0xc0, !PT ;  /* 0xfffffbff6c6c7812 */ /* 0x000fe200078ec0ff */
[----:B----4-:R1:W-:Y:S10]  /*13d660*/  @P5 STG.E desc[UR40][R110.64], R136 ;  /* 0x000000886e005986 */ /* 0x0103f4000c101928 */
[----:B------:R-:W-:-:S02]  /*13d670*/  @P1 LOP3.LUT R108, R108, 0x400, RZ, 0xfc, !PT ;  /* 0x000004006c6c1812 */ /* 0x000fc400078efcff */
[----:B------:R-:W-:Y:S01]  /*13d680*/  LOP3.LUT P1, RZ, R103, 0x4, RZ, 0xc0, !PT ;  /* 0x0000000467ff7812 */ /* 0x000fe2000782c0ff */
[----:B-1----:R-:W-:Y:S01]  /*13d690*/  IMAD.WIDE R110, R138, 0x4, R44 ;  /* 0x000000048a6e7825 */ /* 0x002fe200078e022c */
[----:B------:R-:W-:Y:S01]  /*13d6a0*/  LOP3.LUT R108, R108, 0xfffff7ff, RZ, 0xc0, !PT ;  /* 0xfffff7ff6c6c7812 */ /* 0x000fe200078ec0ff */
[----:B------:R-:W4:Y:S04]  /*13d6b0*/  LDL.LU R136, [R1+0x28c4] ;  /* 0x0028c40001887983 */ /* 0x000f280000300800 */
[----:B---3--:R1:W-:Y:S06]  /*13d6c0*/  @P6 STG.E desc[UR40][R110.64], R137 ;  /* 0x000000896e006986 */ /* 0x0083ec000c101928 */
[----:B------:R-:W-:-:S02]  /*13d6d0*/  @P1 LOP3.LUT R108, R108, 0x800, RZ, 0xfc, !PT ;  /* 0x000008006c6c1812 */ /* 0x000fc400078efcff */
[----:B------:R-:W-:Y:S01]  /*13d6e0*/  LOP3.LUT P1, RZ, R103, 0x2, RZ, 0xc0, !PT ;  /* 0x0000000267ff7812 */ /* 0x000fe2000782c0ff */
[----:B-1----:R-:W-:Y:S01]  /*13d6f0*/  IMAD.WIDE R110, R138, 0x4, R42 ;  /* 0x000000048a6e7825 */ /* 0x002fe200078e022a */
        /* <DEDUP_REMOVED lines=10> */
[----:B------:R-:W-:Y:S01]  /*13d7a0*/  LOP3.LUT P1, RZ, R108, 0x400, RZ, 0xc0, !PT ;  /* 0x000004006cff7812 */ /* 0x000fe2000782c0ff */
[----:B------:R-:W-:-:S02]  /*13d7b0*/  IMAD.WIDE R112, R244, 0x4, R52 ;  /* 0x00000004f4707825 */ /* 0x000fc400078e0234 */
[----:B-1----:R-:W3:Y:S10]  /*13d7c0*/  LDL.LU R142, [R1+0x2794] ;  /* 0x00279400018e7983 */ /* 0x002ef40000300800 */
        /* <DEDUP_REMOVED lines=21> */
[----:B------:R-:W-:-:S07]  /*13d920*/  LOP3.LUT P4, RZ, R103, 0x1000, RZ, 0xc0, !PT ;  /* 0x0000100067ff7812 */ /* 0x000fce000788c0ff */
[----:B----4-:R1:W-:Y:S01]  /*13d930*/  @P1 STG.E desc[UR40][R110.64], R136 ;  /* 0x000000886e001986 */ /* 0x0103e2000c101928 */
[----:B------:R-:W-:Y:S01]  /*13d940*/  LOP3.LUT P5, RZ, R103, 0x2000, RZ, 0xc0, !PT ;  /* 0x0000200067ff7812 */ /* 0x000fe200078ac0ff */
[----:B-1----:R-:W-:-:S05]  /*13d950*/  IMAD.WIDE R110, R141, 0x4, R54 ;  /* 0x000000048d6e7825 */ /* 0x002fca00078e0236 */
[----:B---3--:R1:W-:Y:S01]  /*13d960*/  @P2 STG.E desc[UR40][R110.64], R137 ;  /* 0x000000896e002986 */ /* 0x0083e2000c101928 */
[----:B------:R-:W-:Y:S01]  /*13d970*/  LOP3.LUT P6, RZ, R103, 0x4000, RZ, 0xc0, !PT ;  /* 0x0000400067ff7812 */ /* 0x000fe200078cc0ff */
[----:B------:R-:W-:-:S04]  /*13d980*/  IMAD.WIDE R112, R141, 0x4, R50 ;  /* 0x000000048d707825 */ /* 0x000fc800078e0232 */
[----:B-1----:R-:W-:-:S05]  /*13d990*/  IMAD.WIDE R110, R141, 0x4, R52 ;  /* 0x000000048d6e7825 */ /* 0x002fca00078e0234 */
[----:B------:R1:W-:Y:S01]  /*13d9a0*/  @P3 STG.E desc[UR40][R110.64], R138 ;  /* 0x0000008a6e003986 */ /* 0x0003e2000c101928 */
[----:B------:R-:W-:-:S03]  /*13d9b0*/  LOP3.LUT P0, RZ, R103, 0x8000, RZ, 0xc0, !PT ;  /* 0x0000800067ff7812 */ /* 0x000fc6000780c0ff */
[----:B------:R-:W-:Y:S01]  /*13d9c0*/  @P4 STG.E desc[UR40][R112.64], R139 ;  /* 0x0000008b70004986 */ /* 0x000fe2000c101928 */
        /* <DEDUP_REMOVED lines=34> */
[----:B------:R-:W-:-:S03]  /*13dbf0*/  @P1 LOP3.LUT R108, R108, 0x1, RZ, 0xfc, !PT ;  /* 0x000000016c6c1812 */ /* 0x000fc600078efcff */
[----:B------:R-:W2:Y:S01]  /*13dc00*/  LDL.LU R228, [R1+0x1664] ;  /* 0x0016640001e47983 */ /* 0x000ea20000300800 */
[C---:B------:R-:W-:Y:S02]  /*13dc10*/  LOP3.LUT P1, RZ, R103.reuse, 0x800000, RZ, 0xc0, !PT ;  /* 0x0080000067ff7812 */ /* 0x040fe4000782c0ff */
[----:B------:R-:W-:Y:S01]  /*13dc20*/  LOP3.LUT R108, R108, 0xfffffffd, RZ, 0xc0, !PT ;  /* 0xfffffffd6c6c7812 */ /* 0x000fe200078ec0ff */
[----:B------:R-:W2:Y:S01]  /*13dc30*/  LDL.LU R236, [R1+0x28c8] ;  /* 0x0028c80001ec7983 */ /* 0x000ea20000300800 */
[----:B------:R-:W-:-:S03]  /*13dc40*/  LOP3.LUT P5, RZ, R103, 0x20000, RZ, 0xc0, !PT ;  /* 0x0002000067ff7812 */ /* 0x000fc600078ac0ff */
[----:B------:R-:W2:Y:S01]  /*13dc50*/  LDL.LU R240, [R1+0x28a8] ;  /* 0x0028a80001f07983 */ /* 0x000ea20000300800 */
[C---:B------:R-:W-:Y:S01]  /*13dc60*/  LOP3.LUT P6, RZ, R103.reuse, 0x40000, RZ, 0xc0, !PT ;  /* 0x0004000067ff7812 */ /* 0x040fe200078cc0ff */
[----:B---3--:R-:W-:Y:S01]  /*13dc70*/  IMAD.WIDE R110, R224, 0x4, R56 ;  /* 0x00000004e06e7825 */ /* 0x008fe200078e0238 */
[C---:B------:R-:W-:Y:S01]  /*13dc80*/  LOP3.LUT P0, RZ, R103.reuse, 0x80000, RZ, 0xc0, !PT ;  /* 0x0008000067ff7812 */ /* 0x040fe2000780c0ff */
[----:B------:R-:W3:Y:S02]  /*13dc90*/  LDL.LU R244, [R1+0x2888] ;  /* 0x0028880001f47983 */ /* 0x000ee40000300800 */
[----:B------:R-:W-:Y:S02]  /*13dca0*/  @P1 LOP3.LUT R108, R108, 0x2, RZ, 0xfc, !PT ;  /* 0x000000026c6c1812 */ /* 0x000fe400078efcff */
[----:B------:R-:W-:Y:S01]  /*13dcb0*/  LOP3.LUT P1, RZ, R103, 0x400000, RZ, 0xc0, !PT ;  /* 0x0040000067ff7812 */ /* 0x000fe2000782c0ff */
[----:B------:R-:W3:Y:S01]  /*13dcc0*/  LDL.LU R248, [R1+0x2818] ;  /* 0x0028180001f87983 */ /* 0x000ee20000300800 */
[----:B------:R-:W-:-:S11]  /*13dcd0*/  LOP3.LUT R108, R108, 0xfffffffb, RZ, 0xc0, !PT ;  /* 0xfffffffb6c6c7812 */ /* 0x000fd600078ec0ff */
        /* <DEDUP_REMOVED lines=41> */
[----:B------:R-:W-:Y:S01]  /*13df70*/  IMAD.WIDE R110, R139, 0x4, R50 ;  /* 0x000000048b6e7825 */ /* 0x000fe200078e0232 */
[C---:B------:R-:W-:Y:S02]  /*13df80*/  LOP3.LUT P3, RZ, R103.reuse, 0x40000000, RZ, 0xc0, !PT ;  /* 0x4000000067ff7812 */ /* 0x040fe4000786c0ff */
[----:B------:R-:W-:Y:S01]  /*13df90*/  LOP3.LUT P4, RZ, R103, 0x80000000, RZ, 0xc0, !PT ;  /* 0x8000000067ff7812 */ /* 0x000fe2000788c0ff */
[----:B-1----:R-:W-:-:S08]  /*13dfa0*/  IMAD.WIDE R108, R139, 0x4, R48 ;  /* 0x000000048b6c7825 */ /* 0x002fd000078e0230 */
[----:B------:R-:W-:Y:S04]  /*13dfb0*/  @P1 STG.E desc[UR40][R110.64], R248 ;  /* 0x000000f86e001986 */ /* 0x000fe8000c101928 */
        /* <DEDUP_REMOVED lines=49> */
[----:B------:R-:W2:Y:S04]  /*13e2d0*/  LDL.LU R244, [R1+0x279c] ;  /* 0x00279c0001f47983 */ /* 0x000ea80000300800 */
[----:B------:R-:W-:Y:S02]  /*13e2e0*/  @P1 LOP3.LUT R102, R102, 0x2000000, RZ, 0xfc, !PT ;  /* 0x0200000066661812 */ /* 0x000fe400078efcff */
[----:B------:R-:W-:-:S02]  /*13e2f0*/  LOP3.LUT P1, RZ, R104, 0x200, RZ, 0xc0, !PT ;  /* 0x0000020068ff7812 */ /* 0x000fc4000782c0ff */
[----:B------:R-:W-:Y:S02]  /*13e300*/  LOP3.LUT R102, R102, 0xfbffffff, RZ, 0xc0, !PT ;  /* 0xfbffffff66667812 */ /* 0x000fe400078ec0ff */
[----:B------:R-:W-:-:S09]  /*13e310*/  LOP3.LUT P0, RZ, R104, 0x40, RZ, 0xc0, !PT ;  /* 0x0000004068ff7812 */ /* 0x000fd2000780c0ff */
[----:B------:R-:W-:Y:S02]  /*13e320*/  @P1 LOP3.LUT R102, R102, 0x4000000, RZ, 0xfc, !PT ;  /* 0x0400000066661812 */ /* 0x000fe400078efcff */
[----:B------:R-:W-:Y:S01]  /*13e330*/  LOP3.LUT P1, RZ, R104, 0x100, RZ, 0xc0, !PT ;  /* 0x0000010068ff7812 */ /* 0x000fe2000782c0ff */
[----:B------:R-:W-:Y:S01]  /*13e340*/  IMAD.WIDE R108, R141, 0x4, R50 ;  /* 0x000000048d6c7825 */ /* 0x000fe200078e0232 */
[----:B------:R-:W-:-:S03]  /*13e350*/  LOP3.LUT R102, R102, 0xf7ffffff, RZ, 0xc0, !PT ;  /* 0xf7ffffff66667812 */ /* 0x000fc600078ec0ff */
[C---:B------:R-:W-:Y:S01]  /*13e360*/  IMAD.WIDE R110, R141.reuse, 0x4, R48 ;  /* 0x000000048d6e7825 */ /* 0x040fe200078e0230 */
[----:B----4-:R1:W-:Y:S07]  /*13e370*/  @P5 STG.E desc[UR40][R108.64], R248 ;  /* 0x000000f86c005986 */ /* 0x0103ee000c101928 */
[----:B------:R-:W-:Y:S02]  /*13e380*/  @P1 LOP3.LUT R102, R102, 0x8000000, RZ, 0xfc, !PT ;  /* 0x0800000066661812 */ /* 0x000fe400078efcff */
[----:B------:R-:W-:Y:S01]  /*13e390*/  LOP3.LUT P1, RZ, R104, 0x80, RZ, 0xc0, !PT ;  /* 0x0000008068ff7812 */ /* 0x000fe2000782c0ff */
[C---:B-1----:R-:W-:Y:S01]  /*13e3a0*/  IMAD.WIDE R108, R141.reuse, 0x4, R46 ;  /* 0x000000048d6c7825 */ /* 0x042fe200078e022e */
[----:B---3--:R1:W-:Y:S04]  /*13e3b0*/  @P6 STG.E desc[UR40][R110.64], R138 ;  /* 0x0000008a6e006986 */ /* 0x0083e8000c101928 */
[----:B------:R-:W3:Y:S04]  /*13e3c0*/  LDL.LU R248, [R1+0x278c] ;  /* 0x00278c0001f87983 */ /* 0x000ee80000300800 */
[----:B------:R4:W-:Y:S04]  /*13e3d0*/  @P0 STG.E desc[UR40][R108.64], R139 ;  /* 0x0000008b6c000986 */ /* 0x0009e8000c101928 */
[----:B-1----:R-:W3:Y:S01]  /*13e3e0*/  LDL.LU R138, [R1+0x277c] ;  /* 0x00277c00018a7983 */ /* 0x002ee20000300800 */
[----:B----4-:R-:W-:-:S03]  /*13e3f0*/  IMAD.WIDE R108, R141, 0x4, R44 ;  /* 0x000000048d6c7825 */ /* 0x010fc600078e022c */
[----:B------:R-:W4:Y:S04]  /*13e400*/  LDL.LU R139, [R1+0x276c] ;  /* 0x00276c00018b7983 */ /* 0x000f280000300800 */
[----:B------:R1:W-:Y:S01]  /*13e410*/  @P1 STG.E desc[UR40][R108.64], R140 ;  /* 0x0000008c6c001986 */ /* 0x0003e2000c101928 */
[C---:B------:R-:W-:Y:S01]  /*13e420*/  LOP3.LUT P1, RZ, R102.reuse, 0x8000000, RZ, 0xc0, !PT ;  /* 0x0800000066ff7812 */ /* 0x040fe2000782c0ff */
[----:B-1----:R-:W-:Y:S02]  /*13e430*/  IMAD.WIDE R108, R141, 0x4, R42 ;  /* 0x000000048d6c7825 */ /* 0x002fe400078e022a */
[----:B------:R-:W3:Y:S10]  /*13e440*/  LDL.LU R140, [R1+0x236c] ;  /* 0x00236c00018c7983 */ /* 0x000ef40000300800 */
[----:B------:R1:W-:Y:S01]  /*13e450*/  @P1 STG.E desc[UR40][R108.64], R142 ;  /* 0x0000008e6c001986 */ /* 0x0003e2000c101928 */
[----:B------:R-:W-:-:S03]  /*13e460*/  LOP3.LUT P1, RZ, R102, 0x4000000, RZ, 0xc0, !PT ;  /* 0x0400000066ff7812 */ /* 0x000fc6000782c0ff */
[----:B------:R-:W4:Y:S04]  /*13e470*/  LDL.LU R141, [R1+0x207c] ;  /* 0x00207c00018d7983 */ /* 0x000f280000300800 */
[----:B-1----:R-:W4:Y:S01]  /*13e480*/  LDL.LU R142, [R1+0x1e6c] ;  /* 0x001e6c00018e7983 */ /* 0x002f220000300800 */
        /* <DEDUP_REMOVED lines=16> */
[----:B------:R-:W-:Y:S01]  /*13e590*/  IMAD.WIDE R110, R136, 0x4, R46 ;  /* 0x00000004886e7825 */ /* 0x000fe200078e022e */
[----:B------:R-:W-:-:S11]  /*13e5a0*/  LOP3.LUT P2, RZ, R104, 0x10000, RZ, 0xc0, !PT ;  /* 0x0001000068ff7812 */ /* 0x000fd6000784c0ff */
[----:B------:R-:W-:Y:S01]  /*13e5b0*/  @P1 STG.E desc[UR40][R110.64], R244 ;  /* 0x000000f46e001986 */ /* 0x000fe2000c101928 */
[----:B------:R-:W-:Y:S01]  /*13e5c0*/  LOP3.LUT P1, RZ, R102, 0x100000, RZ, 0xc0, !PT ;  /* 0x0010000066ff7812 */ /* 0x000fe2000782c0ff */
[----:B-1----:R-:W-:Y:S01]  /*13e5d0*/  IMAD.WIDE R108, R136, 0x4, R44 ;  /* 0x00000004886c7825 */ /* 0x002fe200078e022c */
[C---:B------:R-:W-:Y:S02]  /*13e5e0*/  LOP3.LUT P3, RZ, R104.reuse, 0x20000, RZ, 0xc0, !PT ;  /* 0x0002000068ff7812 */ /* 0x040fe4000786c0ff */
[----:B------:R-:W-:-:S09]  /*13e5f0*/  LOP3.LUT P4, RZ, R104, 0x40000, RZ, 0xc0, !PT ;  /* 0x0004000068ff7812 */ /* 0x000fd2000788c0ff */
        /* <DEDUP_REMOVED lines=83> */
[----:B------:R-:W-:-:S04]  /*13eb30*/  IMAD.WIDE R108, R240, 0x4, R48 ;  /* 0x00000004f06c7825 */ /* 0x000fc800078e0230 */
[----:B------:R-:W-:Y:S01]  /*13eb40*/  IMAD.WIDE R110, R240, 0x4, R42 ;  /* 0x00000004f06e7825 */ /* 0x000fe200078e022a */
[----:B------:R-:W-:Y:S01]  /*13eb50*/  LOP3.LUT P2, RZ, R105, 0x8, RZ, 0xc0, !PT ;  /* 0x0000000869ff7812 */ /* 0x000fe2000784c0ff */
[----:B------:R-:W2:Y:S06]  /*13eb60*/  LDL.LU R220, [R1+0x47f4] ;  /* 0x0047f40001dc7983 */ /* 0x000eac0000300800 */
[----:B------:R1:W-:Y:S01]  /*13eb70*/  @P1 STG.E desc[UR40][R108.64], R224 ;  /* 0x000000e06c001986 */ /* 0x0003e2000c101928 */
[----:B------:R-:W-:Y:S01]  /*13eb80*/  LOP3.LUT P1, RZ, R102, 0x10000, RZ, 0xc0, !PT ;  /* 0x0001000066ff7812 */ /* 0x000fe2000782c0ff */
[----:B-1----:R-:W-:-:S12]  /*13eb90*/  IMAD.WIDE R108, R240, 0x4, R46 ;  /* 0x00000004f06c7825 */ /* 0x002fd800078e022e */
[----:B------:R1:W-:Y:S01]  /*13eba0*/  @P1 STG.E desc[UR40][R108.64], R228 ;  /* 0x000000e46c001986 */ /* 0x0003e2000c101928 */
[----:B------:R-:W-:Y:S01]  /*13ebb0*/  LOP3.LUT P1, RZ, R102, 0x8000, RZ, 0xc0, !PT ;  /* 0x0000800066ff7812 */ /* 0x000fe2000782c0ff */
[----:B-1----:R-:W-:-:S12]  /*13ebc0*/  IMAD.WIDE R108, R240, 0x4, R44 ;  /* 0x00000004f06c7825 */ /* 0x002fd800078e022c */
[----:B---3--:R1:W-:Y:S01]  /*13ebd0*/  @P1 STG.E desc[UR40][R108.64], R236 ;  /* 0x000000ec6c001986 */ /* 0x0083e2000c101928 */
[----:B------:R-:W-:-:S13]  /*13ebe0*/  LOP3.LUT P1, RZ, R102, 0x4000, RZ, 0xc0, !PT ;  /* 0x0000400066ff7812 */ /* 0x000fda000782c0ff */
[----:B------:R-:W-:Y:S01]  /*13ebf0*/  @P1 STG.E desc[UR40][R110.64], R244 ;  /* 0x000000f46e001986 */ /* 0x000fe2000c101928 */
        /* <DEDUP_REMOVED lines=96> */
[----:B------:R-:W-:-:S12]  /*13f200*/  IMAD.WIDE R110, R140, 0x4, R54 ;  /* 0x000000048c6e7825 */ /* 0x000fd800078e0236 */
[----:B------:R-:W-:Y:S01]  /*13f210*/  @P1 STG.E desc[UR40][R110.64], R236 ;  /* 0x000000ec6e001986 */ /* 0x000fe2000c101928 */
        /* <DEDUP_REMOVED lines=35> */
[----:B------:R-:W-:-:S02]  /*13f450*/  LOP3.LUT P4, RZ, R105, 0x10000000, RZ, 0xc0, !PT ;  /* 0x1000000069ff7812 */ /* 0x000fc4000788c0ff */
[C---:B------:R-:W-:Y:S02]  /*13f460*/  LOP3.LUT P5, RZ, R105.reuse, 0x20000000, RZ, 0xc0, !PT ;  /* 0x2000000069ff7812 */ /* 0x040fe400078ac0ff */
[C---:B------:R-:W-:Y:S02]  /*13f470*/  LOP3.LUT P6, RZ, R105.reuse, 0x40000000, RZ, 0xc0, !PT ;  /* 0x4000000069ff7812 */ /* 0x040fe400078cc0ff */
[----:B------:R-:W-:Y:S01]  /*13f480*/  LOP3.LUT P0, RZ, R105, 0x80000000, RZ, 0xc0, !PT ;  /* 0x8000000069ff7812 */ /* 0x000fe2000780c0ff */
[----:B------:R-:W-:Y:S01]  /*13f490*/  IMAD.WIDE R104, R139, 0x4, R50 ;  /* 0x000000048b687825 */ /* 0x000fe200078e0232 */
        /* <DEDUP_REMOVED lines=23> */
[----:B------:R-:W-:-:S03]  /*13f610*/  IMAD.WIDE R104, R139, 0x4, R48 ;  /* 0x000000048b687825 */ /* 0x000fc600078e0230 */
[----:B------:R-:W2:Y:S04]  /*13f620*/  LDL.LU R244, [R1+0x9d8] ;  /* 0x0009d80001f47983 */ /* 0x000ea80000300800 */
[----:B------:R-:W-:Y:S02]  /*13f630*/  @P1 LOP3.LUT R102, R102, 0x2, RZ, 0xfc, !PT ;  /* 0x0000000266661812 */ /* 0x000fe400078efcff */
        /* <DEDUP_REMOVED lines=11> */
[C---:B-1----:R-:W-:Y:S01]  /*13f6f0*/  IMAD.WIDE R104, R139.reuse, 0x4, R44 ;  /* 0x000000048b687825 */ /* 0x042fe200078e022c */
[----:B------:R-:W3:Y:S04]  /*13f700*/  LDL.LU R137, [R1+0x28dc] ;  /* 0x0028dc0001897983 */ /* 0x000ee80000300800 */
[----:B------:R1:W-:Y:S02]  /*13f710*/  @P0 STG.E desc[UR40][R104.64], R138 ;  /* 0x0000008a68000986 */ /* 0x0003e4000c101928 */
[----:B-1----:R-:W-:Y:S02]  /*13f720*/  IMAD.WIDE R104, R139, 0x4, R42 ;  /* 0x000000048b687825 */ /* 0x002fe400078e022a */
[----:B------:R-:W3:Y:S04]  /*13f730*/  LDL.LU R138, [R1+0x28bc] ;  /* 0x0028bc00018a7983 */ /* 0x000ee80000300800 */
[----:B------:R1:W-:Y:S01]  /*13f740*/  @P1 STG.E desc[UR40][R104.64], R141 ;  /* 0x0000008d68001986 */ /* 0x0003e2000c101928 */
[----:B------:R-:W-:-:S03]  /*13f750*/  LOP3.LUT P1, RZ, R102, 0x8, RZ, 0xc0, !PT ;  /* 0x0000000866ff7812 */ /* 0x000fc6000782c0ff */
[----:B------:R-:W3:Y:S01]  /*13f760*/  LDL.LU R139, [R1+0x289c] ;  /* 0x00289c00018b7983 */ /* 0x000ee20000300800 */
[----:B-1----:R-:W-:-:S03]  /*13f770*/  IMAD.WIDE R104, R248, 0x4, R56 ;  /* 0x00000004f8687825 */ /* 0x002fc600078e0238 */
[----:B------:R-:W3:Y:S06]  /*13f780*/  LDL.LU R141, [R1+0x287c] ;  /* 0x00287c00018d7983 */ /* 0x000eec0000300800 */
[----:B------:R1:W-:Y:S01]  /*13f790*/  @P1 STG.E desc[UR40][R104.64], R142 ;  /* 0x0000008e68001986 */ /* 0x0003e2000c101928 */
[----:B------:R-:W-:Y:S01]  /*13f7a0*/  LOP3.LUT P1, RZ, R102, 0x4, RZ, 0xc0, !PT ;  /* 0x0000000466ff7812 */ /* 0x000fe2000782c0ff */
[----:B------:R-:W-:Y:S02]  /*13f7b0*/  IMAD.WIDE R108, R248, 0x4, R54 ;  /* 0x00000004f86c7825 */ /* 0x000fe400078e0236 */
        /* <DEDUP_REMOVED lines=123> */
[C---:B------:R-:W-:Y:S02]  /*13ff70*/  LOP3.LUT P3, RZ, R106.reuse, 0x20000000, RZ, 0xc0, !PT ;  /* 0x200000006aff7812 */ /* 0x040fe4000786c0ff */
[----:B------:R-:W-:Y:S01]  /*13ff80*/  LOP3.LUT P4, RZ, R106, 0x40000000, RZ, 0xc0, !PT ;  /* 0x400000006aff7812 */ /* 0x000fe2000788c0ff */
[----:B-1----:R-:W-:-:S06]  /*13ff90*/  IMAD.WIDE R104, R140, 0x4, R52 ;  /* 0x000000048c687825 */ /* 0x002fcc00078e0234 */
[----:B------:R1:W-:Y:S01]  /*13ffa0*/  @P1 STG.E desc[UR40][R104.64], R248 ;  /* 0x000000f868001986 */ /* 0x0003e2000c101928 */
[----:B------:R-:W-:Y:S01]  /*13ffb0*/  LOP3.LUT P5, RZ, R106, 0x80000000, RZ, 0xc0, !PT ;  /* 0x800000006aff7812 */ /* 0x000fe200078ac0ff */
[----:B------:R-:W-:-:S04]  /*13ffc0*/  IMAD.WIDE R106, R140, 0x4, R48 ;  /* 0x000000048c6a7825 */ /* 0x000fc800078e0230 */
[----:B-1----:R-:W-:-:S05]  /*13ffd0*/  IMAD.WIDE R104, R140, 0x4, R50 ;  /* 0x000000048c687825 */ /* 0x002fca00078e0232 */
[----:B---3--:R1:W-:Y:S01]  /*13ffe0*/  @P2 STG.E desc[UR40][R104.64], R136 ;  /* 0x0000008868002986 */ /* 0x0083e2000c101928 */
[----:B------:R-:W-:-:S03]  /*13fff0*/  LOP3.LUT P6, RZ, R2, 0x1, RZ, 0xc0, !PT ;  /* 0x0000000102ff7812 */ /* 0x000fc600078cc0ff */
[----:B------:R-:W-:Y:S01]  /*140000*/  @P3 STG.E desc[UR40][R106.64], R137 ;  /* 0x000000896a003986 */ /* 0x000fe2000c101928 */
        /* <DEDUP_REMOVED lines=35> */
[----:B------:R-:W2:Y:S02]  /*140240*/  LDL.LU R224, [R1+0x2b44] ;  /* 0x002b440001e07983 */ /* 0x000ea40000300800 */
[----:B------:R-:W-:-:S02]  /*140250*/  @P1 LOP3.LUT R103, R103, 0x10000, RZ, 0xfc, !PT ;  /* 0x0001000067671812 */ /* 0x000fc400078efcff */
[----:B------:R-:W2:Y:S01]  /*140260*/  LDL.LU R228, [R1+0x2b04] ;  /* 0x002b040001e47983 */ /* 0x000ea20000300800 */
[C---:B------:R-:W-:Y:S02]  /*140270*/  LOP3.LUT P1, RZ, R2.reuse, 0x200, RZ, 0xc0, !PT ;  /* 0x0000020002ff7812 */ /* 0x040fe4000782c0ff */
[----:B------:R-:W-:Y:S01]  /*140280*/  LOP3.LUT R103, R103, 0xfffdffff, RZ, 0xc0, !PT ;  /* 0xfffdffff67677812 */ /* 0x000fe200078ec0ff */
[----:B------:R-:W2:Y:S01]  /*140290*/  LDL.LU R236, [R1+0x2a44] ;  /* 0x002a440001ec7983 */ /* 0x000ea20000300800 */
[----:B------:R-:W-:-:S03]  /*1402a0*/  LOP3.LUT P5, RZ, R2, 0x8, RZ, 0xc0, !PT ;  /* 0x0000000802ff7812 */ /* 0x000fc600078ac0ff */
[----:B------:R-:W2:Y:S01]  /*1402b0*/  LDL.LU R240, [R1+0x2984] ;  /* 0x0029840001f07983 */ /* 0x000ea20000300800 */
[----:B------:R-:W-:Y:S01]  /*1402c0*/  LOP3.LUT P6, RZ, R2, 0x10, RZ, 0xc0, !PT ;  /* 0x0000001002ff7812 */ /* 0x000fe200078cc0ff */
[----:B------:R-:W-:Y:S01]  /*1402d0*/  IMAD.WIDE R104, R142, 0x4, R52 ;  /* 0x000000048e687825 */ /* 0x000fe200078e0234 */
[C---:B------:R-:W-:Y:S01]  /*1402e0*/  LOP3.LUT P0, RZ, R2.reuse, 0x20, RZ, 0xc0, !PT ;  /* 0x0000002002ff7812 */ /* 0x040fe2000780c0ff */
[----:B------:R-:W2:Y:S02]  /*1402f0*/  LDL.LU R244, [R1+0x2964] ;  /* 0x0029640001f47983 */ /* 0x000ea40000300800 */
[----:B------:R-:W-:Y:S02]  /*140300*/  @P1 LOP3.LUT R103, R103, 0x20000, RZ, 0xfc, !PT ;  /* 0x0002000067671812 */ /* 0x000fe400078efcff */
[----:B------:R-:W-:Y:S02]  /*140310*/  LOP3.LUT P1, RZ, R2, 0x100, RZ, 0xc0, !PT ;  /* 0x0000010002ff7812 */ /* 0x000fe4000782c0ff */
[----:B------:R-:W-:-:S11]  /*140320*/  LOP3.LUT R103, R103, 0xfffbffff, RZ, 0xc0, !PT ;  /* 0xfffbffff67677812 */ /* 0x000fd600078ec0ff */
[----:B------:R-:W-:Y:S02]  /*140330*/  @P1 LOP3.LUT R103, R103, 0x40000, RZ, 0xfc, !PT ;  /* 0x0004000067671812 */ /* 0x000fe400078efcff */
[----:B------:R-:W-:Y:S02]  /*140340*/  LOP3.LUT P1, RZ, R2, 0x80, RZ, 0xc0, !PT ;  /* 0x0000008002ff7812 */ /* 0x000fe4000782c0ff */
[----:B------:R-:W-:Y:S01]  /*140350*/  LOP3.LUT R103, R103, 0xfff7ffff, RZ, 0xc0, !PT ;  /* 0xfff7ffff67677812 */ /* 0x000fe200078ec0ff */
[----:B----4-:R1:W-:Y:S01]  /*140360*/  @P5 STG.E desc[UR40][R104.64], R248 ;  /* 0x000000f868005986 */ /* 0x0103e2000c101928 */
[----:B------:R-:W-:-:S09]  /*140370*/  IMAD.WIDE R106, R142, 0x4, R46 ;  /* 0x000000048e6a7825 */ /* 0x000fd200078e022e */
[----:B------:R-:W-:Y:S02]  /*140380*/  @P1 LOP3.LUT R103, R103, 0x80000, RZ, 0xfc, !PT ;  /* 0x0008000067671812 */ /* 0x000fe400078efcff */
[----:B------:R-:W-:Y:S01]  /*140390*/  LOP3.LUT P1, RZ, R2, 0x40, RZ, 0xc0, !PT ;  /* 0x0000004002ff7812 */ /* 0x000fe2000782c0ff */
[C---:B-1----:R-:W-:Y:S01]  /*1403a0*/  IMAD.WIDE R104, R142.reuse, 0x4, R50 ;  /* 0x000000048e687825 */ /* 0x042fe200078e0232 */
[----:B------:R-:W4:Y:S04]  /*1403b0*/  LDL.LU R248, [R1+0x2944] ;  /* 0x0029440001f87983 */ /* 0x000f280000300800 */
[----:B---3--:R1:W-:Y:S02]  /*1403c0*/  @P6 STG.E desc[UR40][R104.64], R136 ;  /* 0x0000008868006986 */ /* 0x0083e4000c101928 */
[----:B-1----:R-:W-:-:S02]  /*1403d0*/  IMAD.WIDE R104, R142, 0x4, R48 ;  /* 0x000000048e687825 */ /* 0x002fc400078e0230 */
[----:B------:R-:W3:Y:S04]  /*1403e0*/  LDL.LU R136, [R1+0x2934] ;  /* 0x0029340001887983 */ /* 0x000ee80000300800 */
[----:B------:R1:W-:Y:S04]  /*1403f0*/  @P0 STG.E desc[UR40][R104.64], R137 ;  /* 0x0000008968000986 */ /* 0x0003e8000c101928 */
        /* <DEDUP_REMOVED lines=29> */
[C---:B------:R-:W-:Y:S01]  /*1405d0*/  LOP3.LUT P3, RZ, R2.reuse, 0x10000, RZ, 0xc0, !PT ;  /* 0x0001000002ff7812 */ /* 0x040fe2000786c0ff */
[----:B------:R-:W-:Y:S01]  /*1405e0*/  IMAD.WIDE R106, R139, 0x4, R44 ;  /* 0x000000048b6a7825 */ /* 0x000fe200078e022c */
[----:B------:R-:W-:-:S03]  /*1405f0*/  LOP3.LUT P4, RZ, R2, 0x20000, RZ, 0xc0, !PT ;  /* 0x0002000002ff7812 */ /* 0x000fc6000788c0ff */
[----:B-1----:R-:W-:-:S05]  /*140600*/  IMAD.WIDE R104, R139, 0x4, R46 ;  /* 0x000000048b687825 */ /* 0x002fca00078e022e */
[----:B----4-:R1:W-:Y:S01]  /*140610*/  @P1 STG.E desc[UR40][R104.64], R248 ;  /* 0x000000f868001986 */ /* 0x0103e2000c101928 */
[----:B------:R-:W-:-:S03]  /*140620*/  LOP3.LUT P5, RZ, R2, 0x40000, RZ, 0xc0, !PT ;  /* 0x0004000002ff7812 */ /* 0x000fc600078ac0ff */
[----:B---3--:R-:W-:Y:S01]  /*140630*/  @P2 STG.E desc[UR40][R106.64], R136 ;  /* 0x000000886a002986 */ /* 0x008fe2000c101928 */
[----:B-1----:R-:W-:Y:S01]  /*140640*/  IMAD.WIDE R104, R139, 0x4, R42 ;  /* 0x000000048b687825 */ /* 0x002fe200078e022a */
[C---:B------:R-:W-:Y:S02]  /*140650*/  LOP3.LUT P6, RZ, R2.reuse, 0x80000, RZ, 0xc0, !PT ;  /* 0x0008000002ff7812 */ /* 0x040fe400078cc0ff */
        /* <DEDUP_REMOVED lines=147> */
[----:B---3--:R-:W-:Y:S01]  /*140f90*/  IMAD.WIDE R104, R224, 0x4, R56 ;  /* 0x00000004e0687825 */ /* 0x008fe200078e0238 */
[C---:B------:R-:W-:Y:S01]  /*140fa0*/  LOP3.LUT P0, RZ, R4.reuse, 0x800, RZ, 0xc0, !PT ;  /* 0x0000080004ff7812 */ /* 0x040fe2000780c0ff */
[----:B------:R-:W3:Y:S04]  /*140fb0*/  LDL.LU R244, [R1+0x21bc] ;  /* 0x0021bc0001f47983 */ /* 0x000ee80000300800 */
[----:B------:R-:W-:Y:S01]  /*140fc0*/  @P1 LOP3.LUT R103, R103, 0x2, RZ, 0xfc, !PT ;  /* 0x0000000267671812 */ /* 0x000fe200078efcff */
[----:B------:R-:W3:Y:S01]  /*140fd0*/  LDL.LU R248, [R1+0x1fac] ;  /* 0x001fac0001f87983 */ /* 0x000ee20000300800 */
[----:B------:R-:W-:-:S02]  /*140fe0*/  LOP3.LUT P1, RZ, R4, 0x4000, RZ, 0xc0, !PT ;  /* 0x0000400004ff7812 */ /* 0x000fc4000782c0ff */
[----:B------:R-:W-:Y:S01]  /*140ff0*/  LOP3.LUT R103, R103, 0xfffffffb, RZ, 0xc0, !PT ;  /* 0xfffffffb67677812 */ /* 0x000fe200078ec0ff */
[----:B------:R1:W-:Y:S04]  /*141000*/  @P5 STG.E desc[UR40][R104.64], R137 ;  /* 0x0000008968005986 */ /* 0x0003e8000c101928 */
        /* <DEDUP_REMOVED lines=19> */
[----:B-1----:R-:W4:Y:S01]  /*141140*/  LDL.LU R142, [R1+0x2b20] ;  /* 0x002b2000018e7983 */ /* 0x002f220000300800 */
[----:B------:R-:W-:-:S03]  /*141150*/  IMAD.WIDE R104, R224, 0x4, R46 ;  /* 0x00000004e0687825 */ /* 0x000fc600078e022e */
[----:B------:R-:W4:Y:S06]  /*141160*/  LDL.LU R140, [R1+0x486c] ;  /* 0x00486c00018c7983 */ /* 0x000f2c0000300800 */
        /* <DEDUP_REMOVED lines=30> */
[----:B-1----:R-:W-:Y:S01]  /*141350*/  IMAD.WIDE R102, R139, 0x4, R44 ;  /* 0x000000048b667825 */ /* 0x002fe200078e022c */
[----:B------:R-:W3:Y:S04]  /*141360*/  LDL.LU R137, [R1+0x4874] ;  /* 0x0048740001897983 */ /* 0x000ee80000300800 */
[----:B----4-:R1:W-:Y:S01]  /*141370*/  @P4 STG.E desc[UR40][R102.64], R138 ;  /* 0x0000008a66004986 */ /* 0x0103e2000c101928 */
[----:B------:R-:W-:-:S04]  /*141380*/  IMAD.WIDE R104, R140, 0x4, R54 ;  /* 0x000000048c687825 */ /* 0x000fc800078e0236 */
[----:B-1----:R-:W-:-:S05]  /*141390*/  IMAD.WIDE R102, R139, 0x4, R42 ;  /* 0x000000048b667825 */ /* 0x002fca00078e022a */
[----:B------:R1:W-:Y:S02]  /*1413a0*/  @P5 STG.E desc[UR40][R102.64], R141 ;  /* 0x0000008d66005986 */ /* 0x0003e4000c101928 */
[----:B-1----:R-:W-:-:S05]  /*1413b0*/  IMAD.WIDE R102, R140, 0x4, R56 ;  /* 0x000000048c667825 */ /* 0x002fca00078e0238 */
[----:B------:R-:W-:Y:S04]  /*1413c0*/  @P6 STG.E desc[UR40][R102.64], R142 ;  /* 0x0000008e66006986 */ /* 0x000fe8000c101928 */
        /* <DEDUP_REMOVED lines=29> */
[----:B------:R-:W-:Y:S02]  /*1415a0*/  LOP3.LUT P1, RZ, R5, 0x4, RZ, 0xc0, !PT ;  /* 0x0000000405ff7812 */ /* 0x000fe4000782c0ff */
[----:B------:R-:W-:Y:S01]  /*1415b0*/  LOP3.LUT R2, R2, 0xfdffffff, RZ, 0xc0, !PT ;  /* 0xfdffffff02027812 */ /* 0x000fe200078ec0ff */
[----:B------:R-:W2:Y:S01]  /*1415c0*/  LDL.LU R236, [R1+0x10e0] ;  /* 0x0010e00001ec7983 */ /* 0x000ea20000300800 */
[----:B------:R-:W-:-:S03]  /*1415d0*/  LOP3.LUT P5, RZ, R4, 0x10000000, RZ, 0xc0, !PT ;  /* 0x1000000004ff7812 */ /* 0x000fc600078ac0ff */
[----:B------:R-:W2:Y:S01]  /*1415e0*/  LDL.LU R240, [R1+0xf70] ;  /* 0x000f700001f07983 */ /* 0x000ea20000300800 */
[----:B------:R-:W-:Y:S01]  /*1415f0*/  LOP3.LUT P6, RZ, R4, 0x20000000, RZ, 0xc0, !PT ;  /* 0x2000000004ff7812 */ /* 0x000fe200078cc0ff */
[----:B------:R-:W-:Y:S01]  /*141600*/  IMAD.WIDE R102, R140, 0x4, R50 ;  /* 0x000000048c667825 */ /* 0x000fe200078e0232 */
[----:B------:R-:W-:Y:S01]  /*141610*/  LOP3.LUT P0, RZ, R4, 0x40000000, RZ, 0xc0, !PT ;  /* 0x4000000004ff7812 */ /* 0x000fe2000780c0ff */
[----:B------:R-:W2:Y:S02]  /*141620*/  LDL.LU R244, [R1+0xe00] ;  /* 0x000e000001f47983 */ /* 0x000ea40000300800 */
        /* <DEDUP_REMOVED lines=23> */
[----:B------:R-:W3:Y:S01]  /*1417a0*/  LDL.LU R140, [R1+0x29c4] ;  /* 0x0029c400018c7983 */ /* 0x000ee20000300800 */
[----:B-1----:R-:W-:-:S03]  /*1417b0*/  IMAD.WIDE R102, R142, 0x4, R56 ;  /* 0x000000048e667825 */ /* 0x002fc600078e0238 */
[----:B------:R-:W3:Y:S06]  /*1417c0*/  LDL.LU R141, [R1+0x2974] ;  /* 0x00297400018d7983 */ /* 0x000eec0000300800 */
[----:B--2---:R1:W-:Y:S04]  /*1417d0*/  @P1 STG.E desc[UR40][R102.64], R143 ;  /* 0x0000008f66001986 */ /* 0x0043e8000c101928 */
[----:B-1----:R-:W2:Y:S01]  /*1417e0*/  LDL.LU R143, [R1+0x2954] ;  /* 0x00295400018f7983 */ /* 0x002ea20000300800 */
[----:B------:R-:W-:Y:S01]  /*1417f0*/  LOP3.LUT P1, RZ, R2, 0x2000000, RZ, 0xc0, !PT ;  /* 0x0200000002ff7812 */ /* 0x000fe2000782c0ff */
[----:B------:R-:W-:-:S12]  /*141800*/  IMAD.WIDE R102, R142, 0x4, R54 ;  /* 0x000000048e667825 */ /* 0x000fd800078e0236 */
        /* <DEDUP_REMOVED lines=28> */
[----:B------:R1:W-:Y:S01]  /*1419d0*/  @P4 STG.E desc[UR40][R102.64], R139 ;  /* 0x0000008b66004986 */ /* 0x0003e2000c101928 */
[----:B------:R-:W-:-:S04]  /*1419e0*/  IMAD.WIDE R104, R137, 0x4, R50 ;  /* 0x0000000489687825 */ /* 0x000fc800078e0232 */
[----:B-1----:R-:W-:-:S05]  /*1419f0*/  IMAD.WIDE R102, R137, 0x4, R52 ;  /* 0x0000000489667825 */ /* 0x002fca00078e0234 */
[----:B------:R1:W-:Y:S04]  /*141a00*/  @P5 STG.E desc[UR40][R102.64], R140 ;  /* 0x0000008c66005986 */ /* 0x0003e8000c101928 */
[----:B------:R-:W-:Y:S01]  /*141a10*/  @P6 STG.E desc[UR40][R104.64], R141 ;  /* 0x0000008d68006986 */ /* 0x000fe2000c101928 */
        /* <DEDUP_REMOVED lines=30> */
[C---:B------:R-:W-:Y:S01]  /*141c00*/  LOP3.LUT P1, RZ, R5.reuse, 0x200000, RZ, 0xc0, !PT ;  /* 0x0020000005ff7812 */ /* 0x040fe2000782c0ff */
[----:B------:R-:W4:Y:S01]  /*141c10*/  LDL.LU R236, [R1+0xc94] ;  /* 0x000c940001ec7983 */ /* 0x000f220000300800 */
[----:B------:R-:W-:Y:S02]  /*141c20*/  LOP3.LUT R2, R2, 0xfffdffff, RZ, 0xc0, !PT ;  /* 0xfffdffff02027812 */ /* 0x000fe400078ec0ff */
[C---:B------:R-:W-:Y:S01]  /*141c30*/  LOP3.LUT P5, RZ, R5.reuse, 0x8000, RZ, 0xc0, !PT ;  /* 0x0000800005ff7812 */ /* 0x040fe200078ac0ff */
[----:B------:R-:W4:Y:S01]  /*141c40*/  LDL.LU R244, [R1+0x7a4] ;  /* 0x0007a40001f47983 */ /* 0x000f220000300800 */
[----:B------:R-:W-:Y:S01]  /*141c50*/  LOP3.LUT P6, RZ, R5, 0x10000, RZ, 0xc0, !PT ;  /* 0x0001000005ff7812 */ /* 0x000fe200078cc0ff */
[----:B------:R-:W-:Y:S01]  /*141c60*/  IMAD.WIDE R102, R137, 0x4, R44 ;  /* 0x0000000489667825 */ /* 0x000fe200078e022c */
[----:B------:R-:W-:Y:S01]  /*141c70*/  LOP3.LUT P0, RZ, R5, 0x20000, RZ, 0xc0, !PT ;  /* 0x0002000005ff7812 */ /* 0x000fe2000780c0ff */
[----:B------:R-:W4:Y:S04]  /*141c80*/  LDL.LU R248, [R1+0x2b28] ;  /* 0x002b280001f87983 */ /* 0x000f280000300800 */
[----:B------:R-:W-:-:S02]  /*141c90*/  @P1 LOP3.LUT R2, R2, 0x20000, RZ, 0xfc, !PT ;  /* 0x0002000002021812 */ /* 0x000fc400078efcff */
[----:B------:R-:W-:Y:S02]  /*141ca0*/  LOP3.LUT P1, RZ, R5, 0x100000, RZ, 0xc0, !PT ;  /* 0x0010000005ff7812 */ /* 0x000fe4000782c0ff */
[----:B------:R-:W-:Y:S01]  /*141cb0*/  LOP3.LUT R2, R2, 0xfffbffff, RZ, 0xc0, !PT ;  /* 0xfffbffff02027812 */ /* 0x000fe200078ec0ff */
[----:B---3--:R1:W-:Y:S10]  /*141cc0*/  @P5 STG.E desc[UR40][R102.64], R136 ;  /* 0x0000008866005986 */ /* 0x0083f4000c101928 */
[----:B------:R-:W-:-:S02]  /*141cd0*/  @P1 LOP3.LUT R2, R2, 0x40000, RZ, 0xfc, !PT ;  /* 0x0004000002021812 */ /* 0x000fc400078efcff */
[----:B------:R-:W-:Y:S01]  /*141ce0*/  LOP3.LUT P1, RZ, R5, 0x80000, RZ, 0xc0, !PT ;  /* 0x0008000005ff7812 */ /* 0x000fe2000782c0ff */
[----:B-1----:R-:W-:Y:S01]  /*141cf0*/  IMAD.WIDE R102, R137, 0x4, R42 ;  /* 0x0000000489667825 */ /* 0x002fe200078e022a */
[----:B------:R-:W-:Y:S01]  /*141d00*/  LOP3.LUT R2, R2, 0xfff7ffff, RZ, 0xc0, !PT ;  /* 0xfff7ffff02027812 */ /* 0x000fe200078ec0ff */
[----:B------:R-:W3:Y:S04]  /*141d10*/  LDL.LU R136, [R1+0x2ae8] ;  /* 0x002ae80001887983 */ /* 0x000ee80000300800 */
[----:B------:R1:W-:Y:S04]  /*141d20*/  @P6 STG.E desc[UR40][R102.64], R138 ;  /* 0x0000008a66006986 */ /* 0x0003e8000c101928 */
[----:B------:R-:W3:Y:S02]  /*141d30*/  LDL.LU R137, [R1+0x29c8] ;  /* 0x0029c80001897983 */ /* 0x000ee40000300800 */
        /* <DEDUP_REMOVED lines=21> */
[----:B----4-:R-:W-:Y:S01]  /*141e90*/  @P1 STG.E desc[UR40][R104.64], R224 ;  /* 0x000000e068001986 */ /* 0x010fe2000c101928 */
        /* <DEDUP_REMOVED lines=16> */
[C---:B------:R-:W-:Y:S02]  /*141fa0*/  LOP3.LUT P4, RZ, R5.reuse, 0x20000000, RZ, 0xc0, !PT ;  /* 0x2000000005ff7812 */ /* 0x040fe4000788c0ff */
[----:B------:R-:W-:Y:S01]  /*141fb0*/  LOP3.LUT P5, RZ, R5, 0x40000000, RZ, 0xc0, !PT ;  /* 0x4000000005ff7812 */ /* 0x000fe200078ac0ff */
[----:B-1----:R-:W-:-:S05]  /*141fc0*/  IMAD.WIDE R102, R142, 0x4, R52 ;  /* 0x000000048e667825 */ /* 0x002fca00078e0234 */
[----:B------:R1:W-:Y:S01]  /*141fd0*/  @P2 STG.E desc[UR40][R102.64], R137 ;  /* 0x0000008966002986 */ /* 0x0003e2000c101928 */
[----:B------:R-:W-:Y:S01]  /*141fe0*/  LOP3.LUT P6, RZ, R5, 0x80000000, RZ, 0xc0, !PT ;  /* 0x8000000005ff7812 */ /* 0x000fe200078cc0ff */
[----:B-1----:R-:W-:-:S05]  /*141ff0*/  IMAD.WIDE R102, R142, 0x4, R50 ;  /* 0x000000048e667825 */ /* 0x002fca00078e0232 */
[----:B------:R1:W-:Y:S01]  /*142000*/  @P3 STG.E desc[UR40][R102.64], R138 ;  /* 0x0000008a66003986 */ /* 0x0003e2000c101928 */
[----:B------:R-:W-:Y:S01]  /*142010*/  LOP3.LUT P0, RZ, R6, 0x1, RZ, 0xc0, !PT ;  /* 0x0000000106ff7812 */ /* 0x000fe2000780c0ff */
[----:B------:R-:W-:-:S04]  /*142020*/  IMAD.WIDE R104, R142, 0x4, R46 ;  /* 0x000000048e687825 */ /* 0x000fc800078e022e */
[----:B-1----:R-:W-:-:S05]  /*142030*/  IMAD.WIDE R102, R142, 0x4, R48 ;  /* 0x000000048e667825 */ /* 0x002fca00078e0230 */
[----:B------:R1:W-:Y:S04]  /*142040*/  @P4 STG.E desc[UR40][R102.64], R139 ;  /* 0x0000008b66004986 */ /* 0x0003e8000c101928 */
[----:B------:R-:W-:Y:S01]  /*142050*/  @P5 STG.E desc[UR40][R104.64], R140 ;  /* 0x0000008c68005986 */ /* 0x000fe2000c101928 */
[----:B-1----:R-:W-:-:S03]  /*142060*/  IMAD.WIDE R102, R142, 0x4, R44 ;  /* 0x000000048e667825 */ /* 0x002fc600078e022c */
[----:B------:R-:W3:Y:S04]  /*142070*/  LDL.LU R139, [R1+0x48b8] ;  /* 0x0048b800018b7983 */ /* 0x000ee80000300800 */
        /* <DEDUP_REMOVED lines=88> */
[----:B------:R1:W-:Y:S01]  /*142600*/  @P1 STG.E desc[UR40][R102.64], R248 ;  /* 0x000000f866001986 */ /* 0x0003e2000c101928 */
[----:B------:R-:W-:Y:S01]  /*142610*/  LOP3.LUT P5, RZ, R6, 0x20000, RZ, 0xc0, !PT ;  /* 0x0002000006ff7812 */ /* 0x000fe200078ac0ff */
[----:B-1----:R-:W-:-:S05]  /*142620*/  IMAD.WIDE R102, R138, 0x4, R46 ;  /* 0x000000048a667825 */ /* 0x002fca00078e022e */
[----:B----4-:R1:W-:Y:S01]  /*142630*/  @P2 STG.E desc[UR40][R102.64], R136 ;  /* 0x0000008866002986 */ /* 0x0103e2000c101928 */
[----:B------:R-:W-:Y:S01]  /*142640*/  LOP3.LUT P6, RZ, R6, 0x40000, RZ, 0xc0, !PT ;  /* 0x0004000006ff7812 */ /* 0x000fe200078cc0ff */
[----:B------:R-:W-:-:S04]  /*142650*/  IMAD.WIDE R104, R138, 0x4, R42 ;  /* 0x000000048a687825 */ /* 0x000fc800078e022a */
[----:B-1----:R-:W-:-:S05]  /*142660*/  IMAD.WIDE R102, R138, 0x4, R44 ;  /* 0x000000048a667825 */ /* 0x002fca00078e022c */
[----:B---3--:R1:W-:Y:S01]  /*142670*/  @P3 STG.E desc[UR40][R102.64], R137 ;  /* 0x0000008966003986 */ /* 0x0083e2000c101928 */
        /* <DEDUP_REMOVED lines=64> */
[----:B------:R-:W-:Y:S01]  /*142a80*/  LOP3.LUT P1, RZ, R2, 0x8, RZ, 0xc0, !PT ;  /* 0x0000000802ff7812 */ /* 0x000fe2000782c0ff */
[----:B------:R-:W-:Y:S02]  /*142a90*/  IMAD.WIDE R104, R248, 0x4, R56 ;  /* 0x00000004f8687825 */ /* 0x000fe400078e0238 */
[----:B------:R-:W3:Y:S04]  /*142aa0*/  LDL.LU R139, [R1+0x2300] ;  /* 0x00230000018b7983 */ /* 0x000ee80000300800 */
[----:B-1----:R-:W3:Y:S06]  /*142ab0*/  LDL.LU R140, [R1+0x2080] ;  /* 0x00208000018c7983 */ /* 0x002eec0000300800 */
        /* <DEDUP_REMOVED lines=23> */
[C---:B------:R-:W-:Y:S02]  /*142c30*/  LOP3.LUT P3, RZ, R7.reuse, 0x4, RZ, 0xc0, !PT ;  /* 0x0000000407ff7812 */ /* 0x040fe4000786c0ff */
[----:B------:R-:W-:Y:S01]  /*142c40*/  LOP3.LUT P4, RZ, R7, 0x8, RZ, 0xc0, !PT ;  /* 0x0000000807ff7812 */ /* 0x000fe2000788c0ff */
[----:B-1----:R-:W-:-:S06]  /*142c50*/  IMAD.WIDE R102, R248, 0x4, R42 ;  /* 0x00000004f8667825 */ /* 0x002fcc00078e022a */
        /* <DEDUP_REMOVED lines=41> */
[----:B------:R-:W-:Y:S01]  /*142ef0*/  LOP3.LUT R4, R4, 0xfeffffff, RZ, 0xc0, !PT ;  /* 0xfeffffff04047812 */ /* 0x000fe200078ec0ff */
[----:B------:R-:W-:-:S02]  /*142f00*/  IMAD.WIDE R102, R141, 0x4, R42 ;  /* 0x000000048d667825 */ /* 0x000fc400078e022a */
[----:B------:R-:W2:Y:S01]  /*142f10*/  LDL.LU R141, [R1+0x48d8] ;  /* 0x0048d800018d7983 */ /* 0x000ea20000300800 */
[----:B------:R-:W-:-:S03]  /*142f20*/  @P1 LOP3.LUT R4, R4, 0x1000000, RZ, 0xfc, !PT ;  /* 0x0100000004041812 */ /* 0x000fc600078efcff */
[----:B------:R-:W2:Y:S01]  /*142f30*/  LDL.LU R220, [R1+0x48dc] ;  /* 0x0048dc0001dc7983 */ /* 0x000ea20000300800 */
[----:B------:R-:W-:-:S03]  /*142f40*/  LOP3.LUT P1, RZ, R7, 0x4000, RZ, 0xc0, !PT ;  /* 0x0000400007ff7812 */ /* 0x000fc6000782c0ff */
[----:B------:R-:W2:Y:S01]  /*142f50*/  LDL.LU R228, [R1+0x2b94] ;  /* 0x002b940001e47983 */ /* 0x000ea20000300800 */
[----:B------:R-:W-:-:S03]  /*142f60*/  LOP3.LUT R4, R4, 0xfdffffff, RZ, 0xc0, !PT ;  /* 0xfdffffff04047812 */ /* 0x000fc600078ec0ff */
[----:B------:R-:W2:Y:S01]  /*142f70*/  LDL.LU R240, [R1+0x2b84] ;  /* 0x002b840001f07983 */ /* 0x000ea20000300800 */
[----:B------:R-:W-:-:S03]  /*142f80*/  LOP3.LUT P5, RZ, R7, 0x100, RZ, 0xc0, !PT ;  /* 0x0000010007ff7812 */ /* 0x000fc600078ac0ff */
[----:B------:R-:W2:Y:S02]  /*142f90*/  LDL.LU R244, [R1+0x2b64] ;  /* 0x002b640001f47983 */ /* 0x000ea40000300800 */
[----:B------:R-:W-:Y:S02]  /*142fa0*/  @P1 LOP3.LUT R4, R4, 0x2000000, RZ, 0xfc, !PT ;  /* 0x0200000004041812 */ /* 0x000fe400078efcff */
[C---:B------:R-:W-:Y:S01]  /*142fb0*/  LOP3.LUT P1, RZ, R7.reuse, 0x2000, RZ, 0xc0, !PT ;  /* 0x0000200007ff7812 */ /* 0x040fe2000782c0ff */
[----:B------:R-:W2:Y:S01]  /*142fc0*/  LDL.LU R248, [R1+0x2b54] ;  /* 0x002b540001f87983 */ /* 0x000ea20000300800 */
[----:B------:R-:W-:Y:S02]  /*142fd0*/  LOP3.LUT R4, R4, 0xfbffffff, RZ, 0xc0, !PT ;  /* 0xfbffffff04047812 */ /* 0x000fe400078ec0ff */
[C---:B------:R-:W-:Y:S02]  /*142fe0*/  LOP3.LUT P6, RZ, R7.reuse, 0x200, RZ, 0xc0, !PT ;  /* 0x0000020007ff7812 */ /* 0x040fe400078cc0ff */
[----:B------:R-:W-:Y:S01]  /*142ff0*/  LOP3.LUT P0, RZ, R7, 0x400, RZ, 0xc0, !PT ;  /* 0x0000040007ff7812 */ /* 0x000fe2000780c0ff */
[----:B---3--:R1:W-:Y:S01]  /*143000*/  @P5 STG.E desc[UR40][R102.64], R137 ;  /* 0x0000008966005986 */ /* 0x0083e2000c101928 */
[----:B------:R-:W-:-:S03]  /*143010*/  IMAD.WIDE R104, R236, 0x4, R52 ;  /* 0x00000004ec687825 */ /* 0x000fc600078e0234 */
[----:B------:R-:W3:Y:S02]  /*143020*/  LDL.LU R136, [R1+0x2304] ;  /* 0x0023040001887983 */ /* 0x000ee40000300800 */
[----:B------:R-:W-:Y:S02]  /*143030*/  @P1 LOP3.LUT R4, R4, 0x4000000, RZ, 0xfc, !PT ;  /* 0x0400000004041812 */ /* 0x000fe400078efcff */
[----:B------:R-:W-:Y:S02]  /*143040*/  LOP3.LUT P1, RZ, R7, 0x1000, RZ, 0xc0, !PT ;  /* 0x0000100007ff7812 */ /* 0x000fe4000782c0ff */
[----:B------:R-:W-:Y:S01]  /*143050*/  LOP3.LUT R4, R4, 0xf7ffffff, RZ, 0xc0, !PT ;  /* 0xf7ffffff04047812 */ /* 0x000fe200078ec0ff */
[----:B-1----:R-:W-:Y:S01]  /*143060*/  IMAD.WIDE R102, R236, 0x4, R56 ;  /* 0x00000004ec667825 */ /* 0x002fe200078e0238 */
[----:B------:R-:W3:Y:S09]  /*143070*/  LDL.LU R137, [R1+0x2084] ;  /* 0x0020840001897983 */ /* 0x000ef20000300800 */
[----:B------:R-:W-:-:S02]  /*143080*/  @P1 LOP3.LUT R4, R4, 0x8000000, RZ, 0xfc, !PT ;  /* 0x0800000004041812 */ /* 0x000fc400078efcff */
[----:B------:R-:W-:Y:S01]  /*143090*/  LOP3.LUT P1, RZ, R7, 0x800, RZ, 0xc0, !PT ;  /* 0x0000080007ff7812 */ /* 0x000fe2000782c0ff */
[----:B----4-:R1:W-:Y:S02]  /*1430a0*/  @P6 STG.E desc[UR40][R102.64], R138 ;  /* 0x0000008a66006986 */ /* 0x0103e4000c101928 */
[----:B-1----:R-:W-:Y:S02]  /*1430b0*/  IMAD.WIDE R102, R236, 0x4, R54 ;  /* 0x00000004ec667825 */ /* 0x002fe400078e0236 */
[----:B------:R-:W4:Y:S04]  /*1430c0*/  LDL.LU R138, [R1+0x1e74] ;  /* 0x001e7400018a7983 */ /* 0x000f280000300800 */
[----:B------:R1:W-:Y:S04]  /*1430d0*/  @P0 STG.E desc[UR40][R102.64], R139 ;  /* 0x0000008b66000986 */ /* 0x0003e8000c101928 */
[----:B------:R1:W-:Y:S01]  /*1430e0*/  @P1 STG.E desc[UR40][R104.64], R140 ;  /* 0x0000008c68001986 */ /* 0x0003e2000c101928 */
[----:B------:R-:W-:Y:S01]  /*1430f0*/  LOP3.LUT P1, RZ, R4, 0x8000000, RZ, 0xc0, !PT ;  /* 0x0800000004ff7812 */ /* 0x000fe2000782c0ff */
[----:B-1----:R-:W-:-:S02]  /*143100*/  IMAD.WIDE R102, R236, 0x4, R50 ;  /* 0x00000004ec667825 */ /* 0x002fc400078e0232 */
[----:B------:R-:W3:Y:S04]  /*143110*/  LDL.LU R139, [R1+0x1c74] ;  /* 0x001c7400018b7983 */ /* 0x000ee80000300800 */
        /* <DEDUP_REMOVED lines=25> */
[----:B------:R-:W-:Y:S01]  /*1432b0*/  IMAD.WIDE R104, R141, 0x4, R50 ;  /* 0x000000048d687825 */ /* 0x000fe200078e0232 */
[----:B------:R-:W-:-:S03]  /*1432c0*/  LOP3.LUT P4, RZ, R7, 0x400000, RZ, 0xc0, !PT ;  /* 0x0040000007ff7812 */ /* 0x000fc6000788c0ff */
[----:B-1----:R-:W-:-:S05]  /*1432d0*/  IMAD.WIDE R102, R141, 0x4, R52 ;  /* 0x000000048d667825 */ /* 0x002fca00078e0234 */
[----:B---3--:R1:W-:Y:S01]  /*1432e0*/  @P1 STG.E desc[UR40][R102.64], R136 ;  /* 0x0000008866001986 */ /* 0x0083e2000c101928 */
[----:B------:R-:W-:-:S03]  /*1432f0*/  LOP3.LUT P5, RZ, R7, 0x800000, RZ, 0xc0, !PT ;  /* 0x0080000007ff7812 */ /* 0x000fc600078ac0ff */
[----:B------:R-:W-:Y:S01]  /*143300*/  @P2 STG.E desc[UR40][R104.64], R137 ;  /* 0x0000008968002986 */ /* 0x000fe2000c101928 */
        /* <DEDUP_REMOVED lines=46> */
[C---:B------:R-:W-:Y:S01]  /*1435f0*/  LOP3.LUT P6, RZ, R7.reuse, 0x10000000, RZ, 0xc0, !PT ;  /* 0x1000000007ff7812 */ /* 0x040fe200078cc0ff */
        /* <DEDUP_REMOVED lines=48> */
[C---:B------:R-:W-:Y:S01]  /*143900*/  IMAD.WIDE R104, R137.reuse, 0x4, R46 ;  /* 0x0000000489687825 */ /* 0x040fe200078e022e */
[C---:B------:R-:W-:Y:S02]  /*143910*/  LOP3.LUT P3, RZ, R8.reuse, 0x100, RZ, 0xc0, !PT ;  /* 0x0000010008ff7812 */ /* 0x040fe4000786c0ff */
[----:B------:R-:W-:Y:S01]  /*143920*/  LOP3.LUT P4, RZ, R8, 0x200, RZ, 0xc0, !PT ;  /* 0x0000020008ff7812 */ /* 0x000fe2000788c0ff */
[----:B-1----:R-:W-:-:S08]  /*143930*/  IMAD.WIDE R102, R137, 0x4, R44 ;  /* 0x0000000489667825 */ /* 0x002fd000078e022c */
[----:B------:R-:W-:Y:S04]  /*143940*/  @P1 STG.E desc[UR40][R104.64], R248 ;  /* 0x000000f868001986 */ /* 0x000fe8000c101928 */
        /* <DEDUP_REMOVED lines=60> */
[----:B------:R-:W3:Y:S02]  /*143d10*/  LDL.LU R136, [R1+0x2c50] ;  /* 0x002c500001887983 */ /* 0x000ee40000300800 */
[----:B------:R-:W-:-:S04]  /*143d20*/  IMAD.WIDE R102, R138, 0x4, R42 ;  /* 0x000000048a667825 */ /* 0x000fc800078e022a */
[----:B------:R-:W-:Y:S02]  /*143d30*/  @P1 LOP3.LUT R4, R4, 0x800, RZ, 0xfc, !PT ;  /* 0x0000080004041812 */ /* 0x000fe400078efcff */
[----:B------:R-:W-:Y:S01]  /*143d40*/  LOP3.LUT P1, RZ, R8, 0x20000, RZ, 0xc0, !PT ;  /* 0x0002000008ff7812 */ /* 0x000fe2000782c0ff */
[----:B----4-:R1:W-:Y:S04]  /*143d50*/  @P6 STG.E desc[UR40][R104.64], R137 ;  /* 0x0000008968006986 */ /* 0x0103e8000c101928 */
[----:B------:R4:W-:Y:S04]  /*143d60*/  @P0 STG.E desc[UR40][R102.64], R139 ;  /* 0x0000008b66000986 */ /* 0x0009e8000c101928 */
[----:B-1----:R-:W3:Y:S01]  /*143d70*/  LDL.LU R137, [R1+0x2c30] ;  /* 0x002c300001897983 */ /* 0x002ee20000300800 */
[----:B----4-:R-:W-:-:S03]  /*143d80*/  IMAD.WIDE R102, R244, 0x4, R56 ;  /* 0x00000004f4667825 */ /* 0x010fc600078e0238 */
[----:B------:R-:W4:Y:S04]  /*143d90*/  LDL.LU R138, [R1+0x2c00] ;  /* 0x002c0000018a7983 */ /* 0x000f280000300800 */
[----:B------:R1:W-:Y:S01]  /*143da0*/  @P1 STG.E desc[UR40][R102.64], R141 ;  /* 0x0000008d66001986 */ /* 0x0003e2000c101928 */
[----:B------:R-:W-:-:S03]  /*143db0*/  LOP3.LUT P1, RZ, R4, 0x800, RZ, 0xc0, !PT ;  /* 0x0000080004ff7812 */ /* 0x000fc6000782c0ff */
[----:B------:R-:W4:Y:S01]  /*143dc0*/  LDL.LU R139, [R1+0x2be0] ;  /* 0x002be000018b7983 */ /* 0x000f220000300800 */
[----:B-1----:R-:W-:-:S03]  /*143dd0*/  IMAD.WIDE R102, R244, 0x4, R54 ;  /* 0x00000004f4667825 */ /* 0x002fc600078e0236 */
[----:B------:R-:W4:Y:S06]  /*143de0*/  LDL.LU R141, [R1+0x2bc0] ;  /* 0x002bc000018d7983 */ /* 0x000f2c0000300800 */
        /* <DEDUP_REMOVED lines=80> */
[----:B---3--:R-:W-:Y:S01]  /*1442f0*/  IMAD.WIDE R104, R224, 0x4, R56 ;  /* 0x00000004e0687825 */ /* 0x008fe200078e0238 */
[----:B------:R-:W-:Y:S01]  /*144300*/  LOP3.LUT P1, RZ, R9, 0x40, RZ, 0xc0, !PT ;  /* 0x0000004009ff7812 */ /* 0x000fe2000782c0ff */
[----:B------:R-:W3:Y:S01]  /*144310*/  LDL.LU R248, [R1+0x2be4] ;  /* 0x002be40001f87983 */ /* 0x000ee20000300800 */
[----:B------:R-:W-:-:S02]  /*144320*/  LOP3.LUT R4, R4, 0xfffffffb, RZ, 0xc0, !PT ;  /* 0xfffffffb04047812 */ /* 0x000fc400078ec0ff */
[----:B------:R-:W-:-:S09]  /*144330*/  LOP3.LUT P0, RZ, R9, 0x8, RZ, 0xc0, !PT ;  /* 0x0000000809ff7812 */ /* 0x000fd2000780c0ff */
[----:B------:R-:W-:Y:S02]  /*144340*/  @P1 LOP3.LUT R4, R4, 0x4, RZ, 0xfc, !PT ;  /* 0x0000000404041812 */ /* 0x000fe400078efcff */
[----:B------:R-:W-:Y:S01]  /*144350*/  LOP3.LUT P1, RZ, R9, 0x20, RZ, 0xc0, !PT ;  /* 0x0000002009ff7812 */ /* 0x000fe2000782c0ff */
[----:B------:R-:W-:Y:S01]  /*144360*/  IMAD.WIDE R102, R224, 0x4, R54 ;  /* 0x00000004e0667825 */ /* 0x000fe200078e0236 */
[----:B------:R-:W-:Y:S01]  /*144370*/  LOP3.LUT R4, R4, 0xfffffff7, RZ, 0xc0, !PT ;  /* 0xfffffff704047812 */ /* 0x000fe200078ec0ff */
[----:B------:R1:W-:Y:S04]  /*144380*/  @P5 STG.E desc[UR40][R104.64], R136 ;  /* 0x0000008868005986 */ /* 0x0003e8000c101928 */
[----:B----4-:R4:W-:Y:S06]  /*144390*/  @P6 STG.E desc[UR40][R102.64], R137 ;  /* 0x0000008966006986 */ /* 0x0109ec000c101928 */
[----:B------:R-:W-:-:S02]  /*1443a0*/  @P1 LOP3.LUT R4, R4, 0x8, RZ, 0xfc, !PT ;  /* 0x0000000804041812 */ /* 0x000fc400078efcff */
[----:B------:R-:W-:Y:S01]  /*1443b0*/  LOP3.LUT P1, RZ, R9, 0x10, RZ, 0xc0, !PT ;  /* 0x0000001009ff7812 */ /* 0x000fe2000782c0ff */
[----:B-1----:R-:W3:Y:S01]  /*1443c0*/  LDL.LU R136, [R1+0x2bc4] ;  /* 0x002bc40001887983 */ /* 0x002ee20000300800 */
[----:B----4-:R-:W-:-:S03]  /*1443d0*/  IMAD.WIDE R102, R224, 0x4, R52 ;  /* 0x00000004e0667825 */ /* 0x010fc600078e0234 */
        /* <DEDUP_REMOVED lines=185> */
[C---:B------:R-:W-:Y:S02]  /*144f70*/  LOP3.LUT P5, RZ, R10.reuse, 0x80, RZ, 0xc0, !PT ;  /* 0x000000800aff7812 */ /* 0x040fe400078ac0ff */
        /* <DEDUP_REMOVED lines=34> */
[----:B----4-:R1:W-:Y:S01]  /*1451a0*/  @P1 STG.E desc[UR40][R102.64], R224 ;  /* 0x000000e066001986 */ /* 0x0103e2000c101928 */
        /* <DEDUP_REMOVED lines=36> */
[----:B------:R-:W2:Y:S04]  /*1453f0*/  LDL.LU R138, [R1+0x2ce0] ;  /* 0x002ce000018a7983 */ /* 0x000ea80000300800 */
[----:B------:R-:W2:Y:S04]  /*145400*/  LDL.LU R140, [R1+0x2cb0] ;  /* 0x002cb000018c7983 */ /* 0x000ea80000300800 */
[----:B------:R-:W2:Y:S04]  /*145410*/  LDL.LU R141, [R1+0x2ca0] ;  /* 0x002ca000018d7983 */ /* 0x000ea80000300800 */
[----:B------:R-:W2:Y:S01]  /*145420*/  LDL.LU R220, [R1+0x494c] ;  /* 0x00494c0001dc7983 */ /* 0x000ea20000300800 */
[----:B------:R-:W-:-:S03]  /*145430*/  LOP3.LUT P4, RZ, R10, 0x2000000, RZ, 0xc0, !PT ;  /* 0x020000000aff7812 */ /* 0x000fc6000788c0ff */
[----:B------:R-:W3:Y:S04]  /*145440*/  LDL.LU R142, [R1+0x4970] ;  /* 0x00497000018e7983 */ /* 0x000ee80000300800 */
        /* <DEDUP_REMOVED lines=15> */
[----:B--2---:R-:W-:-:S05]  /*145540*/  IMAD.WIDE R102, R220, 0x4, R56 ;  /* 0x00000004dc667825 */ /* 0x004fca00078e0238 */
[----:B------:R1:W-:Y:S04]  /*145550*/  @P4 STG.E desc[UR40][R102.64], R143 ;  /* 0x0000008f66004986 */ /* 0x0003e8000c101928 */
        /* <DEDUP_REMOVED lines=331> */
[----:B-1----:R-:W-:-:S05]  /*146a10*/  IMAD.WIDE R4, R142, 0x4, R48 ;  /* 0x000000048e047825 */ /* 0x002fca00078e0230 */
[----:B------:R1:W-:Y:S02]  /*146a20*/  @P0 STG.E desc[UR40][R4.64], R138 ;  /* 0x0000008a04000986 */ /* 0x0003e4000c101928 */
[----:B-1----:R-:W-:Y:S02]  /*146a30*/  IMAD.WIDE R4, R142, 0x4, R46 ;  /* 0x000000048e047825 */ /* 0x002fe400078e022e */
[----:B------:R-:W3:Y:S04]  /*146a40*/  LDL.LU R138, [R1+0x49b0] ;  /* 0x0049b000018a7983 */ /* 0x000ee80000300800 */
        /* <DEDUP_REMOVED lines=32> */
[----:B------:R1:W-:Y:S01]  /*146c50*/  @P1 STG.E desc[UR40][R4.64], R248 ;  /* 0x000000f804001986 */ /* 0x0003e2000c101928 */
[----:B------:R-:W-:Y:S01]  /*146c60*/  LOP3.LUT P4, RZ, R13, 0x2, RZ, 0xc0, !PT ;  /* 0x000000020dff7812 */ /* 0x000fe2000788c0ff */
[----:B-1----:R-:W-:-:S05]  /*146c70*/  IMAD.WIDE R4, R140, 0x4, R44 ;  /* 0x000000048c047825 */ /* 0x002fca00078e022c */
        /* <DEDUP_REMOVED lines=63> */
[----:B------:R1:W-:Y:S02]  /*147070*/  @P6 STG.E desc[UR40][R4.64], R137 ;  /* 0x0000008904006986 */ /* 0x0003e4000c101928 */
        /* <DEDUP_REMOVED lines=190> */
[C---:B------:R-:W-:Y:S01]  /*147c60*/  LOP3.LUT P0, RZ, R14.reuse, 0x4000, RZ, 0xc0, !PT ;  /* 0x000040000eff7812 */ /* 0x040fe2000780c0ff */
        /* <DEDUP_REMOVED lines=133> */
[C---:B------:R-:W-:Y:S01]  /*1484c0*/  IMAD.WIDE R4, R240.reuse, 0x4, R48 ;  /* 0x00000004f0047825 */ /* 0x040fe200078e0230 */
        /* <DEDUP_REMOVED lines=572> */
[----:B------:R-:W2:Y:S04]  /*14a890*/  LDL.LU R220, [R1+0xc6c] ;  /* 0x000c6c0001dc7983 */ /* 0x000ea80000300800 */
[----:B------:R-:W2:Y:S01]  /*14a8a0*/  LDL.LU R228, [R1+0x77c] ;  /* 0x00077c0001e47983 */ /* 0x000ea20000300800 */
[----:B------:R-:W-:-:S02]  /*14a8b0*/  @P1 LOP3.LUT R8, R8, 0x1, RZ, 0xfc, !PT ;  /* 0x0000000108081812 */ /* 0x000fc400078efcff */
[----:B------:R-:W-:Y:S01]  /*14a8c0*/  LOP3.LUT P1, RZ, R18, 0x800000, RZ, 0xc0, !PT ;  /* 0x0080000012ff7812 */ /* 0x000fe2000782c0ff */
[----:B------:R-:W2:Y:S04]  /*14a8d0*/  LDL.LU R236, [R1+0x3020] ;  /* 0x0030200001ec7983 */ /* 0x000ea80000300800 */
[----:B------:R-:W2:Y:S01]  /*14a8e0*/  LDL.LU R240, [R1+0x2ff0] ;  /* 0x002ff00001f07983 */ /* 0x000ea20000300800 */
[----:B------:R-:W-:Y:S02]  /*14a8f0*/  LOP3.LUT R8, R8, 0xfffffffd, RZ, 0xc0, !PT ;  /* 0xfffffffd08087812 */ /* 0x000fe400078ec0ff */
[C---:B------:R-:W-:Y:S02]  /*14a900*/  LOP3.LUT P5, RZ, R18.reuse, 0x20000, RZ, 0xc0, !PT ;  /* 0x0002000012ff7812 */ /* 0x040fe400078ac0ff */
[----:B------:R-:W-:Y:S01]  /*14a910*/  LOP3.LUT P6, RZ, R18, 0x40000, RZ, 0xc0, !PT ;  /* 0x0004000012ff7812 */ /* 0x000fe200078cc0ff */
[----:B------:R-:W2:Y:S01]  /*14a920*/  LDL.LU R244, [R1+0x2fb0] ;  /* 0x002fb00001f47983 */ /* 0x000ea20000300800 */
[----:B---3--:R-:W-:Y:S01]  /*14a930*/  IMAD.WIDE R4, R224, 0x4, R56 ;  /* 0x00000004e0047825 */ /* 0x008fe200078e0238 */
[----:B------:R-:W-:-:S02]  /*14a940*/  LOP3.LUT P0, RZ, R18, 0x80000, RZ, 0xc0, !PT ;  /* 0x0008000012ff7812 */ /* 0x000fc4000780c0ff */
[----:B------:R-:W3:Y:S04]  /*14a950*/  LDL.LU R248, [R1+0x2f90] ;  /* 0x002f900001f87983 */ /* 0x000ee80000300800 */
[----:B------:R-:W3:Y:S01]  /*14a960*/  LDL.LU R136, [R1+0x2f70] ;  /* 0x002f700001887983 */ /* 0x000ee20000300800 */
[----:B------:R-:W-:Y:S02]  /*14a970*/  @P1 LOP3.LUT R8, R8, 0x2, RZ, 0xfc, !PT ;  /* 0x0000000208081812 */ /* 0x000fe400078efcff */
[----:B------:R-:W-:Y:S02]  /*14a980*/  LOP3.LUT P1, RZ, R18, 0x400000, RZ, 0xc0, !PT ;  /* 0x0040000012ff7812 */ /* 0x000fe4000782c0ff */
[----:B------:R-:W-:-:S11]  /*14a990*/  LOP3.LUT R8, R8, 0xfffffffb, RZ, 0xc0, !PT ;  /* 0xfffffffb08087812 */ /* 0x000fd600078ec0ff */
[----:B------:R-:W-:Y:S02]  /*14a9a0*/  @P1 LOP3.LUT R8, R8, 0x4, RZ, 0xfc, !PT ;  /* 0x0000000408081812 */ /* 0x000fe400078efcff */
[----:B------:R-:W-:Y:S01]  /*14a9b0*/  LOP3.LUT P1, RZ, R18, 0x200000, RZ, 0xc0, !PT ;  /* 0x0020000012ff7812 */ /* 0x000fe2000782c0ff */
[----:B------:R1:W-:Y:S01]  /*14a9c0*/  @P5 STG.E desc[UR40][R4.64], R137 ;  /* 0x0000008904005986 */ /* 0x0003e2000c101928 */
[----:B------:R-:W-:Y:S01]  /*14a9d0*/  LOP3.LUT R8, R8, 0xfffffff7, RZ, 0xc0, !PT ;  /* 0xfffffff708087812 */ /* 0x000fe200078ec0ff */
[----:B-1----:R-:W-:-:S10]  /*14a9e0*/  IMAD.WIDE R4, R224, 0x4, R54 ;  /* 0x00000004e0047825 */ /* 0x002fd400078e0236 */
[----:B------:R-:W-:Y:S02]  /*14a9f0*/  @P1 LOP3.LUT R8, R8, 0x8, RZ, 0xfc, !PT ;  /* 0x0000000808081812 */ /* 0x000fe400078efcff */
[----:B------:R-:W-:Y:S01]  /*14aa00*/  LOP3.LUT P1, RZ, R18, 0x100000, RZ, 0xc0, !PT ;  /* 0x0010000012ff7812 */ /* 0x000fe2000782c0ff */
[----:B------:R-:W3:Y:S04]  /*14aa10*/  LDL.LU R137, [R1+0x2f60] ;  /* 0x002f600001897983 */ /* 0x000ee80000300800 */
[----:B----4-:R1:W-:Y:S02]  /*14aa20*/  @P6 STG.E desc[UR40][R4.64], R138 ;  /* 0x0000008a04006986 */ /* 0x0103e4000c101928 */
[C---:B-1----:R-:W-:Y:S02]  /*14aa30*/  IMAD.WIDE R4, R224.reuse, 0x4, R52 ;  /* 0x00000004e0047825 */ /* 0x042fe400078e0234 */
[----:B------:R-:W4:Y:S04]  /*14aa40*/  LDL.LU R138, [R1+0x2f50] ;  /* 0x002f5000018a7983 */ /* 0x000f280000300800 */
[----:B------:R1:W-:Y:S02]  /*14aa50*/  @P0 STG.E desc[UR40][R4.64], R140 ;  /* 0x0000008c04000986 */ /* 0x0003e4000c101928 */
[----:B-1----:R-:W-:-:S05]  /*14aa60*/  IMAD.WIDE R4, R224, 0x4, R50 ;  /* 0x00000004e0047825 */ /* 0x002fca00078e0232 */
[----:B------:R1:W-:Y:S01]  /*14aa70*/  @P1 STG.E desc[UR40][R4.64], R141 ;  /* 0x0000008d04001986 */ /* 0x0003e2000c101928 */
[----:B------:R-:W-:Y:S01]  /*14aa80*/  LOP3.LUT P1, RZ, R8, 0x8, RZ, 0xc0, !PT ;  /* 0x0000000808ff7812 */ /* 0x000fe2000782c0ff */
        /* <DEDUP_REMOVED lines=29> */
[----:B------:R-:W-:Y:S02]  /*14ac60*/  LOP3.LUT P4, RZ, R18, 0x80000000, RZ, 0xc0, !PT ;  /* 0x8000000012ff7812 */ /* 0x000fe4000788c0ff */
        /* <DEDUP_REMOVED lines=48> */
[C---:B------:R-:W-:Y:S02]  /*14af70*/  LOP3.LUT P5, RZ, R19.reuse, 0x10, RZ, 0xc0, !PT ;  /* 0x0000001013ff7812 */ /* 0x040fe400078ac0ff */
[----:B------:R-:W-:Y:S02]  /*14af80*/  LOP3.LUT P6, RZ, R19, 0x20, RZ, 0xc0, !PT ;  /* 0x0000002013ff7812 */ /* 0x000fe400078cc0ff */
[----:B------:R-:W-:Y:S02]  /*14af90*/  @P1 LOP3.LUT R9, R9, 0x2000000, RZ, 0xfc, !PT ;  /* 0x0200000009091812 */ /* 0x000fe400078efcff */
[----:B------:R-:W-:Y:S01]  /*14afa0*/  LOP3.LUT P1, RZ, R19, 0x200, RZ, 0xc0, !PT ;  /* 0x0000020013ff7812 */ /* 0x000fe2000782c0ff */
[----:B------:R-:W-:Y:S01]  /*14afb0*/  IMAD.WIDE R4, R140, 0x4, R50 ;  /* 0x000000048c047825 */ /* 0x000fe200078e0232 */
[----:B------:R-:W2:Y:S01]  /*14afc0*/  LDL.LU R244, [R1+0x2f64] ;  /* 0x002f640001f47983 */ /* 0x000ea20000300800 */
[----:B------:R-:W-:-:S02]  /*14afd0*/  LOP3.LUT R9, R9, 0xfbffffff, RZ, 0xc0, !PT ;  /* 0xfbffffff09097812 */ /* 0x000fc400078ec0ff */
[----:B------:R-:W-:-:S08]  /*14afe0*/  LOP3.LUT P0, RZ, R19, 0x40, RZ, 0xc0, !PT ;  /* 0x0000004013ff7812 */ /* 0x000fd0000780c0ff */
[----:B------:R-:W-:Y:S02]  /*14aff0*/  @P1 LOP3.LUT R9, R9, 0x4000000, RZ, 0xfc, !PT ;  /* 0x0400000009091812 */ /* 0x000fe400078efcff */
[----:B------:R-:W-:Y:S01]  /*14b000*/  LOP3.LUT P1, RZ, R19, 0x100, RZ, 0xc0, !PT ;  /* 0x0000010013ff7812 */ /* 0x000fe2000782c0ff */
[----:B----4-:R1:W-:Y:S01]  /*14b010*/  @P5 STG.E desc[UR40][R4.64], R248 ;  /* 0x000000f804005986 */ /* 0x0103e2000c101928 */
[----:B------:R-:W-:Y:S01]  /*14b020*/  LOP3.LUT R9, R9, 0xf7ffffff, RZ, 0xc0, !PT ;  /* 0xf7ffffff09097812 */ /* 0x000fe200078ec0ff */
[----:B-1----:R-:W-:-:S10]  /*14b030*/  IMAD.WIDE R4, R140, 0x4, R48 ;  /* 0x000000048c047825 */ /* 0x002fd400078e0230 */
[----:B------:R-:W-:Y:S02]  /*14b040*/  @P1 LOP3.LUT R9, R9, 0x8000000, RZ, 0xfc, !PT ;  /* 0x0800000009091812 */ /* 0x000fe400078efcff */
[----:B------:R-:W-:Y:S01]  /*14b050*/  LOP3.LUT P1, RZ, R19, 0x80, RZ, 0xc0, !PT ;  /* 0x0000008013ff7812 */ /* 0x000fe2000782c0ff */
[----:B------:R-:W4:Y:S04]  /*14b060*/  LDL.LU R248, [R1+0x2f54] ;  /* 0x002f540001f87983 */ /* 0x000f280000300800 */
        /* <DEDUP_REMOVED lines=37> */
[C---:B------:R-:W-:Y:S02]  /*14b2c0*/  LOP3.LUT P4, RZ, R19.reuse, 0x40000, RZ, 0xc0, !PT ;  /* 0x0004000013ff7812 */ /* 0x040fe4000788c0ff */
[C---:B------:R-:W-:Y:S01]  /*14b2d0*/  LOP3.LUT P5, RZ, R19.reuse, 0x80000, RZ, 0xc0, !PT ;  /* 0x0008000013ff7812 */ /* 0x040fe200078ac0ff */
[----:B-1----:R-:W-:Y:S01]  /*14b2e0*/  IMAD.WIDE R4, R142, 0x4, R42 ;  /* 0x000000048e047825 */ /* 0x002fe200078e022a */
[C---:B------:R-:W-:Y:S02]  /*14b2f0*/  LOP3.LUT P6, RZ, R19.reuse, 0x100000, RZ, 0xc0, !PT ;  /* 0x0010000013ff7812 */ /* 0x040fe400078cc0ff */
[----:B------:R-:W-:Y:S01]  /*14b300*/  LOP3.LUT P0, RZ, R19, 0x200000, RZ, 0xc0, !PT ;  /* 0x0020000013ff7812 */ /* 0x000fe2000780c0ff */
[----:B------:R-:W4:Y:S04]  /*14b310*/  LDL.LU R142, [R1+0x4a20] ;  /* 0x004a2000018e7983 */ /* 0x000f280000300800 */
[----:B---3--:R1:W-:Y:S02]  /*14b320*/  @P2 STG.E desc[UR40][R4.64], R136 ;  /* 0x0000008804002986 */ /* 0x0083e4000c101928 */
        /* <DEDUP_REMOVED lines=37> */
[----:B------:R-:W4:Y:S04]  /*14b580*/  LDL.LU R224, [R1+0x2f78] ;  /* 0x002f780001e07983 */ /* 0x000f280000300800 */
[----:B------:R-:W4:Y:S04]  /*14b590*/  LDL.LU R228, [R1+0x2f68] ;  /* 0x002f680001e47983 */ /* 0x000f280000300800 */
[----:B------:R-:W4:Y:S01]  /*14b5a0*/  LDL.LU R236, [R1+0x2f58] ;  /* 0x002f580001ec7983 */ /* 0x000f220000300800 */
[----:B------:R-:W-:-:S03]  /*14b5b0*/  LOP3.LUT R9, R9, 0xfffdffff, RZ, 0xc0, !PT ;  /* 0xfffdffff09097812 */ /* 0x000fc600078ec0ff */
[----:B------:R-:W4:Y:S01]  /*14b5c0*/  LDL.LU R244, [R1+0x2f38] ;  /* 0x002f380001f47983 */ /* 0x000f220000300800 */
[C---:B------:R-:W-:Y:S02]  /*14b5d0*/  LOP3.LUT P5, RZ, R19.reuse, 0x800000, RZ, 0xc0, !PT ;  /* 0x0080000013ff7812 */ /* 0x040fe400078ac0ff */
[----:B------:R-:W-:Y:S02]  /*14b5e0*/  LOP3.LUT P6, RZ, R19, 0x1000000, RZ, 0xc0, !PT ;  /* 0x0100000013ff7812 */ /* 0x000fe400078cc0ff */
[----:B------:R-:W-:Y:S02]  /*14b5f0*/  @P1 LOP3.LUT R9, R9, 0x20000, RZ, 0xfc, !PT ;  /* 0x0002000009091812 */ /* 0x000fe400078efcff */
[----:B------:R-:W-:Y:S01]  /*14b600*/  LOP3.LUT P1, RZ, R19, 0x10000000, RZ, 0xc0, !PT ;  /* 0x1000000013ff7812 */ /* 0x000fe2000782c0ff */
[----:B------:R-:W-:Y:S01]  /*14b610*/  IMAD.WIDE R4, R137, 0x4, R44 ;  /* 0x0000000489047825 */ /* 0x000fe200078e022c */
[----:B------:R-:W4:Y:S01]  /*14b620*/  LDL.LU R248, [R1+0x2f28] ;  /* 0x002f280001f87983 */ /* 0x000f220000300800 */
[----:B------:R-:W-:-:S02]  /*14b630*/  LOP3.LUT R9, R9, 0xfffbffff, RZ, 0xc0, !PT ;  /* 0xfffbffff09097812 */ /* 0x000fc400078ec0ff */
[----:B------:R-:W-:-:S08]  /*14b640*/  LOP3.LUT P0, RZ, R19, 0x2000000, RZ, 0xc0, !PT ;  /* 0x0200000013ff7812 */ /* 0x000fd0000780c0ff */
[----:B------:R-:W-:Y:S02]  /*14b650*/  @P1 LOP3.LUT R9, R9, 0x40000, RZ, 0xfc, !PT ;  /* 0x0004000009091812 */ /* 0x000fe400078efcff */
[----:B------:R-:W-:Y:S01]  /*14b660*/  LOP3.LUT P1, RZ, R19, 0x8000000, RZ, 0xc0, !PT ;  /* 0x0800000013ff7812 */ /* 0x000fe2000782c0ff */
[----:B---3--:R1:W-:Y:S01]  /*14b670*/  @P5 STG.E desc[UR40][R4.64], R136 ;  /* 0x0000008804005986 */ /* 0x0083e2000c101928 */
[----:B------:R-:W-:Y:S01]  /*14b680*/  LOP3.LUT R9, R9, 0xfff7ffff, RZ, 0xc0, !PT ;  /* 0xfff7ffff09097812 */ /* 0x000fe200078ec0ff */
[----:B-1----:R-:W-:-:S10]  /*14b690*/  IMAD.WIDE R4, R137, 0x4, R42 ;  /* 0x0000000489047825 */ /* 0x002fd400078e022a */
[----:B------:R-:W-:Y:S02]  /*14b6a0*/  @P1 LOP3.LUT R9, R9, 0x80000, RZ, 0xfc, !PT ;  /* 0x0008000009091812 */ /* 0x000fe400078efcff */
[----:B------:R-:W-:Y:S01]  /*14b6b0*/  LOP3.LUT P1, RZ, R19, 0x4000000, RZ, 0xc0, !PT ;  /* 0x0400000013ff7812 */ /* 0x000fe2000782c0ff */
[----:B------:R-:W3:Y:S04]  /*14b6c0*/  LDL.LU R136, [R1+0x2f18] ;  /* 0x002f180001887983 */ /* 0x000ee80000300800 */
        /* <DEDUP_REMOVED lines=19> */
[C---:B------:R-:W-:Y:S02]  /*14b800*/  LOP3.LUT P2, RZ, R20.reuse, 0x8, RZ, 0xc0, !PT ;  /* 0x0000000814ff7812 */ /* 0x040fe4000784c0ff */
[C---:B------:R-:W-:Y:S02]  /*14b810*/  LOP3.LUT P3, RZ, R20.reuse, 0x10, RZ, 0xc0, !PT ;  /* 0x0000001014ff7812 */ /* 0x040fe4000786c0ff */
[----:B------:R-:W-:-:S02]  /*14b820*/  LOP3.LUT P4, RZ, R20, 0x20, RZ, 0xc0, !PT ;  /* 0x0000002014ff7812 */ /* 0x000fc4000788c0ff */
[C---:B------:R-:W-:Y:S02]  /*14b830*/  LOP3.LUT P5, RZ, R20.reuse, 0x40, RZ, 0xc0, !PT ;  /* 0x0000004014ff7812 */ /* 0x040fe400078ac0ff */
[C---:B------:R-:W-:Y:S02]  /*14b840*/  LOP3.LUT P6, RZ, R20.reuse, 0x80, RZ, 0xc0, !PT ;  /* 0x0000008014ff7812 */ /* 0x040fe400078cc0ff */
[----:B------:R-:W-:Y:S01]  /*14b850*/  LOP3.LUT P0, RZ, R20, 0x100, RZ, 0xc0, !PT ;  /* 0x0000010014ff7812 */ /* 0x000fe2000780c0ff */
[----:B------:R-:W2:Y:S04]  /*14b860*/  LDL.LU R220, [R1+0x4a24] ;  /* 0x004a240001dc7983 */ /* 0x000ea80000300800 */
        /* <DEDUP_REMOVED lines=61> */
[C---:B------:R-:W-:Y:S02]  /*14bc40*/  LOP3.LUT P6, RZ, R20.reuse, 0x800, RZ, 0xc0, !PT ;  /* 0x0000080014ff7812 */ /* 0x040fe400078cc0ff */
[----:B------:R-:W-:Y:S02]  /*14bc50*/  @P1 LOP3.LUT R9, R9, 0x200, RZ, 0xfc, !PT ;  /* 0x0000020009091812 */ /* 0x000fe400078efcff */
[----:B------:R-:W-:Y:S01]  /*14bc60*/  LOP3.LUT P1, RZ, R20, 0x8000, RZ, 0xc0, !PT ;  /* 0x0000800014ff7812 */ /* 0x000fe2000782c0ff */
[----:B------:R-:W-:Y:S01]  /*14bc70*/  IMAD.WIDE R4, R220, 0x4, R54 ;  /* 0x00000004dc047825 */ /* 0x000fe200078e0236 */
[----:B------:R-:W2:Y:S01]  /*14bc80*/  LDL.LU R244, [R1+0x20bc] ;  /* 0x0020bc0001f47983 */ /* 0x000ea20000300800 */
[----:B------:R-:W-:-:S02]  /*14bc90*/  LOP3.LUT R9, R9, 0xfffffbff, RZ, 0xc0, !PT ;  /* 0xfffffbff09097812 */ /* 0x000fc400078ec0ff */
[C---:B------:R-:W-:Y:S01]  /*14bca0*/  LOP3.LUT P0, RZ, R20.reuse, 0x1000, RZ, 0xc0, !PT ;  /* 0x0000100014ff7812 */ /* 0x040fe2000780c0ff */
[----:B------:R-:W2:Y:S04]  /*14bcb0*/  LDL.LU R248, [R1+0x1eac] ;  /* 0x001eac0001f87983 */ /* 0x000ea80000300800 */
[----:B------:R-:W2:Y:S03]  /*14bcc0*/  LDL.LU R136, [R1+0x1cac] ;  /* 0x001cac0001887983 */ /* 0x000ea60000300800 */
        /* <DEDUP_REMOVED lines=8> */
[----:B----4-:R1:W-:Y:S02]  /*14bd50*/  @P6 STG.E desc[UR40][R4.64], R139 ;  /* 0x0000008b04006986 */ /* 0x0103e4000c101928 */
[----:B-1----:R-:W-:-:S05]  /*14bd60*/  IMAD.WIDE R4, R220, 0x4, R50 ;  /* 0x00000004dc047825 */ /* 0x002fca00078e0232 */
[----:B------:R1:W-:Y:S02]  /*14bd70*/  @P0 STG.E desc[UR40][R4.64], R140 ;  /* 0x0000008c04000986 */ /* 0x0003e4000c101928 */
[----:B-1----:R-:W-:-:S05]  /*14bd80*/  IMAD.WIDE R4, R220, 0x4, R48 ;  /* 0x00000004dc047825 */ /* 0x002fca00078e0230 */
[----:B------:R1:W-:Y:S01]  /*14bd90*/  @P1 STG.E desc[UR40][R4.64], R141 ;  /* 0x0000008d04001986 */ /* 0x0003e2000c101928 */
[C---:B------:R-:W-:Y:S01]  /*14bda0*/  LOP3.LUT P1, RZ, R9.reuse, 0x800, RZ, 0xc0, !PT ;  /* 0x0000080009ff7812 */ /* 0x040fe2000782c0ff */
[----:B-1----:R-:W-:Y:S02]  /*14bdb0*/  IMAD.WIDE R4, R220, 0x4, R46 ;  /* 0x00000004dc047825 */ /* 0x002fe400078e022e */
[----:B------:R-:W4:Y:S04]  /*14bdc0*/  LDL.LU R141, [R1+0x18ac] ;  /* 0x0018ac00018d7983 */ /* 0x000f280000300800 */
[----:B------:R-:W3:Y:S04]  /*14bdd0*/  LDL.LU R139, [R1+0x4a2c] ;  /* 0x004a2c00018b7983 */ /* 0x000ee80000300800 */
[----:B------:R-:W3:Y:S04]  /*14bde0*/  LDL.LU R140, [R1+0x3040] ;  /* 0x00304000018c7983 */ /* 0x000ee80000300800 */
        /* <DEDUP_REMOVED lines=26> */
[C---:B------:R-:W-:Y:S02]  /*14bf90*/  LOP3.LUT P4, RZ, R20.reuse, 0x1000000, RZ, 0xc0, !PT ;  /* 0x0100000014ff7812 */ /* 0x040fe4000788c0ff */
        /* <DEDUP_REMOVED lines=8> */
[----:B----4-:R1:W-:Y:S02]  /*14c020*/  @P4 STG.E desc[UR40][R4.64], R141 ;  /* 0x0000008d04004986 */ /* 0x0103e4000c101928 */
        /* <DEDUP_REMOVED lines=146> */
[C---:B------:R-:W-:Y:S01]  /*14c950*/  LOP3.LUT P1, RZ, R21.reuse, 0x200000, RZ, 0xc0, !PT ;  /* 0x0020000015ff7812 */ /* 0x040fe2000782c0ff */
[----:B------:R-:W2:Y:S01]  /*14c960*/  LDL.LU R248, [R1+0x3018] ;  /* 0x0030180001f87983 */ /* 0x000ea20000300800 */
[----:B------:R-:W-:Y:S02]  /*14c970*/  LOP3.LUT P0, RZ, R21, 0x40000, RZ, 0xc0, !PT ;  /* 0x0004000015ff7812 */ /* 0x000fe4000780c0ff */
[----:B------:R-:W-:Y:S01]  /*14c980*/  LOP3.LUT R10, R10, 0xfbffffff, RZ, 0xc0, !PT ;  /* 0xfbffffff0a0a7812 */ /* 0x000fe200078ec0ff */
[----:B------:R-:W2:Y:S08]  /*14c990*/  LDL.LU R136, [R1+0x2fc8] ;  /* 0x002fc80001887983 */ /* 0x000eb00000300800 */
[----:B------:R-:W-:-:S02]  /*14c9a0*/  @P1 LOP3.LUT R10, R10, 0x4000000, RZ, 0xfc, !PT ;  /* 0x040000000a0a1812 */ /* 0x000fc400078efcff */
        /* <DEDUP_REMOVED lines=99> */
[----:B------:R-:W-:Y:S01]  /*14cfe0*/  LOP3.LUT P0, RZ, R22, 0x20, RZ, 0xc0, !PT ;  /* 0x0000002016ff7812 */ /* 0x000fe2000780c0ff */
[----:B------:R-:W2:Y:S07]  /*14cff0*/  LDL.LU R248, [R1+0x2a5c] ;  /* 0x002a5c0001f87983 */ /* 0x000eae0000300800 */
        /* <DEDUP_REMOVED lines=88> */
[----:B------:R-:W2:Y:S04]  /*14d580*/  LDL.LU R224, [R1+0x30f0] ;  /* 0x0030f00001e07983 */ /* 0x000ea80000300800 */
[----:B------:R-:W2:Y:S04]  /*14d590*/  LDL.LU R228, [R1+0x30d0] ;  /* 0x0030d00001e47983 */ /* 0x000ea80000300800 */
[----:B------:R-:W2:Y:S01]  /*14d5a0*/  LDL.LU R236, [R1+0x30c0] ;  /* 0x0030c00001ec7983 */ /* 0x000ea20000300800 */
[----:B------:R-:W-:Y:S01]  /*14d5b0*/  LOP3.LUT R10, R10, 0xfffffdff, RZ, 0xc0, !PT ;  /* 0xfffffdff0a0a7812 */ /* 0x000fe200078ec0ff */
[----:B------:R-:W-:-:S03]  /*14d5c0*/  IMAD.WIDE R4, R138, 0x4, R46 ;  /* 0x000000048a047825 */ /* 0x000fc600078e022e */
[----:B------:R-:W-:Y:S02]  /*14d5d0*/  @P1 LOP3.LUT R10, R10, 0x200, RZ, 0xfc, !PT ;  /* 0x000002000a0a1812 */ /* 0x000fe400078efcff */
[----:B------:R-:W-:Y:S01]  /*14d5e0*/  LOP3.LUT P1, RZ, R22, 0x8000000, RZ, 0xc0, !PT ;  /* 0x0800000016ff7812 */ /* 0x000fe2000782c0ff */
[----:B---3--:R1:W-:Y:S01]  /*14d5f0*/  @P5 STG.E desc[UR40][R4.64], R141 ;  /* 0x0000008d04005986 */ /* 0x0083e2000c101928 */
[----:B------:R-:W-:-:S03]  /*14d600*/  LOP3.LUT R10, R10, 0xfffffbff, RZ, 0xc0, !PT ;  /* 0xfffffbff0a0a7812 */ /* 0x000fc600078ec0ff */
[----:B-1----:R-:W3:Y:S04]  /*14d610*/  LDL.LU R141, [R1+0x4a50] ;  /* 0x004a5000018d7983 */ /* 0x002ee80000300800 */
[----:B------:R-:W3:Y:S04]  /*14d620*/  LDL.LU R240, [R1+0x30a0] ;  /* 0x0030a00001f07983 */ /* 0x000ee80000300800 */
[----:B------:R-:W-:Y:S02]  /*14d630*/  @P1 LOP3.LUT R10, R10, 0x400, RZ, 0xfc, !PT ;  /* 0x000004000a0a1812 */ /* 0x000fe400078efcff */
[----:B------:R-:W-:-:S02]  /*14d640*/  LOP3.LUT P1, RZ, R22, 0x4000000, RZ, 0xc0, !PT ;  /* 0x0400000016ff7812 */ /* 0x000fc4000782c0ff */
[C---:B------:R-:W-:Y:S01]  /*14d650*/  LOP3.LUT P6, RZ, R22.reuse, 0x800000, RZ, 0xc0, !PT ;  /* 0x0080000016ff7812 */ /* 0x040fe200078cc0ff */
[----:B------:R-:W3:Y:S01]  /*14d660*/  LDL.LU R248, [R1+0x3080] ;  /* 0x0030800001f87983 */ /* 0x000ee20000300800 */
[----:B------:R-:W-:Y:S02]  /*14d670*/  LOP3.LUT P0, RZ, R22, 0x1000000, RZ, 0xc0, !PT ;  /* 0x0100000016ff7812 */ /* 0x000fe4000780c0ff */
[----:B------:R-:W-:Y:S01]  /*14d680*/  LOP3.LUT R10, R10, 0xfffff7ff, RZ, 0xc0, !PT ;  /* 0xfffff7ff0a0a7812 */ /* 0x000fe200078ec0ff */
[----:B------:R-:W-:Y:S01]  /*14d690*/  IMAD.WIDE R4, R138, 0x4, R44 ;  /* 0x000000048a047825 */ /* 0x000fe200078e022c */
[----:B------:R-:W3:Y:S05]  /*14d6a0*/  LDL.LU R136, [R1+0x3070] ;  /* 0x0030700001887983 */ /* 0x000eea0000300800 */
[----:B------:R-:W-:-:S02]  /*14d6b0*/  @P1 LOP3.LUT R10, R10, 0x800, RZ, 0xfc, !PT ;  /* 0x000008000a0a1812 */ /* 0x000fc400078efcff */
[----:B------:R-:W-:Y:S01]  /*14d6c0*/  LOP3.LUT P1, RZ, R22, 0x2000000, RZ, 0xc0, !PT ;  /* 0x0200000016ff7812 */ /* 0x000fe2000782c0ff */
[----:B----4-:R1:W-:Y:S02]  /*14d6d0*/  @P6 STG.E desc[UR40][R4.64], R137 ;  /* 0x0000008904006986 */ /* 0x0103e4000c101928 */
[----:B-1----:R-:W-:Y:S02]  /*14d6e0*/  IMAD.WIDE R4, R138, 0x4, R42 ;  /* 0x000000048a047825 */ /* 0x002fe400078e022a */
[----:B------:R-:W4:Y:S04]  /*14d6f0*/  LDL.LU R137, [R1+0x3050] ;  /* 0x0030500001897983 */ /* 0x000f280000300800 */
[----:B------:R-:W3:Y:S04]  /*14d700*/  LDL.LU R138, [R1+0x2370] ;  /* 0x00237000018a7983 */ /* 0x000ee80000300800 */
        /* <DEDUP_REMOVED lines=87> */
[----:B---3--:R-:W-:Y:S01]  /*14dc80*/  IMAD.WIDE R4, R224, 0x4, R56 ;  /* 0x00000004e0047825 */ /* 0x008fe200078e0238 */
[----:B------:R-:W3:Y:S01]  /*14dc90*/  LDL.LU R244, [R1+0x2374] ;  /* 0x0023740001f47983 */ /* 0x000ee20000300800 */
[----:B------:R-:W-:-:S02]  /*14dca0*/  LOP3.LUT R10, R10, 0xfffffffb, RZ, 0xc0, !PT ;  /* 0xfffffffb0a0a7812 */ /* 0x000fc400078ec0ff */
[C---:B------:R-:W-:Y:S01]  /*14dcb0*/  LOP3.LUT P0, RZ, R23.reuse, 0x800, RZ, 0xc0, !PT ;  /* 0x0000080017ff7812 */ /* 0x040fe2000780c0ff */
[----:B------:R-:W3:Y:S07]  /*14dcc0*/  LDL.LU R248, [R1+0x20c4] ;  /* 0x0020c40001f87983 */ /* 0x000eee0000300800 */
        /* <DEDUP_REMOVED lines=192> */
[----:B------:R-:W-:-:S05]  /*14e8d0*/  IMAD.WIDE R4, R137, 0x4, R44 ;  /* 0x0000000489047825 */ /* 0x000fca00078e022c */
[----:B---3--:R1:W-:Y:S01]  /*14e8e0*/  @P5 STG.E desc[UR40][R4.64], R142 ;  /* 0x0000008e04005986 */ /* 0x0083e2000c101928 */
[----:B------:R-:W-:-:S03]  /*14e8f0*/  LOP3.LUT R11, R11, 0xfffdffff, RZ, 0xc0, !PT ;  /* 0xfffdffff0b0b7812 */ /* 0x000fc600078ec0ff */
[----:B-1----:R-:W3:Y:S04]  /*14e900*/  LDL.LU R142, [R1+0x4a6c] ;  /* 0x004a6c00018e7983 */ /* 0x002ee80000300800 */
[----:B------:R-:W3:Y:S01]  /*14e910*/  LDL.LU R236, [R1+0x1abc] ;  /* 0x001abc0001ec7983 */ /* 0x000ee20000300800 */
[----:B------:R-:W-:Y:S02]  /*14e920*/  @P1 LOP3.LUT R11, R11, 0x20000, RZ, 0xfc, !PT ;  /* 0x000200000b0b1812 */ /* 0x000fe400078efcff */
[C---:B------:R-:W-:Y:S01]  /*14e930*/  LOP3.LUT P1, RZ, R24.reuse, 0x100000, RZ, 0xc0, !PT ;  /* 0x0010000018ff7812 */ /* 0x040fe2000782c0ff */
[----:B------:R-:W3:Y:S01]  /*14e940*/  LDL.LU R244, [R1+0x18bc] ;  /* 0x0018bc0001f47983 */ /* 0x000ee20000300800 */
[C---:B------:R-:W-:Y:S02]  /*14e950*/  LOP3.LUT P6, RZ, R24.reuse, 0x10000, RZ, 0xc0, !PT ;  /* 0x0001000018ff7812 */ /* 0x040fe400078cc0ff */
[----:B------:R-:W-:Y:S01]  /*14e960*/  LOP3.LUT R11, R11, 0xfffbffff, RZ, 0xc0, !PT ;  /* 0xfffbffff0b0b7812 */ /* 0x000fe200078ec0ff */
[----:B------:R-:W3:Y:S01]  /*14e970*/  LDL.LU R248, [R1+0x3160] ;  /* 0x0031600001f87983 */ /* 0x000ee20000300800 */
[----:B------:R-:W-:Y:S01]  /*14e980*/  LOP3.LUT P0, RZ, R24, 0x20000, RZ, 0xc0, !PT ;  /* 0x0002000018ff7812 */ /* 0x000fe2000780c0ff */
[----:B------:R-:W-:-:S02]  /*14e990*/  IMAD.WIDE R4, R137, 0x4, R42 ;  /* 0x0000000489047825 */ /* 0x000fc400078e022a */
[----:B------:R-:W3:Y:S04]  /*14e9a0*/  LDL.LU R136, [R1+0x3140] ;  /* 0x0031400001887983 */ /* 0x000ee80000300800 */
[----:B------:R-:W3:Y:S01]  /*14e9b0*/  LDL.LU R137, [R1+0x3120] ;  /* 0x0031200001897983 */ /* 0x000ee20000300800 */
[----:B------:R-:W-:Y:S02]  /*14e9c0*/  @P1 LOP3.LUT R11, R11, 0x40000, RZ, 0xfc, !PT ;  /* 0x000400000b0b1812 */ /* 0x000fe400078efcff */
        /* <DEDUP_REMOVED lines=26> */
[----:B------:R-:W-:Y:S02]  /*14eb70*/  LOP3.LUT P6, RZ, R24, 0x80000000, RZ, 0xc0, !PT ;  /* 0x8000000018ff7812 */ /* 0x000fe400078cc0ff */
[----:B------:R-:W-:Y:S01]  /*14eb80*/  LOP3.LUT P0, RZ, R25, 0x1, RZ, 0xc0, !PT ;  /* 0x0000000119ff7812 */ /* 0x000fe2000780c0ff */
[----:B------:R-:W2:Y:S04]  /*14eb90*/  LDL.LU R220, [R1+0x4a70] ;  /* 0x004a700001dc7983 */ /* 0x000ea80000300800 */
        /* <DEDUP_REMOVED lines=16> */
[----:B-1----:R-:W-:-:S05]  /*14eca0*/  IMAD.WIDE R4, R142, 0x4, R52 ;  /* 0x000000048e047825 */ /* 0x002fca00078e0234 */
[----:B------:R1:W-:Y:S02]  /*14ecb0*/  @P2 STG.E desc[UR40][R4.64], R137 ;  /* 0x0000008904002986 */ /* 0x0003e4000c101928 */
[----:B-1----:R-:W-:-:S05]  /*14ecc0*/  IMAD.WIDE R4, R142, 0x4, R50 ;  /* 0x000000048e047825 */ /* 0x002fca00078e0232 */
[----:B----4-:R1:W-:Y:S02]  /*14ecd0*/  @P3 STG.E desc[UR40][R4.64], R138 ;  /* 0x0000008a04003986 */ /* 0x0103e4000c101928 */
[----:B-1----:R-:W-:-:S05]  /*14ece0*/  IMAD.WIDE R4, R142, 0x4, R48 ;  /* 0x000000048e047825 */ /* 0x002fca00078e0230 */
[----:B------:R1:W-:Y:S02]  /*14ecf0*/  @P4 STG.E desc[UR40][R4.64], R139 ;  /* 0x0000008b04004986 */ /* 0x0003e4000c101928 */
        /* <DEDUP_REMOVED lines=100> */
[----:B-1----:R-:W-:Y:S02]  /*14f340*/  IMAD.WIDE R4, R140, 0x4, R42 ;  /* 0x000000048c047825 */ /* 0x002fe400078e022a */
        /* <DEDUP_REMOVED lines=138> */
[----:B------:R-:W2:Y:S04]  /*14fbf0*/  LDL.LU R220, [R1+0x2a7c] ;  /* 0x002a7c0001dc7983 */ /* 0x000ea80000300800 */
[----:B------:R-:W2:Y:S01]  /*14fc00*/  LDL.LU R224, [R1+0x259c] ;  /* 0x00259c0001e07983 */ /* 0x000ea20000300800 */
[----:B------:R-:W-:-:S03]  /*14fc10*/  LOP3.LUT R12, R12, 0xfdffffff, RZ, 0xc0, !PT ;  /* 0xfdffffff0c0c7812 */ /* 0x000fc600078ec0ff */
[----:B------:R-:W2:Y:S01]  /*14fc20*/  LDL.LU R236, [R1+0x255c] ;  /* 0x00255c0001ec7983 */ /* 0x000ea20000300800 */
[----:B------:R-:W-:-:S03]  /*14fc30*/  LOP3.LUT P5, RZ, R26, 0x100, RZ, 0xc0, !PT ;  /* 0x000001001aff7812 */ /* 0x000fc600078ac0ff */
[----:B------:R-:W2:Y:S01]  /*14fc40*/  LDL.LU R240, [R1+0x16cc] ;  /* 0x0016cc0001f07983 */ /* 0x000ea20000300800 */
[----:B------:R-:W-:Y:S02]  /*14fc50*/  @P1 LOP3.LUT R12, R12, 0x2000000, RZ, 0xfc, !PT ;  /* 0x020000000c0c1812 */ /* 0x000fe400078efcff */
[C---:B------:R-:W-:Y:S02]  /*14fc60*/  LOP3.LUT P1, RZ, R26.reuse, 0x2000, RZ, 0xc0, !PT ;  /* 0x000020001aff7812 */ /* 0x040fe4000782c0ff */
[C---:B------:R-:W-:Y:S02]  /*14fc70*/  LOP3.LUT P6, RZ, R26.reuse, 0x200, RZ, 0xc0, !PT ;  /* 0x000002001aff7812 */ /* 0x040fe400078cc0ff */
[----:B------:R-:W-:Y:S02]  /*14fc80*/  LOP3.LUT P0, RZ, R26, 0x400, RZ, 0xc0, !PT ;  /* 0x000004001aff7812 */ /* 0x000fe4000780c0ff */
[----:B------:R-:W-:Y:S01]  /*14fc90*/  LOP3.LUT R12, R12, 0xfbffffff, RZ, 0xc0, !PT ;  /* 0xfbffffff0c0c7812 */ /* 0x000fe200078ec0ff */
[----:B------:R-:W2:Y:S04]  /*14fca0*/  LDL.LU R244, [R1+0x133c] ;  /* 0x00133c0001f47983 */ /* 0x000ea80000300800 */
[----:B------:R-:W2:Y:S04]  /*14fcb0*/  LDL.LU R248, [R1+0x120c] ;  /* 0x00120c0001f87983 */ /* 0x000ea80000300800 */
[----:B------:R-:W2:Y:S01]  /*14fcc0*/  LDL.LU R136, [R1+0x109c] ;  /* 0x00109c0001887983 */ /* 0x000ea20000300800 */
        /* <DEDUP_REMOVED lines=212> */
[----:B-1----:R-:W-:Y:S02]  /*150a10*/  IMAD.WIDE R4, R138, 0x4, R42 ;  /* 0x000000048a047825 */ /* 0x002fe400078e022a */
[----:B------:R-:W3:Y:S04]  /*150a20*/  LDL.LU R137, [R1+0x3238] ;  /* 0x0032380001897983 */ /* 0x000ee80000300800 */
        /* <DEDUP_REMOVED lines=88> */
[----:B---3--:R-:W-:Y:S01]  /*150fb0*/  IMAD.WIDE R4, R224, 0x4, R56 ;  /* 0x00000004e0047825 */ /* 0x008fe200078e0238 */
[----:B------:R-:W3:Y:S01]  /*150fc0*/  LDL.LU R244, [R1+0x321c] ;  /* 0x00321c0001f47983 */ /* 0x000ee20000300800 */
[----:B------:R-:W-:-:S02]  /*150fd0*/  LOP3.LUT R12, R12, 0xfffffffb, RZ, 0xc0, !PT ;  /* 0xfffffffb0c0c7812 */ /* 0x000fc400078ec0ff */
[----:B------:R-:W-:Y:S01]  /*150fe0*/  LOP3.LUT P0, RZ, R28, 0x8, RZ, 0xc0, !PT ;  /* 0x000000081cff7812 */ /* 0x000fe2000780c0ff */
        /* <DEDUP_REMOVED lines=101> */
[----:B------:R-:W2:Y:S07]  /*151640*/  LDL.LU R248, [R1+0x25a0] ;  /* 0x0025a00001f87983 */ /* 0x000eae0000300800 */
        /* <DEDUP_REMOVED lines=10> */
[----:B------:R-:W4:Y:S04]  /*1516f0*/  LDL.LU R136, [R1+0x2560] ;  /* 0x0025600001887983 */ /* 0x000f280000300800 */
        /* <DEDUP_REMOVED lines=35> */
[C---:B------:R-:W-:Y:S01]  /*151930*/  LOP3.LUT P5, RZ, R29.reuse, 0x8, RZ, 0xc0, !PT ;  /* 0x000000081dff7812 */ /* 0x040fe200078ac0ff */
[----:B-1----:R-:W-:Y:S01]  /*151940*/  IMAD.WIDE R4, R142, 0x4, R42 ;  /* 0x000000048e047825 */ /* 0x002fe200078e022a */
[C---:B------:R-:W-:Y:S02]  /*151950*/  LOP3.LUT P6, RZ, R29.reuse, 0x10, RZ, 0xc0, !PT ;  /* 0x000000101dff7812 */ /* 0x040fe400078cc0ff */
[----:B------:R-:W-:Y:S01]  /*151960*/  LOP3.LUT P0, RZ, R29, 0x20, RZ, 0xc0, !PT ;  /* 0x000000201dff7812 */ /* 0x000fe2000780c0ff */
[----:B------:R-:W2:Y:S04]  /*151970*/  LDL.LU R142, [R1+0x4ab8] ;  /* 0x004ab800018e7983 */ /* 0x000ea80000300800 */
[----:B----4-:R3:W-:Y:S02]  /*151980*/  @P2 STG.E desc[UR40][R4.64], R136 ;  /* 0x0000008804002986 */ /* 0x0107e4000c101928 */
[----:B---3--:R-:W-:-:S05]  /*151990*/  IMAD.WIDE R4, R137, 0x4, R56 ;  /* 0x0000000489047825 */ /* 0x008fca00078e0238 */
        /* <DEDUP_REMOVED lines=100> */
[----:B----4-:R1:W-:Y:S02]  /*151fe0*/  @P2 STG.E desc[UR40][R4.64], R137 ;  /* 0x0000008904002986 */ /* 0x0103e4000c101928 */
[----:B-1----:R-:W-:-:S05]  /*151ff0*/  IMAD.WIDE R4, R142, 0x4, R50 ;  /* 0x000000048e047825 */ /* 0x002fca00078e0232 */
[----:B------:R1:W-:Y:S02]  /*152000*/  @P3 STG.E desc[UR40][R4.64], R138 ;  /* 0x0000008a04003986 */ /* 0x0003e4000c101928 */
        /* <DEDUP_REMOVED lines=140> */
[----:B------:R-:W-:-:S02]  /*1528d0*/  LOP3.LUT R13, R13, 0xfffffffd, RZ, 0xc0, !PT ;  /* 0xfffffffd0d0d7812 */ /* 0x000fc400078ec0ff */
[C---:B------:R-:W-:Y:S02]  /*1528e0*/  LOP3.LUT P5, RZ, R30.reuse, 0x2000, RZ, 0xc0, !PT ;  /* 0x000020001eff7812 */ /* 0x040fe400078ac0ff */
[C---:B------:R-:W-:Y:S01]  /*1528f0*/  LOP3.LUT P6, RZ, R30.reuse, 0x4000, RZ, 0xc0, !PT ;  /* 0x000040001eff7812 */ /* 0x040fe200078cc0ff */
[----:B------:R-:W2:Y:S01]  /*152900*/  LDL.LU R240, [R1+0xdac] ;  /* 0x000dac0001f07983 */ /* 0x000ea20000300800 */
[----:B------:R-:W-:Y:S02]  /*152910*/  @P1 LOP3.LUT R13, R13, 0x2, RZ, 0xfc, !PT ;  /* 0x000000020d0d1812 */ /* 0x000fe400078efcff */
[----:B------:R-:W-:Y:S01]  /*152920*/  LOP3.LUT P1, RZ, R30, 0x40000, RZ, 0xc0, !PT ;  /* 0x000400001eff7812 */ /* 0x000fe2000782c0ff */
[----:B------:R-:W-:Y:S01]  /*152930*/  IMAD.WIDE R4, R139, 0x4, R48 ;  /* 0x000000048b047825 */ /* 0x000fe200078e0230 */
[----:B------:R-:W-:-:S05]  /*152940*/  LOP3.LUT R13, R13, 0xfffffffb, RZ, 0xc0, !PT ;  /* 0xfffffffb0d0d7812 */ /* 0x000fca00078ec0ff */
[----:B---3--:R1:W-:Y:S06]  /*152950*/  @P5 STG.E desc[UR40][R4.64], R137 ;  /* 0x0000008904005986 */ /* 0x0083ec000c101928 */
[----:B------:R-:W-:Y:S02]  /*152960*/  @P1 LOP3.LUT R13, R13, 0x4, RZ, 0xfc, !PT ;  /* 0x000000040d0d1812 */ /* 0x000fe400078efcff */
[C---:B------:R-:W-:Y:S01]  /*152970*/  LOP3.LUT P1, RZ, R30.reuse, 0x20000, RZ, 0xc0, !PT ;  /* 0x000200001eff7812 */ /* 0x040fe2000782c0ff */
[----:B-1----:R-:W-:Y:S01]  /*152980*/  IMAD.WIDE R4, R139, 0x4, R46 ;  /* 0x000000048b047825 */ /* 0x002fe200078e022e */
[----:B------:R-:W-:-:S04]  /*152990*/  LOP3.LUT P0, RZ, R30, 0x8000, RZ, 0xc0, !PT ;  /* 0x000080001eff7812 */ /* 0x000fc8000780c0ff */
[----:B----4-:R1:W-:Y:S01]  /*1529a0*/  @P6 STG.E desc[UR40][R4.64], R142 ;  /* 0x0000008e04006986 */ /* 0x0103e2000c101928 */
[----:B------:R-:W-:-:S03]  /*1529b0*/  LOP3.LUT R13, R13, 0xfffffff7, RZ, 0xc0, !PT ;  /* 0xfffffff70d0d7812 */ /* 0x000fc600078ec0ff */
[----:B-1----:R-:W3:Y:S04]  /*1529c0*/  LDL.LU R142, [R1+0x4acc] ;  /* 0x004acc00018e7983 */ /* 0x002ee80000300800 */
[----:B------:R-:W4:Y:S01]  /*1529d0*/  LDL.LU R244, [R1+0xc3c] ;  /* 0x000c3c0001f47983 */ /* 0x000f220000300800 */
[----:B------:R-:W-:Y:S02]  /*1529e0*/  @P1 LOP3.LUT R13, R13, 0x8, RZ, 0xfc, !PT ;  /* 0x000000080d0d1812 */ /* 0x000fe400078efcff */
[----:B------:R-:W-:Y:S01]  /*1529f0*/  LOP3.LUT P1, RZ, R30, 0x10000, RZ, 0xc0, !PT ;  /* 0x000100001eff7812 */ /* 0x000fe2000782c0ff */
[C---:B------:R-:W-:Y:S01]  /*152a00*/  IMAD.WIDE R4, R139.reuse, 0x4, R44 ;  /* 0x000000048b047825 */ /* 0x040fe200078e022c */
[----:B------:R-:W3:Y:S04]  /*152a10*/  LDL.LU R136, [R1+0x74c] ;  /* 0x00074c0001887983 */ /* 0x000ee80000300800 */
        /* <DEDUP_REMOVED lines=596> */
[----:B------:R-:W-:Y:S02]  /*154f60*/  LOP3.LUT P5, RZ, R33, 0x80000000, RZ, 0xc0, !PT ;  /* 0x8000000021ff7812 */ /* 0x000fe400078ac0ff */
[C---:B------:R-:W-:Y:S02]  /*154f70*/  LOP3.LUT P6, RZ, R34.reuse, 0x1, RZ, 0xc0, !PT ;  /* 0x0000000122ff7812 */ /* 0x040fe400078cc0ff */
        /* <DEDUP_REMOVED lines=121> */
[C---:B-1----:R-:W-:Y:S02]  /*155710*/  IMAD.WIDE R4, R220.reuse, 0x4, R48 ;  /* 0x00000004dc047825 */ /* 0x042fe400078e0230 */
[----:B------:R-:W4:Y:S04]  /*155720*/  LDL.LU R139, [R1+0x4b10] ;  /* 0x004b1000018b7983 */ /* 0x000f280000300800 */
        /* <DEDUP_REMOVED lines=39> */
[----:B-1----:R-:W-:Y:S02]  /*1559a0*/  IMAD.WIDE R4, R142, 0x4, R42 ;  /* 0x000000048e047825 */ /* 0x002fe400078e022a */
        /* <DEDUP_REMOVED lines=503> */
[----:B------:R-:W-:Y:S02]  /*157920*/  LOP3.LUT P4, RZ, R37, 0x80000000, RZ, 0xc0, !PT ;  /* 0x8000000025ff7812 */ /* 0x000fe4000788c0ff */
        /* <DEDUP_REMOVED lines=772> */
[----:B------:R-:W3:Y:S04]  /*15a970*/  LDL.LU R248, [R1+0x11cc] ;  /* 0x0011cc0001f87983 */ /* 0x000ee80000300800 */
[----:B------:R-:W3:Y:S03]  /*15a980*/  LDL.LU R136, [R1+0x105c] ;  /* 0x00105c0001887983 */ /* 0x000ee60000300800 */
        /* <DEDUP_REMOVED lines=1109> */
[----:B--2---:R-:W-:-:S05]  /*15eee0*/  IMAD.WIDE R4, R220, 0x4, R56 ;  /* 0x00000004dc047825 */ /* 0x004fca00078e0238 */
[----:B------:R1:W-:Y:S04]  /*15eef0*/  @P4 STG.E desc[UR40][R4.64], R143 ;  /* 0x0000008f04004986 */ /* 0x0003e8000c101928 */
        /* <DEDUP_REMOVED lines=366> */
[C---:B------:R-:W-:Y:S02]  /*1605e0*/  LOP3.LUT P4, RZ, R67.reuse, 0x2, RZ, 0xc0, !PT ;  /* 0x0000000243ff7812 */ /* 0x040fe4000788c0ff */
[----:B------:R-:W-:Y:S01]  /*1605f0*/  LOP3.LUT P5, RZ, R67, 0x4, RZ, 0xc0, !PT ;  /* 0x0000000443ff7812 */ /* 0x000fe200078ac0ff */
[----:B-1----:R-:W-:-:S05]  /*160600*/  IMAD.WIDE R4, R140, 0x4, R44 ;  /* 0x000000048c047825 */ /* 0x002fca00078e022c */
[----:B----4-:R1:W-:Y:S01]  /*160610*/  @P2 STG.E desc[UR40][R4.64], R136 ;  /* 0x0000008804002986 */ /* 0x0103e2000c101928 */
[C---:B------:R-:W-:Y:S01]  /*160620*/  LOP3.LUT P6, RZ, R67.reuse, 0x8, RZ, 0xc0, !PT ;  /* 0x0000000843ff7812 */ /* 0x040fe200078cc0ff */
[----:B-1----:R-:W-:Y:S01]  /*160630*/  IMAD.WIDE R4, R140, 0x4, R42 ;  /* 0x000000048c047825 */ /* 0x002fe200078e022a */
        /* <DEDUP_REMOVED lines=59> */
[----:B------:R1:W-:Y:S02]  /*1609f0*/  @P6 STG.E desc[UR40][R4.64], R137 ;  /* 0x0000008904006986 */ /* 0x0003e4000c101928 */
        /* <DEDUP_REMOVED lines=192> */
[----:B------:R-:W-:Y:S02]  /*161600*/  LOP3.LUT P0, RZ, R68, 0x4000, RZ, 0xc0, !PT ;  /* 0x0000400044ff7812 */ /* 0x000fe4000780c0ff */
[----:B------:R-:W-:Y:S01]  /*161610*/  LOP3.LUT R23, R23, 0xfbffffff, RZ, 0xc0, !PT ;  /* 0xfbffffff17177812 */ /* 0x000fe200078ec0ff */
[----:B------:R-:W2:Y:S04]  /*161620*/  LDL.LU R244, [R1+0x1d2c] ;  /* 0x001d2c0001f47983 */ /* 0x000ea80000300800 */
[----:B------:R-:W2:Y:S04]  /*161630*/  LDL.LU R248, [R1+0x1b2c] ;  /* 0x001b2c0001f87983 */ /* 0x000ea80000300800 */
        /* <DEDUP_REMOVED lines=50> */
[C---:B---3--:R-:W-:Y:S01]  /*161960*/  IMAD.WIDE R4, R137.reuse, 0x4, R56 ;  /* 0x0000000489047825 */ /* 0x048fe200078e0238 */
        /* <DEDUP_REMOVED lines=43> */
[----:B------:R-:W-:Y:S02]  /*161c20*/  LOP3.LUT P5, RZ, R68, 0x80000000, RZ, 0xc0, !PT ;  /* 0x8000000044ff7812 */ /* 0x000fe400078ac0ff */
        /* <DEDUP_REMOVED lines=56> */
[----:B----4-:R1:W-:Y:S02]  /*161fb0*/  @P1 STG.E desc[UR40][R4.64], R136 ;  /* 0x0000008804001986 */ /* 0x0103e4000c101928 */
[----:B-1----:R-:W-:-:S05]  /*161fc0*/  IMAD.WIDE R4, R142, 0x4, R52 ;  /* 0x000000048e047825 */ /* 0x002fca00078e0234 */
[----:B---3--:R1:W-:Y:S02]  /*161fd0*/  @P2 STG.E desc[UR40][R4.64], R137 ;  /* 0x0000008904002986 */ /* 0x0083e4000c101928 */
        /* <DEDUP_REMOVED lines=241> */
[----:B-1----:R-:W2:Y:S01]  /*162ef0*/  LDL.LU R143, [R1+0x3970] ;  /* 0x00397000018f7983 */ /* 0x002ea20000300800 */
[----:B------:R-:W-:-:S03]  /*162f00*/  IMAD.WIDE R4, R140, 0x4, R42 ;  /* 0x000000048c047825 */ /* 0x000fc600078e022a */
[----:B------:R-:W2:Y:S04]  /*162f10*/  LDL.LU R140, [R1+0x5254] ;  /* 0x00525400018c7983 */ /* 0x000ea80000300800 */
[----:B------:R-:W2:Y:S04]  /*162f20*/  LDL.LU R220, [R1+0x3960] ;  /* 0x0039600001dc7983 */ /* 0x000ea80000300800 */
[----:B------:R-:W2:Y:S04]  /*162f30*/  LDL.LU R224, [R1+0x3950] ;  /* 0x0039500001e07983 */ /* 0x000ea80000300800 */
[----:B------:R-:W2:Y:S01]  /*162f40*/  LDL.LU R236, [R1+0x3940] ;  /* 0x0039400001ec7983 */ /* 0x000ea20000300800 */
[----:B------:R-:W-:-:S04]  /*162f50*/  LOP3.LUT R24, R24, 0xfdffffff, RZ, 0xc0, !PT ;  /* 0xfdffffff18187812 */ /* 0x000fc800078ec0ff */
        /* <DEDUP_REMOVED lines=13> */
[----:B------:R-:W3:Y:S04]  /*163030*/  LDL.LU R248, [R1+0x2430] ;  /* 0x0024300001f87983 */ /* 0x000ee80000300800 */
[----:B------:R-:W3:Y:S01]  /*163040*/  LDL.LU R136, [R1+0x2140] ;  /* 0x0021400001887983 */ /* 0x000ee20000300800 */
[----:B------:R-:W-:-:S02]  /*163050*/  @P1 LOP3.LUT R24, R24, 0x8000000, RZ, 0xfc, !PT ;  /* 0x0800000018181812 */ /* 0x000fc400078efcff */
[----:B------:R-:W-:Y:S01]  /*163060*/  LOP3.LUT P1, RZ, R70, 0x8000000, RZ, 0xc0, !PT ;  /* 0x0800000046ff7812 */ /* 0x000fe2000782c0ff */
        /* <DEDUP_REMOVED lines=1318> */
[----:B------:R-:W-:Y:S02]  /*1682d0*/  LOP3.LUT P6, RZ, R77, 0x40000, RZ, 0xc0, !PT ;  /* 0x000400004dff7812 */ /* 0x000fe400078cc0ff */
        /* <DEDUP_REMOVED lines=1017> */
[----:B------:R-:W-:Y:S01]  /*16c270*/  LOP3.LUT P6, RZ, R83, 0x10000, RZ, 0xc0, !PT ;  /* 0x0001000053ff7812 */ /* 0x000fe200078cc0ff */
[----:B------:R-:W2:Y:S01]  /*16c280*/  LDL.LU R240, [R1+0x1d6c] ;  /* 0x001d6c0001f07983 */ /* 0x000ea20000300800 */
[----:B------:R-:W-:Y:S02]  /*16c290*/  @P1 LOP3.LUT R29, R29, 0x2, RZ, 0xfc, !PT ;  /* 0x000000021d1d1812 */ /* 0x000fe400078efcff */
[----:B------:R-:W-:Y:S01]  /*16c2a0*/  LOP3.LUT P1, RZ, R83, 0x100000, RZ, 0xc0, !PT ;  /* 0x0010000053ff7812 */ /* 0x000fe2000782c0ff */
[----:B------:R-:W-:Y:S01]  /*16c2b0*/  IMAD.WIDE R4, R139, 0x4, R48 ;  /* 0x000000048b047825 */ /* 0x000fe200078e0230 */
[----:B------:R-:W-:-:S05]  /*16c2c0*/  LOP3.LUT R29, R29, 0xfffffffb, RZ, 0xc0, !PT ;  /* 0xfffffffb1d1d7812 */ /* 0x000fca00078ec0ff */
[----:B---3--:R1:W-:Y:S06]  /*16c2d0*/  @P5 STG.E desc[UR40][R4.64], R137 ;  /* 0x0000008904005986 */ /* 0x0083ec000c101928 */
[----:B------:R-:W-:Y:S02]  /*16c2e0*/  @P1 LOP3.LUT R29, R29, 0x4, RZ, 0xfc, !PT ;  /* 0x000000041d1d1812 */ /* 0x000fe400078efcff */
[----:B------:R-:W-:Y:S01]  /*16c2f0*/  LOP3.LUT P1, RZ, R83, 0x80000, RZ, 0xc0, !PT ;  /* 0x0008000053ff7812 */ /* 0x000fe2000782c0ff */
        /* <DEDUP_REMOVED lines=1402> */
[C---:B------:R-:W-:Y:S02]  /*171aa0*/  LOP3.LUT P6, RZ, R91.reuse, 0x4000000, RZ, 0xc0, !PT ;  /* 0x040000005bff7812 */ /* 0x040fe400078cc0ff */
[----:B------:R-:W-:Y:S02]  /*171ab0*/  LOP3.LUT P0, RZ, R91, 0x8000000, RZ, 0xc0, !PT ;  /* 0x080000005bff7812 */ /* 0x000fe4000780c0ff */
        /* <DEDUP_REMOVED lines=21> */
[----:B---3--:R1:W-:Y:S04]  /*171c10*/  @P5 STG.E desc[UR40][R4.64], R142 ;  /* 0x0000008e04005986 */ /* 0x0083e8000c101928 */
[----:B-1----:R-:W3:Y:S04]  /*171c20*/  LDL.LU R142, [R1+0x53b4] ;  /* 0x0053b400018e7983 */ /* 0x002ee80000300800 */
[----:B------:R-:W3:Y:S04]  /*171c30*/  LDL.LU R236, [R1+0x29b0] ;  /* 0x0029b00001ec7983 */ /* 0x000ee80000300800 */
[----:B------:R-:W3:Y:S04]  /*171c40*/  LDL.LU R244, [R1+0x27c0] ;  /* 0x0027c00001f47983 */ /* 0x000ee80000300800 */
[----:B------:R-:W3:Y:S04]  /*171c50*/  LDL.LU R248, [R1+0x26b0] ;  /* 0x0026b00001f87983 */ /* 0x000ee80000300800 */
[----:B------:R-:W3:Y:S01]  /*171c60*/  LDL.LU R136, [R1+0x17a0] ;  /* 0x0017a00001887983 */ /* 0x000ee20000300800 */
[----:B------:R-:W-:-:S03]  /*171c70*/  IMAD.WIDE R4, R137, 0x4, R42 ;  /* 0x0000000489047825 */ /* 0x000fc600078e022a */
[----:B------:R-:W3:Y:S04]  /*171c80*/  LDL.LU R137, [R1+0x1460] ;  /* 0x0014600001897983 */ /* 0x000ee80000300800 */
[----:B----4-:R1:W-:Y:S02]  /*171c90*/  @P6 STG.E desc[UR40][R4.64], R138 ;  /* 0x0000008a04006986 */ /* 0x0103e4000c101928 */
[----:B-1----:R-:W-:Y:S02]  /*171ca0*/  IMAD.WIDE R4, R240, 0x4, R56 ;  /* 0x00000004f0047825 */ /* 0x002fe400078e0238 */
[----:B------:R-:W4:Y:S04]  /*171cb0*/  LDL.LU R138, [R1+0x13d0] ;  /* 0x0013d000018a7983 */ /* 0x000f280000300800 */
[----:B------:R1:W-:Y:S04]  /*171cc0*/  @P0 STG.E desc[UR40][R4.64], R139 ;  /* 0x0000008b04000986 */ /* 0x0003e8000c101928 */
[----:B-1----:R-:W4:Y:S01]  /*171cd0*/  LDL.LU R139, [R1+0x1130] ;  /* 0x00113000018b7983 */ /* 0x002f220000300800 */
[----:B------:R-:W-:-:S04]  /*171ce0*/  LOP3.LUT R33, R33, 0xfffdffff, RZ, 0xc0, !PT ;  /* 0xfffdffff21217812 */ /* 0x000fc800078ec0ff */
[----:B------:R-:W-:Y:S02]  /*171cf0*/  @P1 LOP3.LUT R33, R33, 0x20000, RZ, 0xfc, !PT ;  /* 0x0002000021211812 */ /* 0x000fe400078efcff */
[----:B------:R-:W-:Y:S02]  /*171d00*/  LOP3.LUT P1, RZ, R91, 0x40000000, RZ, 0xc0, !PT ;  /* 0x400000005bff7812 */ /* 0x000fe4000782c0ff */
[----:B------:R-:W-:-:S11]  /*171d10*/  LOP3.LUT R33, R33, 0xfffbffff, RZ, 0xc0, !PT ;  /* 0xfffbffff21217812 */ /* 0x000fd600078ec0ff */
[----:B------:R-:W-:Y:S02]  /*171d20*/  @P1 LOP3.LUT R33, R33, 0x40000, RZ, 0xfc, !PT ;  /* 0x0004000021211812 */ /* 0x000fe400078efcff */
[----:B------:R-:W-:Y:S02]  /*171d30*/  LOP3.LUT P1, RZ, R91, 0x20000000, RZ, 0xc0, !PT ;  /* 0x200000005bff7812 */ /* 0x000fe4000782c0ff */
[----:B------:R-:W-:Y:S01]  /*171d40*/  LOP3.LUT R33, R33, 0xfff7ffff, RZ, 0xc0, !PT ;  /* 0xfff7ffff21217812 */ /* 0x000fe200078ec0ff */
[----:B------:R-:W-:-:S10]  /*171d50*/  IMAD.WIDE R4, R240, 0x4, R54 ;  /* 0x00000004f0047825 */ /* 0x000fd400078e0236 */
[----:B------:R-:W-:Y:S02]  /*171d60*/  @P1 LOP3.LUT R33, R33, 0x80000, RZ, 0xfc, !PT ;  /* 0x0008000021211812 */ /* 0x000fe400078efcff */
[----:B------:R-:W-:-:S13]  /*171d70*/  LOP3.LUT P1, RZ, R91, 0x10000000, RZ, 0xc0, !PT ;  /* 0x100000005bff7812 */ /* 0x000fda000782c0ff */
[----:B------:R1:W-:Y:S01]  /*171d80*/  @P1 STG.E desc[UR40][R4.64], R140 ;  /* 0x0000008c04001986 */ /* 0x0003e2000c101928 */
[----:B------:R-:W-:-:S03]  /*171d90*/  LOP3.LUT P1, RZ, R33, 0x80000, RZ, 0xc0, !PT ;  /* 0x0008000021ff7812 */ /* 0x000fc6000782c0ff */
[----:B-1----:R-:W4:Y:S01]  /*171da0*/  LDL.LU R140, [R1+0xfc0] ;  /* 0x000fc000018c7983 */ /* 0x002f220000300800 */
[----:B------:R-:W-:-:S09]  /*171db0*/  IMAD.WIDE R4, R240, 0x4, R52 ;  /* 0x00000004f0047825 */ /* 0x000fd200078e0234 */
[----:B------:R1:W-:Y:S01]  /*171dc0*/  @P1 STG.E desc[UR40][R4.64], R141 ;  /* 0x0000008d04001986 */ /* 0x0003e2000c101928 */
[----:B------:R-:W-:-:S03]  /*171dd0*/  LOP3.LUT P1, RZ, R33, 0x40000, RZ, 0xc0, !PT ;  /* 0x0004000021ff7812 */ /* 0x000fc6000782c0ff */
[----:B-1----:R-:W4:Y:S01]  /*171de0*/  LDL.LU R141, [R1+0xe50] ;  /* 0x000e5000018d7983 */ /* 0x002f220000300800 */
[----:B------:R-:W-:Y:S01]  /*171df0*/  IMAD.WIDE R4, R240, 0x4, R50 ;  /* 0x00000004f0047825 */ /* 0x000fe200078e0232 */
[C---:B------:R-:W-:Y:S02]  /*171e00*/  LOP3.LUT P2, RZ, R92.reuse, 0x20, RZ, 0xc0, !PT ;  /* 0x000000205cff7812 */ /* 0x040fe4000784c0ff */
[C---:B------:R-:W-:Y:S02]  /*171e10*/  LOP3.LUT P3, RZ, R92.reuse, 0x40, RZ, 0xc0, !PT ;  /* 0x000000405cff7812 */ /* 0x040fe4000786c0ff */
[----:B------:R-:W-:-:S04]  /*171e20*/  LOP3.LUT P4, RZ, R92, 0x80, RZ, 0xc0, !PT ;  /* 0x000000805cff7812 */ /* 0x000fc8000788c0ff */
[----:B--2---:R1:W-:Y:S04]  /*171e30*/  @P1 STG.E desc[UR40][R4.64], R143 ;  /* 0x0000008f04001986 */ /* 0x0043e8000c101928 */
[----:B-1----:R-:W2:Y:S01]  /*171e40*/  LDL.LU R143, [R1+0xce0] ;  /* 0x000ce000018f7983 */ /* 0x002ea20000300800 */
[----:B------:R-:W-:Y:S01]  /*171e50*/  LOP3.LUT P1, RZ, R33, 0x20000, RZ, 0xc0, !PT ;  /* 0x0002000021ff7812 */ /* 0x000fe2000782c0ff */
[----:B------:R-:W-:-:S12]  /*171e60*/  IMAD.WIDE R4, R240, 0x4, R48 ;  /* 0x00000004f0047825 */ /* 0x000fd800078e0230 */
[----:B------:R1:W-:Y:S01]  /*171e70*/  @P1 STG.E desc[UR40][R4.64], R224 ;  /* 0x000000e004001986 */ /* 0x0003e2000c101928 */
[C---:B------:R-:W-:Y:S01]  /*171e80*/  LOP3.LUT P1, RZ, R33.reuse, 0x10000, RZ, 0xc0, !PT ;  /* 0x0001000021ff7812 */ /* 0x040fe2000782c0ff */
[C---:B-1----:R-:W-:Y:S02]  /*171e90*/  IMAD.WIDE R4, R240.reuse, 0x4, R46 ;  /* 0x00000004f0047825 */ /* 0x042fe400078e022e */
[----:B------:R-:W2:Y:S10]  /*171ea0*/  LDL.LU R224, [R1+0x53b8] ;  /* 0x0053b80001e07983 */ /* 0x000eb40000300800 */
        /* <DEDUP_REMOVED lines=18> */
[----:B------:R1:W-:Y:S04]  /*171fd0*/  @P4 STG.E desc[UR40][R4.64], R139 ;  /* 0x0000008b04004986 */ /* 0x0003e8000c101928 */
[----:B-1----:R-:W3:Y:S04]  /*171fe0*/  LDL.LU R139, [R1+0x53c0] ;  /* 0x0053c000018b7983 */ /* 0x002ee80000300800 */
[----:B------:R-:W4:Y:S04]  /*171ff0*/  LDL.LU R248, [R1+0x3c94] ;  /* 0x003c940001f87983 */ /* 0x000f280000300800 */
[----:B------:R-:W3:Y:S04]  /*172000*/  LDL.LU R136, [R1+0x39e4] ;  /* 0x0039e40001887983 */ /* 0x000ee80000300800 */
[----:B------:R-:W3:Y:S04]  /*172010*/  LDL.LU R137, [R1+0x3814] ;  /* 0x0038140001897983 */ /* 0x000ee80000300800 */
[----:B------:R-:W3:Y:S01]  /*172020*/  LDL.LU R138, [R1+0x3534] ;  /* 0x00353400018a7983 */ /* 0x000ee20000300800 */
[----:B------:R-:W-:Y:S01]  /*172030*/  LOP3.LUT P5, RZ, R92, 0x100, RZ, 0xc0, !PT ;  /* 0x000001005cff7812 */ /* 0x000fe200078ac0ff */
[----:B------:R-:W-:Y:S01]  /*172040*/  IMAD.WIDE R4, R142, 0x4, R46 ;  /* 0x000000048e047825 */ /* 0x000fe200078e022e */
[----:B------:R-:W-:-:S11]  /*172050*/  LOP3.LUT P6, RZ, R92, 0x200, RZ, 0xc0, !PT ;  /* 0x000002005cff7812 */ /* 0x000fd600078cc0ff */
[----:B------:R1:W-:Y:S04]  /*172060*/  @P5 STG.E desc[UR40][R4.64], R140 ;  /* 0x0000008c04005986 */ /* 0x0003e8000c101928 */
[----:B-1----:R-:W3:Y:S01]  /*172070*/  LDL.LU R140, [R1+0x2fe4] ;  /* 0x002fe400018c7983 */ /* 0x002ee20000300800 */
[----:B------:R-:W-:Y:S01]  /*172080*/  IMAD.WIDE R4, R142, 0x4, R44 ;  /* 0x000000048e047825 */ /* 0x000fe200078e022c */
[----:B------:R-:W-:-:S04]  /*172090*/  LOP3.LUT P0, RZ, R92, 0x400, RZ, 0xc0, !PT ;  /* 0x000004005cff7812 */ /* 0x000fc8000780c0ff */
[----:B------:R1:W-:Y:S02]  /*1720a0*/  @P6 STG.E desc[UR40][R4.64], R141 ;  /* 0x0000008d04006986 */ /* 0x0003e4000c101928 */
[----:B-1----:R-:W-:Y:S02]  /*1720b0*/  IMAD.WIDE R4, R142, 0x4, R42 ;  /* 0x000000048e047825 */ /* 0x002fe400078e022a */
[----:B------:R-:W3:Y:S05]  /*1720c0*/  LDL.LU R142, [R1+0x2e74] ;  /* 0x002e7400018e7983 */ /* 0x000eea0000300800 */
[----:B--2---:R1:W-:Y:S04]  /*1720d0*/  @P0 STG.E desc[UR40][R4.64], R143 ;  /* 0x0000008f04000986 */ /* 0x0043e8000c101928 */
[----:B-1----:R-:W2:Y:S04]  /*1720e0*/  LDL.LU R143, [R1+0x29b4] ;  /* 0x0029b400018f7983 */ /* 0x002ea80000300800 */
[----:B------:R-:W2:Y:S04]  /*1720f0*/  LDL.LU R141, [R1+0x53bc] ;  /* 0x0053bc00018d7983 */ /* 0x000ea80000300800 */
[----:B------:R-:W2:Y:S04]  /*172100*/  LDL.LU R228, [R1+0x27c4] ;  /* 0x0027c40001e47983 */ /* 0x000ea80000300800 */
[----:B------:R-:W2:Y:S04]  /*172110*/  LDL.LU R236, [R1+0x26b4] ;  /* 0x0026b40001ec7983 */ /* 0x000ea80000300800 */
[----:B------:R-:W2:Y:S01]  /*172120*/  LDL.LU R240, [R1+0x17a4] ;  /* 0x0017a40001f07983 */ /* 0x000ea20000300800 */
[----:B------:R-:W-:-:S03]  /*172130*/  LOP3.LUT P4, RZ, R92, 0x800, RZ, 0xc0, !PT ;  /* 0x000008005cff7812 */ /* 0x000fc6000788c0ff */
[----:B------:R-:W2:Y:S01]  /*172140*/  LDL.LU R244, [R1+0x1464] ;  /* 0x0014640001f47983 */ /* 0x000ea20000300800 */
[----:B------:R-:W-:Y:S01]  /*172150*/  LOP3.LUT P5, RZ, R92, 0x1000, RZ, 0xc0, !PT ;  /* 0x000010005cff7812 */ /* 0x000fe200078ac0ff */
[----:B------:R-:W-:Y:S01]  /*172160*/  IMAD.WIDE R4, R224, 0x4, R56 ;  /* 0x00000004e0047825 */ /* 0x000fe200078e0238 */
[C---:B------:R-:W-:Y:S02]  /*172170*/  LOP3.LUT P6, RZ, R92.reuse, 0x2000, RZ, 0xc0, !PT ;  /* 0x000020005cff7812 */ /* 0x040fe400078cc0ff */
[C---:B------:R-:W-:Y:S02]  /*172180*/  LOP3.LUT P1, RZ, R92.reuse, 0x800000, RZ, 0xc0, !PT ;  /* 0x008000005cff7812 */ /* 0x040fe4000782c0ff */
[----:B------:R-:W-:Y:S02]  /*172190*/  LOP3.LUT P0, RZ, R92, 0x4000, RZ, 0xc0, !PT ;  /* 0x000040005cff7812 */ /* 0x000fe4000780c0ff */
[----:B------:R-:W-:-:S09]  /*1721a0*/  LOP3.LUT R33, R33, 0xffffffef, RZ, 0xc0, !PT ;  /* 0xffffffef21217812 */ /* 0x000fd200078ec0ff */
        /* <DEDUP_REMOVED lines=11> */
[----:B----4-:R1:W-:Y:S04]  /*172260*/  @P4 STG.E desc[UR40][R4.64], R248 ;  /* 0x000000f804004986 */ /* 0x0103e8000c101928 */
[----:B-1----:R-:W4:Y:S01]  /*172270*/  LDL.LU R248, [R1+0x13d4] ;  /* 0x0013d40001f87983 */ /* 0x002f220000300800 */
[----:B------:R-:W-:-:S05]  /*172280*/  IMAD.WIDE R4, R224, 0x4, R54 ;  /* 0x00000004e0047825 */ /* 0x000fca00078e0236 */
[----:B---3--:R1:W-:Y:S02]  /*172290*/  @P5 STG.E desc[UR40][R4.64], R136 ;  /* 0x0000008804005986 */ /* 0x0083e4000c101928 */
[C---:B-1----:R-:W-:Y:S02]  /*1722a0*/  IMAD.WIDE R4, R224.reuse, 0x4, R52 ;  /* 0x00000004e0047825 */ /* 0x042fe400078e0234 */
[----:B------:R-:W3:Y:S04]  /*1722b0*/  LDL.LU R136, [R1+0x1134] ;  /* 0x0011340001887983 */ /* 0x000ee80000300800 */
[----:B------:R1:W-:Y:S02]  /*1722c0*/  @P6 STG.E desc[UR40][R4.64], R137 ;  /* 0x0000008904006986 */ /* 0x0003e4000c101928 */
[----:B-1----:R-:W-:-:S02]  /*1722d0*/  IMAD.WIDE R4, R224, 0x4, R50 ;  /* 0x00000004e0047825 */ /* 0x002fc400078e0232 */
[----:B------:R-:W3:Y:S04]  /*1722e0*/  LDL.LU R137, [R1+0xfc4] ;  /* 0x000fc40001897983 */ /* 0x000ee80000300800 */
[----:B------:R1:W-:Y:S04]  /*1722f0*/  @P0 STG.E desc[UR40][R4.64], R138 ;  /* 0x0000008a04000986 */ /* 0x0003e8000c101928 */
[----:B-1----:R-:W3:Y:S01]  /*172300*/  LDL.LU R138, [R1+0xe54] ;  /* 0x000e5400018a7983 */ /* 0x002ee20000300800 */
[----:B------:R-:W-:-:S04]  /*172310*/  LOP3.LUT R33, R33, 0xfffffeff, RZ, 0xc0, !PT ;  /* 0xfffffeff21217812 */ /* 0x000fc800078ec0ff */
        /* <DEDUP_REMOVED lines=35> */
[----:B-1----:R-:W-:Y:S01]  /*172550*/  IMAD.WIDE R4, R141, 0x4, R50 ;  /* 0x000000048d047825 */ /* 0x002fe200078e0232 */
[C---:B------:R-:W-:Y:S02]  /*172560*/  LOP3.LUT P2, RZ, R92.reuse, 0x1000000, RZ, 0xc0, !PT ;  /* 0x010000005cff7812 */ /* 0x040fe4000784c0ff */
[C---:B------:R-:W-:Y:S02]  /*172570*/  LOP3.LUT P3, RZ, R92.reuse, 0x2000000, RZ, 0xc0, !PT ;  /* 0x020000005cff7812 */ /* 0x040fe4000786c0ff */
[----:B------:R-:W-:-:S07]  /*172580*/  LOP3.LUT P4, RZ, R92, 0x4000000, RZ, 0xc0, !PT ;  /* 0x040000005cff7812 */ /* 0x000fce000788c0ff */
[----:B----4-:R1:W-:Y:S01]  /*172590*/  @P1 STG.E desc[UR40][R4.64], R248 ;  /* 0x000000f804001986 */ /* 0x0103e2000c101928 */
[----:B------:R-:W-:Y:S01]  /*1725a0*/  LOP3.LUT P1, RZ, R33, 0x10, RZ, 0xc0, !PT ;  /* 0x0000001021ff7812 */ /* 0x000fe2000782c0ff */
[----:B-1----:R-:W-:-:S12]  /*1725b0*/  IMAD.WIDE R4, R141, 0x4, R48 ;  /* 0x000000048d047825 */ /* 0x002fd800078e0230 */
[----:B---3--:R1:W-:Y:S02]  /*1725c0*/  @P1 STG.E desc[UR40][R4.64], R136 ;  /* 0x0000008804001986 */ /* 0x0083e4000c101928 */
[----:B-1----:R-:W-:-:S05]  /*1725d0*/  IMAD.WIDE R4, R141, 0x4, R46 ;  /* 0x000000048d047825 */ /* 0x002fca00078e022e */
[----:B------:R1:W-:Y:S02]  /*1725e0*/  @P2 STG.E desc[UR40][R4.64], R137 ;  /* 0x0000008904002986 */ /* 0x0003e4000c101928 */
[----:B-1----:R-:W-:-:S05]  /*1725f0*/  IMAD.WIDE R4, R141, 0x4, R44 ;  /* 0x000000048d047825 */ /* 0x002fca00078e022c */
[----:B------:R1:W-:Y:S02]  /*172600*/  @P3 STG.E desc[UR40][R4.64], R138 ;  /* 0x0000008a04003986 */ /* 0x0003e4000c101928 */
[----:B-1----:R-:W-:Y:S02]  /*172610*/  IMAD.WIDE R4, R141, 0x4, R42 ;  /* 0x000000048d047825 */ /* 0x002fe400078e022a */
[----:B------:R-:W3:Y:S04]  /*172620*/  LDL.LU R141, [R1+0x53c8] ;  /* 0x0053c800018d7983 */ /* 0x000ee80000300800 */
[----:B------:R1:W-:Y:S04]  /*172630*/  @P4 STG.E desc[UR40][R4.64], R93 ;  /* 0x0000005d04004986 */ /* 0x0003e8000c101928 */
[----:B-1----:R-:W4:Y:S04]  /*172640*/  LDL.LU R93, [R1+0x6a38] ;  /* 0x006a3800015d7983 */ /* 0x002f280000300800 */
[----:B------:R-:W3:Y:S04]  /*172650*/  LDL.LU R244, [R1+0x3538] ;  /* 0x0035380001f47983 */ /* 0x000ee80000300800 */
[----:B------:R-:W3:Y:S01]  /*172660*/  LDL.LU R248, [R1+0x2fe8] ;  /* 0x002fe80001f87983 */ /* 0x000ee20000300800 */
[----:B------:R-:W-:-:S02]  /*172670*/  LOP3.LUT P5, RZ, R92, 0x8000000, RZ, 0xc0, !PT ;  /* 0x080000005cff7812 */ /* 0x000fc400078ac0ff */
[C---:B------:R-:W-:Y:S01]  /*172680*/  LOP3.LUT P6, RZ, R92.reuse, 0x10000000, RZ, 0xc0, !PT ;  /* 0x100000005cff7812 */ /* 0x040fe200078cc0ff */
[----:B------:R-:W3:Y:S01]  /*172690*/  LDL.LU R137, [R1+0x2e78] ;  /* 0x002e780001897983 */ /* 0x000ee20000300800 */
[C---:B------:R-:W-:Y:S01]  /*1726a0*/  IMAD.WIDE R4, R139.reuse, 0x4, R56 ;  /* 0x000000048b047825 */ /* 0x040fe200078e0238 */
[----:B------:R-:W-:Y:S02]  /*1726b0*/  LOP3.LUT P0, RZ, R92, 0x20000000, RZ, 0xc0, !PT ;  /* 0x200000005cff7812 */ /* 0x000fe4000780c0ff */
[----:B------:R-:W3:Y:S06]  /*1726c0*/  LDL.LU R138, [R1+0x29b8] ;  /* 0x0029b800018a7983 */ /* 0x000eec0000300800 */
[----:B------:R1:W-:Y:S02]  /*1726d0*/  @P5 STG.E desc[UR40][R4.64], R140 ;  /* 0x0000008c04005986 */ /* 0x0003e4000c101928 */
[----:B-1----:R-:W-:-:S02]  /*1726e0*/  IMAD.WIDE R4, R139, 0x4, R54 ;  /* 0x000000048b047825 */ /* 0x002fc400078e0236 */
[----:B------:R-:W3:Y:S04]  /*1726f0*/  LDL.LU R140, [R1+0x27c8] ;  /* 0x0027c800018c7983 */ /* 0x000ee80000300800 */
[----:B------:R1:W-:Y:S02]  /*172700*/  @P6 STG.E desc[UR40][R4.64], R142 ;  /* 0x0000008e04006986 */ /* 0x0003e4000c101928 */
[----:B-1----:R-:W-:Y:S02]  /*172710*/  IMAD.WIDE R4, R139, 0x4, R52 ;  /* 0x000000048b047825 */ /* 0x002fe400078e0234 */
[----:B------:R-:W3:Y:S04]  /*172720*/  LDL.LU R142, [R1+0x26b8] ;  /* 0x0026b800018e7983 */ /* 0x000ee80000300800 */
[----:B--2---:R1:W-:Y:S04]  /*172730*/  @P0 STG.E desc[UR40][R4.64], R143 ;  /* 0x0000008f04000986 */ /* 0x0043e8000c101928 */
[----:B-1----:R-:W2:Y:S04]  /*172740*/  LDL.LU R143, [R1+0x17a8] ;  /* 0x0017a800018f7983 */ /* 0x002ea80000300800 */
[----:B------:R-:W2:Y:S01]  /*172750*/  LDL.LU R136, [R1+0x53c4] ;  /* 0x0053c40001887983 */ /* 0x000ea20000300800 */
[----:B------:R-:W-:-:S03]  /*172760*/  LOP3.LUT R34, R34, 0xefffffff, RZ, 0xc0, !PT ;  /* 0xefffffff22227812 */ /* 0x000fc600078ec0ff */
[----:B------:R-:W2:Y:S04]  /*172770*/  LDL.LU R228, [R1+0x1468] ;  /* 0x0014680001e47983 */ /* 0x000ea80000300800 */
[----:B------:R-:W2:Y:S01]  /*172780*/  LDL.LU R236, [R1+0x13d8] ;  /* 0x0013d80001ec7983 */ /* 0x000ea20000300800 */
[----:B------:R-:W-:Y:S02]  /*172790*/  LOP3.LUT R33, R33, 0xfffffffe, RZ, 0xc0, !PT ;  /* 0xfffffffe21217812 */ /* 0x000fe400078ec0ff */
[C---:B------:R-:W-:Y:S01]  /*1727a0*/  LOP3.LUT P4, RZ, R92.reuse, 0x40000000, RZ, 0xc0, !PT ;  /* 0x400000005cff7812 */ /* 0x040fe2000788c0ff */
[----:B------:R-:W2:Y:S01]  /*1727b0*/  LDL.LU R240, [R1+0x1138] ;  /* 0x0011380001f07983 */ /* 0x000ea20000300800 */
[----:B------:R-:W-:Y:S01]  /*1727c0*/  IMAD.WIDE R4, R139, 0x4, R50 ;  /* 0x000000048b047825 */ /* 0x000fe200078e0232 */
[----:B------:R-:W-:-:S02]  /*1727d0*/  LOP3.LUT P5, RZ, R92, 0x80000000, RZ, 0xc0, !PT ;  /* 0x800000005cff7812 */ /* 0x000fc400078ac0ff */
[----:B----4-:R-:W-:-:S13]  /*1727e0*/  LOP3.LUT P1, RZ, R93, 0x400, RZ, 0xc0, !PT ;  /* 0x000004005dff7812 */ /* 0x010fda000782c0ff */
        /* <DEDUP_REMOVED lines=10> */
[----:B------:R-:W-:-:S13]  /*172890*/  LOP3.LUT P1, RZ, R93, 0x40, RZ, 0xc0, !PT ;  /* 0x000000405dff7812 */ /* 0x000fda000782c0ff */
[----:B------:R-:W-:Y:S02]  /*1728a0*/  @P1 LOP3.LUT R33, R33, 0x1, RZ, 0xfc, !PT ;  /* 0x0000000121211812 */ /* 0x000fe400078efcff */
[----:B------:R-:W-:Y:S02]  /*1728b0*/  LOP3.LUT P1, RZ, R93, 0x20, RZ, 0xc0, !PT ;  /* 0x000000205dff7812 */ /* 0x000fe4000782c0ff */
[----:B------:R-:W-:Y:S01]  /*1728c0*/  LOP3.LUT R33, R33, 0xfffffffd, RZ, 0xc0, !PT ;  /* 0xfffffffd21217812 */ /* 0x000fe200078ec0ff */
[----:B---3--:R1:W-:Y:S10]  /*1728d0*/  @P4 STG.E desc[UR40][R4.64], R244 ;  /* 0x000000f404004986 */ /* 0x0083f4000c101928 */
[----:B------:R-:W-:-:S02]  /*1728e0*/  @P1 LOP3.LUT R33, R33, 0x2, RZ, 0xfc, !PT ;  /* 0x0000000221211812 */ /* 0x000fc400078efcff */
[----:B------:R-:W-:Y:S01]  /*1728f0*/  LOP3.LUT P1, RZ, R93, 0x10, RZ, 0xc0, !PT ;  /* 0x000000105dff7812 */ /* 0x000fe2000782c0ff */
[----:B-1----:R-:W3:Y:S01]  /*172900*/  LDL.LU R244, [R1+0xfc8] ;  /* 0x000fc80001f47983 */ /* 0x002ee20000300800 */
[----:B------:R-:W-:Y:S01]  /*172910*/  LOP3.LUT R33, R33, 0xfffffffb, RZ, 0xc0, !PT ;  /* 0xfffffffb21217812 */ /* 0x000fe200078ec0ff */
[----:B------:R-:W-:Y:S01]  /*172920*/  IMAD.WIDE R4, R139, 0x4, R48 ;  /* 0x000000048b047825 */ /* 0x000fe200078e0230 */
[----:B------:R-:W-:-:S09]  /*172930*/  LOP3.LUT P6, RZ, R93, 0x1, RZ, 0xc0, !PT ;  /* 0x000000015dff7812 */ /* 0x000fd200078cc0ff */
[----:B------:R-:W-:Y:S02]  /*172940*/  @P1 LOP3.LUT R33, R33, 0x4, RZ, 0xfc, !PT ;  /* 0x0000000421211812 */ /* 0x000fe400078efcff */
[C---:B------:R-:W-:Y:S01]  /*172950*/  LOP3.LUT P1, RZ, R93.reuse, 0x8, RZ, 0xc0, !PT ;  /* 0x000000085dff7812 */ /* 0x040fe2000782c0ff */
[----:B------:R1:W-:Y:S01]  /*172960*/  @P5 STG.E desc[UR40][R4.64], R248 ;  /* 0x000000f804005986 */ /* 0x0003e2000c101928 */
[----:B------:R-:W-:Y:S02]  /*172970*/  LOP3.LUT P0, RZ, R93, 0x2, RZ, 0xc0, !PT ;  /* 0x000000025dff7812 */ /* 0x000fe4000780c0ff */
[----:B------:R-:W-:Y:S01]  /*172980*/  LOP3.LUT R33, R33, 0xfffffff7, RZ, 0xc0, !PT ;  /* 0xfffffff721217812 */ /* 0x000fe200078ec0ff */
[----:B-1----:R-:W4:Y:S01]  /*172990*/  LDL.LU R248, [R1+0xe58] ;  /* 0x000e580001f87983 */ /* 0x002f220000300800 */
[----:B------:R-:W-:-:S07]  /*1729a0*/  IMAD.WIDE R4, R139, 0x4, R46 ;  /* 0x000000048b047825 */ /* 0x000fce00078e022e */
[----:B------:R-:W-:Y:S02]  /*1729b0*/  @P1 LOP3.LUT R33, R33, 0x8, RZ, 0xfc, !PT ;  /* 0x0000000821211812 */ /* 0x000fe400078efcff */
[----:B------:R-:W-:Y:S01]  /*1729c0*/  LOP3.LUT P1, RZ, R93, 0x4, RZ, 0xc0, !PT ;  /* 0x000000045dff7812 */ /* 0x000fe2000782c0ff */
[----:B------:R1:W-:Y:S02]  /*1729d0*/  @P6 STG.E desc[UR40][R4.64], R137 ;  /* 0x0000008904006986 */ /* 0x0003e4000c101928 */
[C---:B-1----:R-:W-:Y:S02]  /*1729e0*/  IMAD.WIDE R4, R139.reuse, 0x4, R44 ;  /* 0x000000048b047825 */ /* 0x042fe400078e022c */
[----:B------:R-:W4:Y:S04]  /*1729f0*/  LDL.LU R137, [R1+0x3c9c] ;  /* 0x003c9c0001897983 */ /* 0x000f280000300800 */
[----:B------:R1:W-:Y:S02]  /*172a00*/  @P0 STG.E desc[UR40][R4.64], R138 ;  /* 0x0000008a04000986 */ /* 0x0003e4000c101928 */
[----:B-1----:R-:W-:-:S02]  /*172a10*/  IMAD.WIDE R4, R139, 0x4, R42 ;  /* 0x000000048b047825 */ /* 0x002fc400078e022a */
[----:B------:R-:W4:Y:S04]  /*172a20*/  LDL.LU R138, [R1+0x39ec] ;  /* 0x0039ec00018a7983 */ /* 0x000f280000300800 */
[----:B------:R-:W4:Y:S04]  /*172a30*/  LDL.LU R139, [R1+0x381c] ;  /* 0x00381c00018b7983 */ /* 0x000f280000300800 */
[----:B------:R2:W-:Y:S01]  /*172a40*/  @P1 STG.E desc[UR40][R4.64], R140 ;  /* 0x0000008c04001986 */ /* 0x0005e2000c101928 */
[----:B------:R-:W-:Y:S01]  /*172a50*/  LOP3.LUT P1, RZ, R33, 0x8, RZ, 0xc0, !PT ;  /* 0x0000000821ff7812 */ /* 0x000fe2000782c0ff */
[----:B--2---:R-:W-:-:S02]  /*172a60*/  IMAD.WIDE R4, R136, 0x4, R56 ;  /* 0x0000000488047825 */ /* 0x004fc400078e0238 */
[----:B------:R-:W2:Y:S10]  /*172a70*/  LDL.LU R140, [R1+0x353c] ;  /* 0x00353c00018c7983 */ /* 0x000eb40000300800 */
[----:B------:R1:W-:Y:S01]  /*172a80*/  @P1 STG.E desc[UR40][R4.64], R142 ;  /* 0x0000008e04001986 */ /* 0x0003e2000c101928 */
[----:B------:R-:W-:-:S03]  /*172a90*/  LOP3.LUT P1, RZ, R33, 0x4, RZ, 0xc0, !PT ;  /* 0x0000000421ff7812 */ /* 0x000fc6000782c0ff */
[----:B-1----:R-:W2:Y:S01]  /*172aa0*/  LDL.LU R142, [R1+0x2fec] ;  /* 0x002fec00018e7983 */ /* 0x002ea20000300800 */
[----:B------:R-:W-:-:S09]  /*172ab0*/  IMAD.WIDE R4, R136, 0x4, R54 ;  /* 0x0000000488047825 */ /* 0x000fd200078e0236 */
[----:B------:R1:W-:Y:S04]  /*172ac0*/  @P1 STG.E desc[UR40][R4.64], R143 ;  /* 0x0000008f04001986 */ /* 0x0003e8000c101928 */
        /* <DEDUP_REMOVED lines=14> */
[C---:B------:R-:W-:Y:S02]  /*172bb0*/  LOP3.LUT P4, RZ, R93.reuse, 0x2000, RZ, 0xc0, !PT ;  /* 0x000020005dff7812 */ /* 0x040fe4000788c0ff */
[C---:B------:R-:W-:Y:S02]  /*172bc0*/  LOP3.LUT P5, RZ, R93.reuse, 0x4000, RZ, 0xc0, !PT ;  /* 0x000040005dff7812 */ /* 0x040fe400078ac0ff */
[----:B------:R-:W-:-:S02]  /*172bd0*/  LOP3.LUT P6, RZ, R93, 0x8000, RZ, 0xc0, !PT ;  /* 0x000080005dff7812 */ /* 0x000fc400078cc0ff */
[----:B------:R-:W-:Y:S01]  /*172be0*/  LOP3.LUT P0, RZ, R93, 0x10000, RZ, 0xc0, !PT ;  /* 0x000100005dff7812 */ /* 0x000fe2000780c0ff */
[----:B---3--:R1:W-:Y:S01]  /*172bf0*/  @P1 STG.E desc[UR40][R4.64], R244 ;  /* 0x000000f404001986 */ /* 0x0083e2000c101928 */
[----:B------:R-:W-:Y:S01]  /*172c00*/  LOP3.LUT P1, RZ, R34, 0x20000000, RZ, 0xc0, !PT ;  /* 0x2000000022ff7812 */ /* 0x000fe2000782c0ff */
[----:B-1----:R-:W-:-:S12]  /*172c10*/  IMAD.WIDE R4, R136, 0x4, R44 ;  /* 0x0000000488047825 */ /* 0x002fd800078e022c */
[----:B----4-:R1:W-:Y:S01]  /*172c20*/  @P1 STG.E desc[UR40][R4.64], R248 ;  /* 0x000000f804001986 */ /* 0x0103e2000c101928 */
[----:B------:R-:W-:Y:S01]  /*172c30*/  LOP3.LUT P1, RZ, R34, 0x10000000, RZ, 0xc0, !PT ;  /* 0x1000000022ff7812 */ /* 0x000fe2000782c0ff */
[----:B-1----:R-:W-:-:S12]  /*172c40*/  IMAD.WIDE R4, R136, 0x4, R42 ;  /* 0x0000000488047825 */ /* 0x002fd800078e022a */
[----:B------:R1:W-:Y:S02]  /*172c50*/  @P1 STG.E desc[UR40][R4.64], R94 ;  /* 0x0000005e04001986 */ /* 0x0003e4000c101928 */
        /* <DEDUP_REMOVED lines=8> */
[----:B--2---:R1:W-:Y:S02]  /*172ce0*/  @P5 STG.E desc[UR40][R4.64], R140 ;  /* 0x0000008c04005986 */ /* 0x0043e4000c101928 */
[----:B-1----:R-:W-:-:S05]  /*172cf0*/  IMAD.WIDE R4, R141, 0x4, R48 ;  /* 0x000000048d047825 */ /* 0x002fca00078e0230 */
[----:B------:R1:W-:Y:S02]  /*172d00*/  @P6 STG.E desc[UR40][R4.64], R142 ;  /* 0x0000008e04006986 */ /* 0x0003e4000c101928 */
[----:B-1----:R-:W-:-:S05]  /*172d10*/  IMAD.WIDE R4, R141, 0x4, R46 ;  /* 0x000000048d047825 */ /* 0x002fca00078e022e */
[----:B------:R1:W-:Y:S04]  /*172d20*/  @P0 STG.E desc[UR40][R4.64], R143 ;  /* 0x0000008f04000986 */ /* 0x0003e8000c101928 */
        /* <DEDUP_REMOVED lines=40> */
[----:B------:R-:W-:Y:S02]  /*172fb0*/  LOP3.LUT R34, R34, 0xfbffffff, RZ, 0xc0, !PT ;  /* 0xfbffffff22227812 */ /* 0x000fe400078ec0ff */
[----:B------:R-:W-:-:S09]  /*172fc0*/  LOP3.LUT P0, RZ, R93, 0x100000, RZ, 0xc0, !PT ;  /* 0x001000005dff7812 */ /* 0x000fd2000780c0ff */
[----:B------:R-:W-:Y:S02]  /*172fd0*/  @P1 LOP3.LUT R34, R34, 0x4000000, RZ, 0xfc, !PT ;  /* 0x0400000022221812 */ /* 0x000fe400078efcff */
[----:B------:R-:W-:Y:S01]  /*172fe0*/  LOP3.LUT P1, RZ, R93, 0x400000, RZ, 0xc0, !PT ;  /* 0x004000005dff7812 */ /* 0x000fe2000782c0ff */
[----:B----4-:R3:W-:Y:S01]  /*172ff0*/  @P5 STG.E desc[UR40][R4.64], R137 ;  /* 0x0000008904005986 */ /* 0x0107e2000c101928 */
[----:B------:R-:W-:Y:S01]  /*173000*/  LOP3.LUT R34, R34, 0xf7ffffff, RZ, 0xc0, !PT ;  /* 0xf7ffffff22227812 */ /* 0x000fe200078ec0ff */
[----:B---3--:R-:W-:Y:S02]  /*173010*/  IMAD.WIDE R4, R236, 0x4, R56 ;  /* 0x00000004ec047825 */ /* 0x008fe400078e0238 */
[----:B------:R-:W3:Y:S08]  /*173020*/  LDL.LU R137, [R1+0x3f00] ;  /* 0x003f000001897983 */ /* 0x000ef00000300800 */
[----:B------:R-:W-:-:S02]  /*173030*/  @P1 LOP3.LUT R34, R34, 0x8000000, RZ, 0xfc, !PT ;  /* 0x0800000022221812 */ /* 0x000fc400078efcff */
[----:B------:R-:W-:Y:S01]  /*173040*/  LOP3.LUT P1, RZ, R93, 0x200000, RZ, 0xc0, !PT ;  /* 0x002000005dff7812 */ /* 0x000fe2000782c0ff */
[----:B------:R1:W-:Y:S02]  /*173050*/  @P6 STG.E desc[UR40][R4.64], R138 ;  /* 0x0000008a04006986 */ /* 0x0003e4000c101928 */
        /* <DEDUP_REMOVED lines=41> */
[----:B----4-:R1:W-:Y:S02]  /*1732f0*/  @P3 STG.E desc[UR40][R4.64], R138 ;  /* 0x0000008a04003986 */ /* 0x0103e4000c101928 */
[----:B-1----:R-:W-:-:S05]  /*173300*/  IMAD.WIDE R4, R141, 0x4, R46 ;  /* 0x000000048d047825 */ /* 0x002fca00078e022e */
[----:B------:R1:W-:Y:S01]  /*173310*/  @P4 STG.E desc[UR40][R4.64], R139 ;  /* 0x0000008b04004986 */ /* 0x0003e2000c101928 */
[----:B------:R-:W-:-:S03]  /*173320*/  LOP3.LUT P6, RZ, R94, 0x4, RZ, 0xc0, !PT ;  /* 0x000000045eff7812 */ /* 0x000fc600078cc0ff */
[----:B-1----:R-:W3:Y:S04]  /*173330*/  LDL.LU R139, [R1+0x53dc] ;  /* 0x0053dc00018b7983 */ /* 0x002ee80000300800 */
[----:B------:R-:W4:Y:S01]  /*173340*/  LDL.LU R136, [R1+0x3e80] ;  /* 0x003e800001887983 */ /* 0x000f220000300800 */
[----:B------:R-:W-:-:S03]  /*173350*/  IMAD.WIDE R4, R141, 0x4, R44 ;  /* 0x000000048d047825 */ /* 0x000fc600078e022c */
[----:B------:R-:W3:Y:S04]  /*173360*/  LDL.LU R137, [R1+0x21a0] ;  /* 0x0021a00001897983 */ /* 0x000ee80000300800 */
[----:B------:R1:W-:Y:S04]  /*173370*/  @P5 STG.E desc[UR40][R4.64], R140 ;  /* 0x0000008c04005986 */ /* 0x0003e8000c101928 */
[----:B-1----:R-:W3:Y:S01]  /*173380*/  LDL.LU R140, [R1+0x1ff0] ;  /* 0x001ff000018c7983 */ /* 0x002ee20000300800 */
[----:B------:R-:W-:-:S03]  /*173390*/  IMAD.WIDE R4, R141, 0x4, R42 ;  /* 0x000000048d047825 */ /* 0x000fc600078e022a */
[----:B------:R-:W3:Y:S01]  /*1733a0*/  LDL.LU R141, [R1+0x1f90] ;  /* 0x001f9000018d7983 */ /* 0x000ee20000300800 */
[----:B------:R-:W-:-:S03]  /*1733b0*/  LOP3.LUT P0, RZ, R94, 0x8, RZ, 0xc0, !PT ;  /* 0x000000085eff7812 */ /* 0x000fc6000780c0ff */
[----:B------:R1:W-:Y:S04]  /*1733c0*/  @P6 STG.E desc[UR40][R4.64], R142 ;  /* 0x0000008e04006986 */ /* 0x0003e8000c101928 */
[----:B-1----:R-:W3:Y:S01]  /*1733d0*/  LDL.LU R142, [R1+0x1da0] ;  /* 0x001da000018e7983 */ /* 0x002ee20000300800 */
[----:B--2---:R-:W-:-:S05]  /*1733e0*/  IMAD.WIDE R4, R224, 0x4, R56 ;  /* 0x00000004e0047825 */ /* 0x004fca00078e0238 */
[----:B------:R1:W-:Y:S04]  /*1733f0*/  @P0 STG.E desc[UR40][R4.64], R143 ;  /* 0x0000008f04000986 */ /* 0x0003e8000c101928 */
[----:B-1----:R-:W2:Y:S01]  /*173400*/  LDL.LU R143, [R1+0x1ba0] ;  /* 0x001ba000018f7983 */ /* 0x002ea20000300800 */
[----:B------:R-:W-:Y:S02]  /*173410*/  LOP3.LUT P1, RZ, R94, 0x10000, RZ, 0xc0, !PT ;  /* 0x000100005eff7812 */ /* 0x000fe4000782c0ff */
[----:B------:R-:W-:Y:S01]  /*173420*/  LOP3.LUT R34, R34, 0xffffefff, RZ, 0xc0, !PT ;  /* 0xffffefff22227812 */ /* 0x000fe200078ec0ff */
        /* <DEDUP_REMOVED lines=8> */
[----:B------:R-:W-:Y:S01]  /*1734b0*/  LOP3.LUT P6, RZ, R94, 0x40, RZ, 0xc0, !PT ;  /* 0x000000405eff7812 */ /* 0x000fe200078cc0ff */
[----:B------:R-:W2:Y:S01]  /*1734c0*/  LDL.LU R248, [R1+0x3ef4] ;  /* 0x003ef40001f87983 */ /* 0x000ea20000300800 */
        /* <DEDUP_REMOVED lines=24> */
[----:B----4-:R1:W-:Y:S02]  /*173650*/  @P4 STG.E desc[UR40][R4.64], R136 ;  /* 0x0000008804004986 */ /* 0x0103e4000c101928 */
[C---:B-1----:R-:W-:Y:S02]  /*173660*/  IMAD.WIDE R4, R224.reuse, 0x4, R52 ;  /* 0x00000004e0047825 */ /* 0x042fe400078e0234 */
[----:B------:R-:W4:Y:S04]  /*173670*/  LDL.LU R136, [R1+0x3ee4] ;  /* 0x003ee40001887983 */ /* 0x000f280000300800 */
[----:B---3--:R1:W-:Y:S02]  /*173680*/  @P5 STG.E desc[UR40][R4.64], R137 ;  /* 0x0000008904005986 */ /* 0x0083e4000c101928 */
[----:B-1----:R-:W-:-:S02]  /*173690*/  IMAD.WIDE R4, R224, 0x4, R50 ;  /* 0x00000004e0047825 */ /* 0x002fc400078e0232 */
[----:B------:R-:W3:Y:S04]  /*1736a0*/  LDL.LU R137, [R1+0x3ed4] ;  /* 0x003ed40001897983 */ /* 0x000ee80000300800 */
[----:B------:R1:W-:Y:S02]  /*1736b0*/  @P6 STG.E desc[UR40][R4.64], R140 ;  /* 0x0000008c04006986 */ /* 0x0003e4000c101928 */
        /* <DEDUP_REMOVED lines=9> */
[----:B--2---:R1:W-:Y:S01]  /*173750*/  @P1 STG.E desc[UR40][R4.64], R143 ;  /* 0x0000008f04001986 */ /* 0x0043e2000c101928 */
        /* <DEDUP_REMOVED lines=24> */
[C---:B------:R-:W-:Y:S02]  /*1738e0*/  LOP3.LUT P4, RZ, R94.reuse, 0x80000, RZ, 0xc0, !PT ;  /* 0x000800005eff7812 */ /* 0x040fe4000788c0ff */
[C---:B------:R-:W-:Y:S02]  /*1738f0*/  LOP3.LUT P5, RZ, R94.reuse, 0x100000, RZ, 0xc0, !PT ;  /* 0x001000005eff7812 */ /* 0x040fe400078ac0ff */
[----:B------:R-:W-:-:S02]  /*173900*/  LOP3.LUT P6, RZ, R94, 0x200000, RZ, 0xc0, !PT ;  /* 0x002000005eff7812 */ /* 0x000fc400078cc0ff */
[----:B------:R-:W-:Y:S01]  /*173910*/  LOP3.LUT P0, RZ, R94, 0x400000, RZ, 0xc0, !PT ;  /* 0x004000005eff7812 */ /* 0x000fe2000780c0ff */
[----:B----4-:R1:W-:Y:S02]  /*173920*/  @P1 STG.E desc[UR40][R4.64], R136 ;  /* 0x0000008804001986 */ /* 0x0103e4000c101928 */
[----:B-1----:R-:W-:-:S05]  /*173930*/  IMAD.WIDE R4, R138, 0x4, R44 ;  /* 0x000000048a047825 */ /* 0x002fca00078e022c */
[----:B---3--:R1:W-:Y:S02]  /*173940*/  @P2 STG.E desc[UR40][R4.64], R137 ;  /* 0x0000008904002986 */ /* 0x0083e4000c101928 */
        /* <DEDUP_REMOVED lines=10> */
[----:B------:R1:W-:Y:S04]  /*1739f0*/  @P0 STG.E desc[UR40][R4.64], R95 ;  /* 0x0000005f04000986 */ /* 0x0003e8000c101928 */
[----:B-1----:R-:W2:Y:S04]  /*173a00*/  LDL.LU R95, [R1+0x6a2c] ;  /* 0x006a2c00015f7983 */ /* 0x002ea80000300800 */
[----:B------:R-:W4:Y:S04]  /*173a10*/  LDL.LU R143, [R1+0x1f94] ;  /* 0x001f9400018f7983 */ /* 0x000f280000300800 */
[----:B------:R-:W2:Y:S04]  /*173a20*/  LDL.LU R136, [R1+0x1da4] ;  /* 0x001da40001887983 */ /* 0x000ea80000300800 */
[----:B------:R-:W2:Y:S04]  /*173a30*/  LDL.LU R138, [R1+0x1ba4] ;  /* 0x001ba400018a7983 */ /* 0x000ea80000300800 */
[----:B------:R-:W2:Y:S04]  /*173a40*/  LDL.LU R140, [R1+0x19a4] ;  /* 0x0019a400018c7983 */ /* 0x000ea80000300800 */
[----:B------:R-:W3:Y:S04]  /*173a50*/  LDL.LU R141, [R1+0x3f88] ;  /* 0x003f8800018d7983 */ /* 0x000ee80000300800 */
[----:B------:R-:W3:Y:S04]  /*173a60*/  LDL.LU R142, [R1+0x3f28] ;  /* 0x003f2800018e7983 */ /* 0x000ee80000300800 */
[----:B------:R-:W3:Y:S01]  /*173a70*/  LDL.LU R244, [R1+0x53e0] ;  /* 0x0053e00001f47983 */ /* 0x000ee20000300800 */
[----:B------:R-:W-:Y:S01]  /*173a80*/  LOP3.LUT P4, RZ, R94, 0x800000, RZ, 0xc0, !PT ;  /* 0x008000005eff7812 */ /* 0x000fe2000788c0ff */
[----:B------:R-:W-:Y:S01]  /*173a90*/  IMAD.WIDE R4, R139, 0x4, R48 ;  /* 0x000000048b047825 */ /* 0x000fe200078e0230 */
[----:B------:R-:W-:-:S02]  /*173aa0*/  LOP3.LUT R34, R34, 0xffffffef, RZ, 0xc0, !PT ;  /* 0xffffffef22227812 */ /* 0x000fc400078ec0ff */
[C---:B------:R-:W-:Y:S02]  /*173ab0*/  LOP3.LUT P5, RZ, R94.reuse, 0x1000000, RZ, 0xc0, !PT ;  /* 0x010000005eff7812 */ /* 0x040fe400078ac0ff */
[C---:B------:R-:W-:Y:S02]  /*173ac0*/  LOP3.LUT P6, RZ, R94.reuse, 0x2000000, RZ, 0xc0, !PT ;  /* 0x020000005eff7812 */ /* 0x040fe400078cc0ff */
[----:B------:R-:W-:-:S05]  /*173ad0*/  LOP3.LUT P0, RZ, R94, 0x4000000, RZ, 0xc0, !PT ;  /* 0x040000005eff7812 */ /* 0x000fca000780c0ff */
[----:B----4-:R1:W-:Y:S04]  /*173ae0*/  @P4 STG.E desc[UR40][R4.64], R143 ;  /* 0x0000008f04004986 */ /* 0x0103e8000c101928 */
[----:B-1----:R-:W4:Y:S01]  /*173af0*/  LDL.LU R143, [R1+0x3f18] ;  /* 0x003f1800018f7983 */ /* 0x002f220000300800 */
[----:B--2---:R-:W-:-:S03]  /*173b00*/  LOP3.LUT P1, RZ, R95, 0x8, RZ, 0xc0, !PT ;  /* 0x000000085fff7812 */ /* 0x004fc6000782c0ff */
[----:B------:R-:W2:Y:S04]  /*173b10*/  LDL.LU R224, [R1+0x3f08] ;  /* 0x003f080001e07983 */ /* 0x000ea80000300800 */
[----:B------:R-:W2:Y:S04]  /*173b20*/  LDL.LU R228, [R1+0x3ef8] ;  /* 0x003ef80001e47983 */ /* 0x000ea80000300800 */
[----:B------:R-:W2:Y:S04]  /*173b30*/  LDL.LU R236, [R1+0x3ee8] ;  /* 0x003ee80001ec7983 */ /* 0x000ea80000300800 */
[----:B------:R-:W2:Y:S04]  /*173b40*/  LDL.LU R240, [R1+0x3ed8] ;  /* 0x003ed80001f07983 */ /* 0x000ea80000300800 */
[----:B------:R-:W2:Y:S01]  /*173b50*/  LDL.LU R248, [R1+0x3ec8] ;  /* 0x003ec80001f87983 */ /* 0x000ea20000300800 */
[----:B------:R-:W-:-:S02]  /*173b60*/  @P1 LOP3.LUT R34, R34, 0x10, RZ, 0xfc, !PT ;  /* 0x0000001022221812 */ /* 0x000fc400078efcff */
        /* <DEDUP_REMOVED lines=16> */
[----:B------:R-:W-:Y:S01]  /*173c70*/  LOP3.LUT P1, RZ, R94, 0x20000000, RZ, 0xc0, !PT ;  /* 0x200000005eff7812 */ /* 0x000fe2000782c0ff */
[----:B------:R1:W-:Y:S01]  /*173c80*/  @P5 STG.E desc[UR40][R4.64], R136 ;  /* 0x0000008804005986 */ /* 0x0003e2000c101928 */
[----:B------:R-:W-:Y:S01]  /*173c90*/  LOP3.LUT R34, R34, 0xfffffbff, RZ, 0xc0, !PT ;  /* 0xfffffbff22227812 */ /* 0x000fe200078ec0ff */
[----:B-1----:R-:W-:Y:S02]  /*173ca0*/  IMAD.WIDE R4, R139, 0x4, R44 ;  /* 0x000000048b047825 */ /* 0x002fe400078e022c */
[----:B------:R-:W2:Y:S08]  /*173cb0*/  LDL.LU R136, [R1+0x3ea8] ;  /* 0x003ea80001887983 */ /* 0x000eb00000300800 */
[----:B------:R-:W-:-:S02]  /*173cc0*/  @P1 LOP3.LUT R34, R34, 0x400, RZ, 0xfc, !PT ;  /* 0x0000040022221812 */ /* 0x000fc400078efcff */
[----:B------:R-:W-:Y:S01]  /*173cd0*/  LOP3.LUT P1, RZ, R94, 0x10000000, RZ, 0xc0, !PT ;  /* 0x100000005eff7812 */ /* 0x000fe2000782c0ff */
[----:B------:R1:W-:Y:S01]  /*173ce0*/  @P6 STG.E desc[UR40][R4.64], R138 ;  /* 0x0000008a04006986 */ /* 0x0003e2000c101928 */
[----:B------:R-:W-:-:S03]  /*173cf0*/  LOP3.LUT R34, R34, 0xfffff7ff, RZ, 0xc0, !PT ;  /* 0xfffff7ff22227812 */ /* 0x000fc600078ec0ff */
[----:B-1----:R-:W2:Y:S01]  /*173d00*/  LDL.LU R138, [R1+0x3e88] ;  /* 0x003e8800018a7983 */ /* 0x002ea20000300800 */
[----:B------:R-:W-:-:S03]  /*173d10*/  IMAD.WIDE R4, R139, 0x4, R42 ;  /* 0x000000048b047825 */ /* 0x000fc600078e022a */
[----:B------:R-:W2:Y:S04]  /*173d20*/  LDL.LU R139, [R1+0x21a8] ;  /* 0x0021a800018b7983 */ /* 0x000ea80000300800 */
[----:B------:R-:W-:Y:S02]  /*173d30*/  @P1 LOP3.LUT R34, R34, 0x800, RZ, 0xfc, !PT ;  /* 0x0000080022221812 */ /* 0x000fe400078efcff */
[----:B------:R-:W-:Y:S01]  /*173d40*/  LOP3.LUT P1, RZ, R94, 0x8000000, RZ, 0xc0, !PT ;  /* 0x080000005eff7812 */ /* 0x000fe2000782c0ff */
[----:B------:R1:W-:Y:S04]  /*173d50*/  @P0 STG.E desc[UR40][R4.64], R140 ;  /* 0x0000008c04000986 */ /* 0x0003e8000c101928 */
[----:B-1----:R-:W2:Y:S01]  /*173d60*/  LDL.LU R140, [R1+0x1ff8] ;  /* 0x001ff800018c7983 */ /* 0x002ea20000300800 */
[----:B---3--:R-:W-:-:S07]  /*173d70*/  IMAD.WIDE R4, R244, 0x4, R56 ;  /* 0x00000004f4047825 */ /* 0x008fce00078e0238 */
        /* <DEDUP_REMOVED lines=8> */
[----:B----4-:R1:W-:Y:S04]  /*173e00*/  @P1 STG.E desc[UR40][R4.64], R143 ;  /* 0x0000008f04001986 */ /* 0x0103e8000c101928 */
[----:B-1----:R-:W4:Y:S01]  /*173e10*/  LDL.LU R143, [R1+0x1ba8] ;  /* 0x001ba800018f7983 */ /* 0x002f220000300800 */
[----:B------:R-:W-:Y:S01]  /*173e20*/  LOP3.LUT P1, RZ, R34, 0x200, RZ, 0xc0, !PT ;  /* 0x0000020022ff7812 */ /* 0x000fe2000782c0ff */
[----:B------:R-:W-:-:S12]  /*173e30*/  IMAD.WIDE R4, R244, 0x4, R50 ;  /* 0x00000004f4047825 */ /* 0x000fd800078e0232 */
[----:B--2---:R1:W-:Y:S01]  /*173e40*/  @P1 STG.E desc[UR40][R4.64], R224 ;  /* 0x000000e004001986 */ /* 0x0043e2000c101928 */
        /* <DEDUP_REMOVED lines=19> */
[----:B------:R1:W-:Y:S02]  /*173f80*/  @P2 STG.E desc[UR40][R4.64], R138 ;  /* 0x0000008a04002986 */ /* 0x0003e4000c101928 */
[----:B-1----:R-:W-:-:S05]  /*173f90*/  IMAD.WIDE R4, R137, 0x4, R52 ;  /* 0x0000000489047825 */ /* 0x002fca00078e0234 */
[----:B------:R1:W-:Y:S02]  /*173fa0*/  @P3 STG.E desc[UR40][R4.64], R139 ;  /* 0x0000008b04003986 */ /* 0x0003e4000c101928 */
[----:B-1----:R-:W-:-:S05]  /*173fb0*/  IMAD.WIDE R4, R137, 0x4, R50 ;  /* 0x0000000489047825 */ /* 0x002fca00078e0232 */
[----:B------:R1:W-:Y:S04]  /*173fc0*/  @P4 STG.E desc[UR40][R4.64], R140 ;  /* 0x0000008c04004986 */ /* 0x0003e8000c101928 */
[----:B-1----:R-:W2:Y:S01]  /*173fd0*/  LDL.LU R140, [R1+0x19a8] ;  /* 0x0019a800018c7983 */ /* 0x002ea20000300800 */
[C---:B------:R-:W-:Y:S02]  /*173fe0*/  LOP3.LUT P5, RZ, R95.reuse, 0x80, RZ, 0xc0, !PT ;  /* 0x000000805fff7812 */ /* 0x040fe400078ac0ff */
[----:B------:R-:W-:Y:S01]  /*173ff0*/  LOP3.LUT P6, RZ, R95, 0x100, RZ, 0xc0, !PT ;  /* 0x000001005fff7812 */ /* 0x000fe200078cc0ff */
[----:B------:R-:W-:Y:S01]  /*174000*/  IMAD.WIDE R4, R137, 0x4, R48 ;  /* 0x0000000489047825 */ /* 0x000fe200078e0230 */
[----:B------:R-:W-:Y:S01]  /*174010*/  LOP3.LUT P0, RZ, R95, 0x200, RZ, 0xc0, !PT ;  /* 0x000002005fff7812 */ /* 0x000fe2000780c0ff */
[----:B------:R-:W2:Y:S04]  /*174020*/  LDL.LU R138, [R1+0x3f8c] ;  /* 0x003f8c00018a7983 */ /* 0x000ea80000300800 */
[----:B------:R-:W2:Y:S04]  /*174030*/  LDL.LU R139, [R1+0x3f2c] ;  /* 0x003f2c00018b7983 */ /* 0x000ea80000300800 */
[----:B---3--:R1:W-:Y:S02]  /*174040*/  @P5 STG.E desc[UR40][R4.64], R141 ;  /* 0x0000008d04005986 */ /* 0x0083e4000c101928 */
[----:B-1----:R-:W-:-:S02]  /*174050*/  IMAD.WIDE R4, R137, 0x4, R46 ;  /* 0x0000000489047825 */ /* 0x002fc400078e022e */
[----:B------:R-:W3:Y:S04]  /*174060*/  LDL.LU R141, [R1+0x3f1c] ;  /* 0x003f1c00018d7983 */ /* 0x000ee80000300800 */
[----:B------:R1:W-:Y:S02]  /*174070*/  @P6 STG.E desc[UR40][R4.64], R142 ;  /* 0x0000008e04006986 */ /* 0x0003e4000c101928 */
[----:B-1----:R-:W-:Y:S02]  /*174080*/  IMAD.WIDE R4, R137, 0x4, R44 ;  /* 0x0000000489047825 */ /* 0x002fe400078e022c */
[----:B------:R-:W3:Y:S04]  /*174090*/  LDL.LU R142, [R1+0x3f0c] ;  /* 0x003f0c00018e7983 */ /* 0x000ee80000300800 */
[----:B----4-:R1:W-:Y:S04]  /*1740a0*/  @P0 STG.E desc[UR40][R4.64], R143 ;  /* 0x0000008f04000986 */ /* 0x0103e8000c101928 */
[----:B-1----:R-:W4:Y:S04]  /*1740b0*/  LDL.LU R143, [R1+0x3efc] ;  /* 0x003efc00018f7983 */ /* 0x002f280000300800 */
[----:B------:R-:W3:Y:S01]  /*1740c0*/  LDL.LU R228, [R1+0x53e8] ;  /* 0x0053e80001e47983 */ /* 0x000ee20000300800 */
[----:B------:R-:W-:-:S02]  /*1740d0*/  LOP3.LUT P1, RZ, R95, 0x400000, RZ, 0xc0, !PT ;  /* 0x004000005fff7812 */ /* 0x000fc4000782c0ff */
[----:B------:R-:W-:Y:S01]  /*1740e0*/  LOP3.LUT R35, R35, 0xefffffff, RZ, 0xc0, !PT ;  /* 0xefffffff23237812 */ /* 0x000fe200078ec0ff */
[----:B------:R-:W4:Y:S01]  /*1740f0*/  LDL.LU R220, [R1+0x3eec] ;  /* 0x003eec0001dc7983 */ /* 0x000f220000300800 */
[----:B------:R-:W-:-:S03]  /*174100*/  LOP3.LUT P4, RZ, R95, 0x400, RZ, 0xc0, !PT ;  /* 0x000004005fff7812 */ /* 0x000fc6000788c0ff */
[----:B------:R-:W4:Y:S06]  /*174110*/  LDL.LU R224, [R1+0x3edc] ;  /* 0x003edc0001e07983 */ /* 0x000f2c0000300800 */
        /* <DEDUP_REMOVED lines=8> */
[----:B------:R-:W-:Y:S01]  /*1741a0*/  IMAD.WIDE R4, R137, 0x4, R42 ;  /* 0x0000000489047825 */ /* 0x000fe200078e022a */
        /* <DEDUP_REMOVED lines=9> */
[C---:B------:R-:W-:Y:S02]  /*174240*/  LOP3.LUT P5, RZ, R95.reuse, 0x800, RZ, 0xc0, !PT ;  /* 0x000008005fff7812 */ /* 0x040fe400078ac0ff */
[----:B------:R-:W-:Y:S02]  /*174250*/  LOP3.LUT R34, R34, 0xfffffffb, RZ, 0xc0, !PT ;  /* 0xfffffffb22227812 */ /* 0x000fe400078ec0ff */
[----:B------:R-:W-:-:S07]  /*174260*/  LOP3.LUT P6, RZ, R95, 0x1000, RZ, 0xc0, !PT ;  /* 0x000010005fff7812 */ /* 0x000fce00078cc0ff */
[----:B------:R-:W-:Y:S02]  /*174270*/  @P1 LOP3.LUT R34, R34, 0x4, RZ, 0xfc, !PT ;  /* 0x0000000422221812 */ /* 0x000fe400078efcff */
[C---:B------:R-:W-:Y:S02]  /*174280*/  LOP3.LUT P1, RZ, R95.reuse, 0x8000, RZ, 0xc0, !PT ;  /* 0x000080005fff7812 */ /* 0x040fe4000782c0ff */
        /* <DEDUP_REMOVED lines=8> */
[----:B------:R-:W2:Y:S04]  /*174310*/  LDL.LU R136, [R1+0x1ffc] ;  /* 0x001ffc0001887983 */ /* 0x000ea80000300800 */
[----:B------:R-:W2:Y:S01]  /*174320*/  LDL.LU R137, [R1+0x1f9c] ;  /* 0x001f9c0001897983 */ /* 0x000ea20000300800 */
[----:B------:R-:W-:Y:S02]  /*174330*/  @P1 LOP3.LUT R34, R34, 0x8, RZ, 0xfc, !PT ;  /* 0x0000000822221812 */ /* 0x000fe400078efcff */
[----:B------:R-:W-:Y:S01]  /*174340*/  LOP3.LUT P1, RZ, R95, 0x4000, RZ, 0xc0, !PT ;  /* 0x000040005fff7812 */ /* 0x000fe2000782c0ff */
[----:B---3--:R-:W-:-:S05]  /*174350*/  IMAD.WIDE R4, R228, 0x4, R56 ;  /* 0x00000004e4047825 */ /* 0x008fca00078e0238 */
[----:B------:R1:W-:Y:S02]  /*174360*/  @P5 STG.E desc[UR40][R4.64], R138 ;  /* 0x0000008a04005986 */ /* 0x0003e4000c101928 */
[C---:B-1----:R-:W-:Y:S02]  /*174370*/  IMAD.WIDE R4, R228.reuse, 0x4, R54 ;  /* 0x00000004e4047825 */ /* 0x042fe400078e0236 */
[----:B------:R-:W3:Y:S04]  /*174380*/  LDL.LU R138, [R1+0x1dac] ;  /* 0x001dac00018a7983 */ /* 0x000ee80000300800 */
[----:B------:R1:W-:Y:S02]  /*174390*/  @P6 STG.E desc[UR40][R4.64], R139 ;  /* 0x0000008b04006986 */ /* 0x0003e4000c101928 */
[----:B-1----:R-:W-:-:S02]  /*1743a0*/  IMAD.WIDE R4, R228, 0x4, R52 ;  /* 0x00000004e4047825 */ /* 0x002fc400078e0234 */
[----:B------:R-:W3:Y:S04]  /*1743b0*/  LDL.LU R139, [R1+0x1bac] ;  /* 0x001bac00018b7983 */ /* 0x000ee80000300800 */
[----:B------:R1:W-:Y:S02]  /*1743c0*/  @P0 STG.E desc[UR40][R4.64], R141 ;  /* 0x0000008d04000986 */ /* 0x0003e4000c101928 */
[----:B-1----:R-:W-:-:S05]  /*1743d0*/  IMAD.WIDE R4, R228, 0x4, R50 ;  /* 0x00000004e4047825 */ /* 0x002fca00078e0232 */
[----:B------:R1:W-:Y:S01]  /*1743e0*/  @P1 STG.E desc[UR40][R4.64], R142 ;  /* 0x0000008e04001986 */ /* 0x0003e2000c101928 */
[----:B------:R-:W-:Y:S01]  /*1743f0*/  LOP3.LUT P1, RZ, R34, 0x8, RZ, 0xc0, !PT ;  /* 0x0000000822ff7812 */ /* 0x000fe2000782c0ff */
[----:B-1----:R-:W-:Y:S02]  /*174400*/  IMAD.WIDE R4, R228, 0x4, R48 ;  /* 0x00000004e4047825 */ /* 0x002fe400078e0230 */
[----:B------:R-:W3:Y:S10]  /*174410*/  LDL.LU R142, [R1+0x19ac] ;  /* 0x0019ac00018e7983 */ /* 0x000ef40000300800 */
[----:B----4-:R1:W-:Y:S04]  /*174420*/  @P1 STG.E desc[UR40][R4.64], R143 ;  /* 0x0000008f04001986 */ /* 0x0103e8000c101928 */
[----:B-1----:R-:W4:Y:S04]  /*174430*/  LDL.LU R143, [R1+0x3e00] ;  /* 0x003e0000018f7983 */ /* 0x002f280000300800 */
[----:B------:R-:W4:Y:S01]  /*174440*/  LDL.LU R141, [R1+0x53f0] ;  /* 0x0053f000018d7983 */ /* 0x000f220000300800 */
        /* <DEDUP_REMOVED lines=27> */
[C---:B------:R-:W-:Y:S01]  /*174600*/  LOP3.LUT P6, RZ, R95.reuse, 0x8000000, RZ, 0xc0, !PT ;  /* 0x080000005fff7812 */ /* 0x040fe200078cc0ff */
[C---:B-1----:R-:W-:Y:S01]  /*174610*/  IMAD.WIDE R4, R140.reuse, 0x4, R46 ;  /* 0x000000048c047825 */ /* 0x042fe200078e022e */
[----:B------:R-:W-:Y:S01]  /*174620*/  LOP3.LUT P0, RZ, R95, 0x10000000, RZ, 0xc0, !PT ;  /* 0x100000005fff7812 */ /* 0x000fe2000780c0ff */
[----:B------:R-:W2:Y:S04]  /*174630*/  LDL.LU R137, [R1+0x53f8] ;  /* 0x0053f80001897983 */ /* 0x000ea80000300800 */
[----:B---3--:R1:W-:Y:S02]  /*174640*/  @P3 STG.E desc[UR40][R4.64], R138 ;  /* 0x0000008a04003986 */ /* 0x0083e4000c101928 */
[----:B-1----:R-:W-:-:S05]  /*174650*/  IMAD.WIDE R4, R140, 0x4, R44 ;  /* 0x000000048c047825 */ /* 0x002fca00078e022c */
[----:B------:R1:W-:Y:S02]  /*174660*/  @P4 STG.E desc[UR40][R4.64], R139 ;  /* 0x0000008b04004986 */ /* 0x0003e4000c101928 */
[----:B-1----:R-:W-:-:S05]  /*174670*/  IMAD.WIDE R4, R140, 0x4, R42 ;  /* 0x000000048c047825 */ /* 0x002fca00078e022a */
[----:B------:R4:W-:Y:S02]  /*174680*/  @P5 STG.E desc[UR40][R4.64], R142 ;  /* 0x0000008e04005986 */ /* 0x0009e4000c101928 */
[----:B----4-:R-:W-:-:S05]  /*174690*/  IMAD.WIDE R4, R141, 0x4, R56 ;  /* 0x000000048d047825 */ /* 0x010fca00078e0238 */
[----:B------:R1:W-:Y:S02]  /*1746a0*/  @P6 STG.E desc[UR40][R4.64], R143 ;  /* 0x0000008f04006986 */ /* 0x0003e4000c101928 */
[----:B-1----:R-:W-:-:S05]  /*1746b0*/  IMAD.WIDE R4, R141, 0x4, R54 ;  /* 0x000000048d047825 */ /* 0x002fca00078e0236 */
[----:B------:R1:W-:Y:S04]  /*1746c0*/  @P0 STG.E desc[UR40][R4.64], R96 ;  /* 0x0000006004000986 */ /* 0x0003e8000c101928 */
[----:B-1----:R-:W3:Y:S04]  /*1746d0*/  LDL.LU R96, [R1+0x6a28] ;  /* 0x006a280001607983 */ /* 0x002ee80000300800 */
        /* <DEDUP_REMOVED lines=10> */
[----:B------:R-:W-:-:S03]  /*174780*/  LOP3.LUT P4, RZ, R95, 0x20000000, RZ, 0xc0, !PT ;  /* 0x200000005fff7812 */ /* 0x000fc6000788c0ff */
[----:B------:R-:W3:Y:S01]  /*174790*/  LDL.LU R244, [R1+0x1480] ;  /* 0x0014800001f47983 */ /* 0x000ee20000300800 */
[----:B------:R-:W-:Y:S01]  /*1747a0*/  IMAD.WIDE R4, R141, 0x4, R52 ;  /* 0x000000048d047825 */ /* 0x000fe200078e0234 */
[C---:B------:R-:W-:Y:S02]  /*1747b0*/  LOP3.LUT P5, RZ, R95.reuse, 0x40000000, RZ, 0xc0, !PT ;  /* 0x400000005fff7812 */ /* 0x040fe400078ac0ff */
[----:B------:R-:W-:Y:S02]  /*1747c0*/  LOP3.LUT P6, RZ, R95, 0x80000000, RZ, 0xc0, !PT ;  /* 0x800000005fff7812 */ /* 0x000fe400078cc0ff */
[----:B------:R-:W-:-:S04]  /*1747d0*/  LOP3.LUT R35, R35, 0xffefffff, RZ, 0xc0, !PT ;  /* 0xffefffff23237812 */ /* 0x000fc800078ec0ff */
[----:B----4-:R1:W-:Y:S04]  /*1747e0*/  @P4 STG.E desc[UR40][R4.64], R248 ;  /* 0x000000f804004986 */ /* 0x0103e8000c101928 */
[----:B-1----:R-:W4:Y:S01]  /*1747f0*/  LDL.LU R248, [R1+0x13c0] ;  /* 0x0013c00001f87983 */ /* 0x002f220000300800 */
[----:B------:R-:W-:-:S05]  /*174800*/  IMAD.WIDE R4, R141, 0x4, R50 ;  /* 0x000000048d047825 */ /* 0x000fca00078e0232 */
[----:B--2---:R1:W-:Y:S04]  /*174810*/  @P5 STG.E desc[UR40][R4.64], R136 ;  /* 0x0000008804005986 */ /* 0x0043e8000c101928 */
[----:B-1----:R-:W2:Y:S01]  /*174820*/  LDL.LU R136, [R1+0x1120] ;  /* 0x0011200001887983 */ /* 0x002ea20000300800 */
[----:B------:R-:W-:-:S05]  /*174830*/  IMAD.WIDE R4, R141, 0x4, R48 ;  /* 0x000000048d047825 */ /* 0x000fca00078e0230 */
[----:B------:R1:W-:Y:S04]  /*174840*/  @P6 STG.E desc[UR40][R4.64], R138 ;  /* 0x0000008a04006986 */ /* 0x0003e8000c101928 */
[----:B-1----:R-:W2:Y:S01]  /*174850*/  LDL.LU R138, [R1+0xfb0] ;  /* 0x000fb000018a7983 */ /* 0x002ea20000300800 */
[----:B---3--:R-:W-:-:S13]  /*174860*/  LOP3.LUT P1, RZ, R96, 0x200, RZ, 0xc0, !PT ;  /* 0x0000020060ff7812 */ /* 0x008fda000782c0ff */
        /* <DEDUP_REMOVED lines=26> */
[----:B-1----:R-:W-:Y:S02]  /*174a10*/  IMAD.WIDE R4, R141, 0x4, R44 ;  /* 0x000000048d047825 */ /* 0x002fe400078e022c */
[----:B------:R-:W3:Y:S08]  /*174a20*/  LDL.LU R139, [R1+0x3e04] ;  /* 0x003e0400018b7983 */ /* 0x000ef00000300800 */
[----:B------:R1:W-:Y:S01]  /*174a30*/  @P1 STG.E desc[UR40][R4.64], R140 ;  /* 0x0000008c04001986 */ /* 0x0003e2000c101928 */
[----:B------:R-:W-:Y:S01]  /*174a40*/  LOP3.LUT P1, RZ, R35, 0x8000000, RZ, 0xc0, !PT ;  /* 0x0800000023ff7812 */ /* 0x000fe2000782c0ff */
[----:B-1----:R-:W-:-:S02]  /*174a50*/  IMAD.WIDE R4, R141, 0x4, R42 ;  /* 0x000000048d047825 */ /* 0x002fc400078e022a */
[----:B------:R-:W3:Y:S01]  /*174a60*/  LDL.LU R140, [R1+0x3c14] ;  /* 0x003c1400018c7983 */ /* 0x000ee20000300800 */
[----:B------:R-:W-:-:S03]  /*174a70*/  LOP3.LUT P2, RZ, R96, 0x400, RZ, 0xc0, !PT ;  /* 0x0000040060ff7812 */ /* 0x000fc6000784c0ff */
[----:B------:R-:W3:Y:S06]  /*174a80*/  LDL.LU R141, [R1+0x39f4] ;  /* 0x0039f400018d7983 */ /* 0x000eec0000300800 */
[----:B------:R1:W-:Y:S01]  /*174a90*/  @P1 STG.E desc[UR40][R4.64], R143 ;  /* 0x0000008f04001986 */ /* 0x0003e2000c101928 */
[C---:B------:R-:W-:Y:S01]  /*174aa0*/  LOP3.LUT P1, RZ, R35.reuse, 0x4000000, RZ, 0xc0, !PT ;  /* 0x0400000023ff7812 */ /* 0x040fe2000782c0ff */
[C---:B-1----:R-:W-:Y:S02]  /*174ab0*/  IMAD.WIDE R4, R142.reuse, 0x4, R56 ;  /* 0x000000048e047825 */ /* 0x042fe400078e0238 */
[----:B------:R-:W3:Y:S10]  /*174ac0*/  LDL.LU R143, [R1+0x3834] ;  /* 0x00383400018f7983 */ /* 0x000ef40000300800 */
        /* <DEDUP_REMOVED lines=13> */
[----:B------:R-:W-:Y:S01]  /*174ba0*/  LOP3.LUT P1, RZ, R35, 0x200000, RZ, 0xc0, !PT ;  /* 0x0020000023ff7812 */ /* 0x000fe2000782c0ff */
[----:B-1----:R-:W-:-:S12]  /*174bb0*/  IMAD.WIDE R4, R142, 0x4, R46 ;  /* 0x000000048e047825 */ /* 0x002fd800078e022e */
[----:B--2---:R1:W-:Y:S01]  /*174bc0*/  @P1 STG.E desc[UR40][R4.64], R136 ;  /* 0x0000008804001986 */ /* 0x0043e2000c101928 */
[----:B------:R-:W-:Y:S01]  /*174bd0*/  LOP3.LUT P1, RZ, R35, 0x100000, RZ, 0xc0, !PT ;  /* 0x0010000023ff7812 */ /* 0x000fe2000782c0ff */
[----:B-1----:R-:W-:-:S12]  /*174be0*/  IMAD.WIDE R4, R142, 0x4, R44 ;  /* 0x000000048e047825 */ /* 0x002fd800078e022c */
[----:B------:R1:W-:Y:S02]  /*174bf0*/  @P1 STG.E desc[UR40][R4.64], R138 ;  /* 0x0000008a04001986 */ /* 0x0003e4000c101928 */
[----:B-1----:R-:W-:Y:S02]  /*174c00*/  IMAD.WIDE R4, R142, 0x4, R42 ;  /* 0x000000048e047825 */ /* 0x002fe400078e022a */
[----:B------:R-:W2:Y:S04]  /*174c10*/  LDL.LU R142, [R1+0x5400] ;  /* 0x00540000018e7983 */ /* 0x000ea80000300800 */
[----:B------:R1:W-:Y:S04]  /*174c20*/  @P2 STG.E desc[UR40][R4.64], R97 ;  /* 0x0000006104002986 */ /* 0x0003e8000c101928 */
[----:B-1----:R-:W4:Y:S01]  /*174c30*/  LDL.LU R97, [R1+0x6a24] ;  /* 0x006a240001617983 */ /* 0x002f220000300800 */
[----:B------:R-:W-:-:S02]  /*174c40*/  LOP3.LUT P3, RZ, R96, 0x800, RZ, 0xc0, !PT ;  /* 0x0000080060ff7812 */ /* 0x000fc4000786c0ff */
[C---:B------:R-:W-:Y:S01]  /*174c50*/  LOP3.LUT P4, RZ, R96.reuse, 0x1000, RZ, 0xc0, !PT ;  /* 0x0000100060ff7812 */ /* 0x040fe2000788c0ff */
[----:B------:R-:W-:Y:S01]  /*174c60*/  IMAD.WIDE R4, R137, 0x4, R56 ;  /* 0x0000000489047825 */ /* 0x000fe200078e0238 */
[C---:B------:R-:W-:Y:S02]  /*174c70*/  LOP3.LUT P5, RZ, R96.reuse, 0x2000, RZ, 0xc0, !PT ;  /* 0x0000200060ff7812 */ /* 0x040fe400078ac0ff */
[C---:B------:R-:W-:Y:S02]  /*174c80*/  LOP3.LUT P6, RZ, R96.reuse, 0x4000, RZ, 0xc0, !PT ;  /* 0x0000400060ff7812 */ /* 0x040fe400078cc0ff */
[----:B------:R-:W-:-:S05]  /*174c90*/  LOP3.LUT P0, RZ, R96, 0x8000, RZ, 0xc0, !PT ;  /* 0x0000800060ff7812 */ /* 0x000fca000780c0ff */
        /* <DEDUP_REMOVED lines=8> */
[----:B----4-:R1:W-:Y:S04]  /*174d20*/  @P0 STG.E desc[UR40][R4.64], R97 ;  /* 0x0000006104000986 */ /* 0x0103e8000c101928 */
        /* <DEDUP_REMOVED lines=8> */
[----:B------:R-:W3:Y:S01]  /*174db0*/  LDL.LU R244, [R1+0x53fc] ;  /* 0x0053fc0001f47983 */ /* 0x000ee20000300800 */
[----:B------:R-:W-:-:S02]  /*174dc0*/  LOP3.LUT P1, RZ, R96, 0x10000000, RZ, 0xc0, !PT ;  /* 0x1000000060ff7812 */ /* 0x000fc4000782c0ff */
[----:B------:R-:W-:Y:S01]  /*174dd0*/  LOP3.LUT R35, R35, 0xffffefff, RZ, 0xc0, !PT ;  /* 0xffffefff23237812 */ /* 0x000fe200078ec0ff */
[----:B------:R-:W3:Y:S04]  /*174de0*/  LDL.LU R228, [R1+0x13c4] ;  /* 0x0013c40001e47983 */ /* 0x000ee80000300800 */
[----:B------:R-:W3:Y:S04]  /*174df0*/  LDL.LU R236, [R1+0x1124] ;  /* 0x0011240001ec7983 */ /* 0x000ee80000300800 */
[----:B------:R-:W3:Y:S02]  /*174e00*/  LDL.LU R240, [R1+0xfb4] ;  /* 0x000fb40001f07983 */ /* 0x000ee40000300800 */
        /* <DEDUP_REMOVED lines=15> */
[----:B------:R-:W-:Y:S01]  /*174f00*/  LOP3.LUT P4, RZ, R96, 0x10000, RZ, 0xc0, !PT ;  /* 0x0001000060ff7812 */ /* 0x000fe2000788c0ff */
[----:B------:R-:W-:-:S08]  /*174f10*/  IMAD.WIDE R4, R137, 0x4, R46 ;  /* 0x0000000489047825 */ /* 0x000fd000078e022e */
[----:B------:R-:W-:Y:S02]  /*174f20*/  @P1 LOP3.LUT R35, R35, 0x20000, RZ, 0xfc, !PT ;  /* 0x0002000023231812 */ /* 0x000fe400078efcff */
[C---:B------:R-:W-:Y:S02]  /*174f30*/  LOP3.LUT P1, RZ, R96.reuse, 0x400000, RZ, 0xc0, !PT ;  /* 0x0040000060ff7812 */ /* 0x040fe4000782c0ff */
[C---:B------:R-:W-:Y:S02]  /*174f40*/  LOP3.LUT P5, RZ, R96.reuse, 0x20000, RZ, 0xc0, !PT ;  /* 0x0002000060ff7812 */ /* 0x040fe400078ac0ff */
[----:B------:R-:W-:Y:S02]  /*174f50*/  LOP3.LUT R35, R35, 0xfffbffff, RZ, 0xc0, !PT ;  /* 0xfffbffff23237812 */ /* 0x000fe400078ec0ff */
[----:B------:R-:W-:-:S07]  /*174f60*/  LOP3.LUT P6, RZ, R96, 0x40000, RZ, 0xc0, !PT ;  /* 0x0004000060ff7812 */ /* 0x000fce00078cc0ff */
[----:B------:R-:W-:Y:S02]  /*174f70*/  @P1 LOP3.LUT R35, R35, 0x40000, RZ, 0xfc, !PT ;  /* 0x0004000023231812 */ /* 0x000fe400078efcff */
[C---:B------:R-:W-:Y:S02]  /*174f80*/  LOP3.LUT P1, RZ, R96.reuse, 0x200000, RZ, 0xc0, !PT ;  /* 0x0020000060ff7812 */ /* 0x040fe4000782c0ff */
[----:B------:R-:W-:Y:S02]  /*174f90*/  LOP3.LUT P0, RZ, R96, 0x80000, RZ, 0xc0, !PT ;  /* 0x0008000060ff7812 */ /* 0x000fe4000780c0ff */
[----:B------:R-:W-:-:S09]  /*174fa0*/  LOP3.LUT R35, R35, 0xfff7ffff, RZ, 0xc0, !PT ;  /* 0xfff7ffff23237812 */ /* 0x000fd200078ec0ff */
[----:B------:R-:W-:Y:S02]  /*174fb0*/  @P1 LOP3.LUT R35, R35, 0x80000, RZ, 0xfc, !PT ;  /* 0x0008000023231812 */ /* 0x000fe400078efcff */
[----:B------:R-:W-:Y:S01]  /*174fc0*/  LOP3.LUT P1, RZ, R96, 0x100000, RZ, 0xc0, !PT ;  /* 0x0010000060ff7812 */ /* 0x000fe2000782c0ff */
[----:B----4-:R1:W-:Y:S04]  /*174fd0*/  @P4 STG.E desc[UR40][R4.64], R248 ;  /* 0x000000f804004986 */ /* 0x0103e8000c101928 */
[----:B-1----:R-:W4:Y:S01]  /*174fe0*/  LDL.LU R248, [R1+0x3e08] ;  /* 0x003e080001f87983 */ /* 0x002f220000300800 */
[----:B------:R-:W-:-:S05]  /*174ff0*/  IMAD.WIDE R4, R137, 0x4, R44 ;  /* 0x0000000489047825 */ /* 0x000fca00078e022c */
[----:B--2---:R1:W-:Y:S02]  /*175000*/  @P5 STG.E desc[UR40][R4.64], R136 ;  /* 0x0000008804005986 */ /* 0x0043e4000c101928 */
[----:B-1----:R-:W-:Y:S02]  /*175010*/  IMAD.WIDE R4, R137, 0x4, R42 ;  /* 0x0000000489047825 */ /* 0x002fe400078e022a */
[----:B------:R-:W2:Y:S04]  /*175020*/  LDL.LU R136, [R1+0x3c18] ;  /* 0x003c180001887983 */ /* 0x000ea80000300800 */
[----:B------:R-:W2:Y:S04]  /*175030*/  LDL.LU R137, [R1+0x39f8] ;  /* 0x0039f80001897983 */ /* 0x000ea80000300800 */
[----:B------:R3:W-:Y:S02]  /*175040*/  @P6 STG.E desc[UR40][R4.64], R138 ;  /* 0x0000008a04006986 */ /* 0x0007e4000c101928 */
[----:B---3--:R-:W-:-:S02]  /*175050*/  IMAD.WIDE R4, R244, 0x4, R56 ;  /* 0x00000004f4047825 */ /* 0x008fc400078e0238 */
        /* <DEDUP_REMOVED lines=12> */
[----:B------:R1:W-:Y:S04]  /*175120*/  @P1 STG.E desc[UR40][R4.64], R143 ;  /* 0x0000008f04001986 */ /* 0x0003e8000c101928 */
[----:B-1----:R-:W3:Y:S01]  /*175130*/  LDL.LU R143, [R1+0x26d8] ;  /* 0x0026d800018f7983 */ /* 0x002ee20000300800 */
        /* <DEDUP_REMOVED lines=16> */
[----:B------:R-:W-:Y:S01]  /*175240*/  LOP3.LUT P4, RZ, R96, 0x80000000, RZ, 0xc0, !PT ;  /* 0x8000000060ff7812 */ /* 0x000fe2000788c0ff */
[----:B------:R-:W3:Y:S04]  /*175250*/  LDL.LU R98, [R1+0x6a1c] ;  /* 0x006a1c0001627983 */ /* 0x000ee80000300800 */
[----:B------:R-:W3:Y:S01]  /*175260*/  LDL.LU R236, [R1+0x5404] ;  /* 0x0054040001ec7983 */ /* 0x000ee20000300800 */
[----:B------:R-:W-:-:S02]  /*175270*/  LOP3.LUT P5, RZ, R97, 0x1, RZ, 0xc0, !PT ;  /* 0x0000000161ff7812 */ /* 0x000fc400078ac0ff */
[C---:B------:R-:W-:Y:S02]  /*175280*/  LOP3.LUT P6, RZ, R97.reuse, 0x2, RZ, 0xc0, !PT ;  /* 0x0000000261ff7812 */ /* 0x040fe400078cc0ff */
[----:B------:R-:W-:Y:S01]  /*175290*/  LOP3.LUT P0, RZ, R97, 0x4, RZ, 0xc0, !PT ;  /* 0x0000000461ff7812 */ /* 0x000fe2000780c0ff */
[----:B----4-:R1:W-:Y:S01]  /*1752a0*/  @P1 STG.E desc[UR40][R4.64], R248 ;  /* 0x000000f804001986 */ /* 0x0103e2000c101928 */
[----:B------:R-:W-:Y:S01]  /*1752b0*/  LOP3.LUT P1, RZ, R35, 0x1000, RZ, 0xc0, !PT ;  /* 0x0000100023ff7812 */ /* 0x000fe2000782c0ff */
[----:B-1----:R-:W-:-:S12]  /*1752c0*/  IMAD.WIDE R4, R142, 0x4, R54 ;  /* 0x000000048e047825 */ /* 0x002fd800078e0236 */
[----:B--2---:R1:W-:Y:S02]  /*1752d0*/  @P1 STG.E desc[UR40][R4.64], R136 ;  /* 0x0000008804001986 */ /* 0x0043e4000c101928 */
[----:B-1----:R-:W-:-:S05]  /*1752e0*/  IMAD.WIDE R4, R142, 0x4, R52 ;  /* 0x000000048e047825 */ /* 0x002fca00078e0234 */
[----:B------:R1:W-:Y:S02]  /*1752f0*/  @P2 STG.E desc[UR40][R4.64], R137 ;  /* 0x0000008904002986 */ /* 0x0003e4000c101928 */
[----:B-1----:R-:W-:-:S05]  /*175300*/  IMAD.WIDE R4, R142, 0x4, R50 ;  /* 0x000000048e047825 */ /* 0x002fca00078e0232 */
[----:B---3--:R1:W-:Y:S02]  /*175310*/  @P3 STG.E desc[UR40][R4.64], R138 ;  /* 0x0000008a04003986 */ /* 0x0083e4000c101928 */
[----:B-1----:R-:W-:-:S05]  /*175320*/  IMAD.WIDE R4, R142, 0x4, R48 ;  /* 0x000000048e047825 */ /* 0x002fca00078e0230 */
[----:B------:R1:W-:Y:S04]  /*175330*/  @P4 STG.E desc[UR40][R4.64], R139 ;  /* 0x0000008b04004986 */ /* 0x0003e8000c101928 */
[----:B-1----:R-:W2:Y:S04]  /*175340*/  LDL.LU R139, [R1+0x540c] ;  /* 0x00540c00018b7983 */ /* 0x002ea80000300800 */
[----:B------:R-:W3:Y:S01]  /*175350*/  LDL.LU R137, [R1+0x2498] ;  /* 0x0024980001897983 */ /* 0x000ee20000300800 */
[----:B------:R-:W-:-:S03]  /*175360*/  IMAD.WIDE R4, R142, 0x4, R46 ;  /* 0x000000048e047825 */ /* 0x000fc600078e022e */
[----:B------:R-:W4:Y:S04]  /*175370*/  LDL.LU R138, [R1+0x19b8] ;  /* 0x0019b800018a7983 */ /* 0x000f280000300800 */
[----:B------:R1:W-:Y:S02]  /*175380*/  @P5 STG.E desc[UR40][R4.64], R140 ;  /* 0x0000008c04005986 */ /* 0x0003e4000c101928 */
[C---:B-1----:R-:W-:Y:S02]  /*175390*/  IMAD.WIDE R4, R142.reuse, 0x4, R44 ;  /* 0x000000048e047825 */ /* 0x042fe400078e022c */
[----:B------:R-:W2:Y:S04]  /*1753a0*/  LDL.LU R140, [R1+0x17b8] ;  /* 0x0017b800018c7983 */ /* 0x000ea80000300800 */
[----:B------:R1:W-:Y:S02]  /*1753b0*/  @P6 STG.E desc[UR40][R4.64], R141 ;  /* 0x0000008d04006986 */ /* 0x0003e4000c101928 */
[----:B-1----:R-:W-:-:S02]  /*1753c0*/  IMAD.WIDE R4, R142, 0x4, R42 ;  /* 0x000000048e047825 */ /* 0x002fc400078e022a */
[----:B------:R-:W2:Y:S04]  /*1753d0*/  LDL.LU R142, [R1+0x1488] ;  /* 0x00148800018e7983 */ /* 0x000ea80000300800 */
[----:B------:R1:W-:Y:S04]  /*1753e0*/  @P0 STG.E desc[UR40][R4.64], R143 ;  /* 0x0000008f04000986 */ /* 0x0003e8000c101928 */
[----:B-1----:R-:W2:Y:S04]  /*1753f0*/  LDL.LU R143, [R1+0x13c8] ;  /* 0x0013c800018f7983 */ /* 0x002ea80000300800 */
[----:B------:R-:W2:Y:S01]  /*175400*/  LDL.LU R228, [R1+0x1128] ;  /* 0x0011280001e47983 */ /* 0x000ea20000300800 */
[----:B------:R-:W-:-:S02]  /*175410*/  LOP3.LUT P1, RZ, R97, 0x8000, RZ, 0xc0, !PT ;  /* 0x0000800061ff7812 */ /* 0x000fc4000782c0ff */
[----:B------:R-:W-:Y:S01]  /*175420*/  LOP3.LUT R35, R35, 0xffffffef, RZ, 0xc0, !PT ;  /* 0xffffffef23237812 */ /* 0x000fe200078ec0ff */
[----:B------:R-:W2:Y:S04]  /*175430*/  LDL.LU R141, [R1+0x5408] ;  /* 0x00540800018d7983 */ /* 0x000ea80000300800 */
[----:B------:R-:W2:Y:S01]  /*175440*/  LDL.LU R240, [R1+0x3e0c] ;  /* 0x003e0c0001f07983 */ /* 0x000ea20000300800 */
[C---:B------:R-:W-:Y:S02]  /*175450*/  LOP3.LUT P4, RZ, R97.reuse, 0x8, RZ, 0xc0, !PT ;  /* 0x0000000861ff7812 */ /* 0x040fe4000788c0ff */
[C---:B------:R-:W-:Y:S01]  /*175460*/  LOP3.LUT P5, RZ, R97.reuse, 0x10, RZ, 0xc0, !PT ;  /* 0x0000001061ff7812 */ /* 0x040fe200078ac0ff */
[----:B------:R-:W2:Y:S01]  /*175470*/  LDL.LU R244, [R1+0x3c1c] ;  /* 0x003c1c0001f47983 */ /* 0x000ea20000300800 */
[----:B------:R-:W-:-:S02]  /*175480*/  LOP3.LUT P6, RZ, R97, 0x20, RZ, 0xc0, !PT ;  /* 0x0000002061ff7812 */ /* 0x000fc400078cc0ff */
[----:B------:R-:W-:Y:S01]  /*175490*/  LOP3.LUT P0, RZ, R97, 0x40, RZ, 0xc0, !PT ;  /* 0x0000004061ff7812 */ /* 0x000fe2000780c0ff */
[----:B------:R-:W2:Y:S04]  /*1754a0*/  LDL.LU R248, [R1+0x39fc] ;  /* 0x0039fc0001f87983 */ /* 0x000ea80000300800 */
        /* <DEDUP_REMOVED lines=21> */
[----:B------:R-:W-:Y:S02]  /*175600*/  LOP3.LUT P1, RZ, R97, 0x100, RZ, 0xc0, !PT ;  /* 0x0000010061ff7812 */ /* 0x000fe4000782c0ff */
[----:B------:R-:W-:-:S11]  /*175610*/  LOP3.LUT R35, R35, 0xfffff7ff, RZ, 0xc0, !PT ;  /* 0xfffff7ff23237812 */ /* 0x000fd600078ec0ff */
[----:B------:R-:W-:Y:S02]  /*175620*/  @P1 LOP3.LUT R35, R35, 0x800, RZ, 0xfc, !PT ;  /* 0x0000080023231812 */ /* 0x000fe400078efcff */
[----:B------:R-:W-:Y:S01]  /*175630*/  LOP3.LUT P1, RZ, R97, 0x80, RZ, 0xc0, !PT ;  /* 0x0000008061ff7812 */ /* 0x000fe2000782c0ff */
[----:B---3--:R1:W-:Y:S02]  /*175640*/  @P4 STG.E desc[UR40][R4.64], R137 ;  /* 0x0000008904004986 */ /* 0x0083e4000c101928 */
[C---:B-1----:R-:W-:Y:S02]  /*175650*/  IMAD.WIDE R4, R236.reuse, 0x4, R54 ;  /* 0x00000004ec047825 */ /* 0x042fe400078e0236 */
[----:B------:R-:W3:Y:S04]  /*175660*/  LDL.LU R137, [R1+0x355c] ;  /* 0x00355c0001897983 */ /* 0x000ee80000300800 */
[----:B----4-:R1:W-:Y:S02]  /*175670*/  @P5 STG.E desc[UR40][R4.64], R138 ;  /* 0x0000008a04005986 */ /* 0x0103e4000c101928 */
[----:B-1----:R-:W-:-:S02]  /*175680*/  IMAD.WIDE R4, R236, 0x4, R52 ;  /* 0x00000004ec047825 */ /* 0x002fc400078e0234 */
[----:B------:R-:W4:Y:S04]  /*175690*/  LDL.LU R138, [R1+0x2e9c] ;  /* 0x002e9c00018a7983 */ /* 0x000f280000300800 */
[----:B--2---:R1:W-:Y:S02]  /*1756a0*/  @P6 STG.E desc[UR40][R4.64], R140 ;  /* 0x0000008c04006986 */ /* 0x0043e4000c101928 */
[C---:B-1----:R-:W-:Y:S02]  /*1756b0*/  IMAD.WIDE R4, R236.reuse, 0x4, R50 ;  /* 0x00000004ec047825 */ /* 0x042fe400078e0232 */
[----:B------:R-:W2:Y:S04]  /*1756c0*/  LDL.LU R140, [R1+0x27ec] ;  /* 0x0027ec00018c7983 */ /* 0x000ea80000300800 */
[----:B------:R1:W-:Y:S02]  /*1756d0*/  @P0 STG.E desc[UR40][R4.64], R142 ;  /* 0x0000008e04000986 */ /* 0x0003e4000c101928 */
[----:B-1----:R-:W-:-:S02]  /*1756e0*/  IMAD.WIDE R4, R236, 0x4, R48 ;  /* 0x00000004ec047825 */ /* 0x002fc400078e0230 */
[----:B------:R-:W2:Y:S04]  /*1756f0*/  LDL.LU R142, [R1+0x26dc] ;  /* 0x0026dc00018e7983 */ /* 0x000ea80000300800 */
[----:B------:R1:W-:Y:S01]  /*175700*/  @P1 STG.E desc[UR40][R4.64], R143 ;  /* 0x0000008f04001986 */ /* 0x0003e2000c101928 */
[C---:B------:R-:W-:Y:S01]  /*175710*/  LOP3.LUT P1, RZ, R35.reuse, 0x800, RZ, 0xc0, !PT ;  /* 0x0000080023ff7812 */ /* 0x040fe2000782c0ff */
[C---:B-1----:R-:W-:Y:S02]  /*175720*/  IMAD.WIDE R4, R236.reuse, 0x4, R46 ;  /* 0x00000004ec047825 */ /* 0x042fe400078e022e */
[----:B------:R-:W2:Y:S10]  /*175730*/  LDL.LU R143, [R1+0x249c] ;  /* 0x00249c00018f7983 */ /* 0x000eb40000300800 */
[----:B------:R1:W-:Y:S01]  /*175740*/  @P1 STG.E desc[UR40][R4.64], R228 ;  /* 0x000000e404001986 */ /* 0x0003e2000c101928 */
[----:B------:R-:W-:Y:S01]  /*175750*/  LOP3.LUT P1, RZ, R35, 0x400, RZ, 0xc0, !PT ;  /* 0x0000040023ff7812 */ /* 0x000fe2000782c0ff */
[----:B-1----:R-:W-:-:S12]  /*175760*/  IMAD.WIDE R4, R236, 0x4, R44 ;  /* 0x00000004ec047825 */ /* 0x002fd800078e022c */
[----:B------:R1:W-:Y:S01]  /*175770*/  @P1 STG.E desc[UR40][R4.64], R98 ;  /* 0x0000006204001986 */ /* 0x0003e2000c101928 */
[C---:B------:R-:W-:Y:S01]  /*175780*/  LOP3.LUT P1, RZ, R35.reuse, 0x200, RZ, 0xc0, !PT ;  /* 0x0000020023ff7812 */ /* 0x040fe2000782c0ff */
[----:B-1----:R-:W-:Y:S02]  /*175790*/  IMAD.WIDE R4, R236, 0x4, R42 ;  /* 0x00000004ec047825 */ /* 0x002fe400078e022a */
[----:B------:R-:W2:Y:S10]  /*1757a0*/  LDL.LU R98, [R1+0x6a18] ;  /* 0x006a180001627983 */ /* 0x000eb40000300800 */
        /* <DEDUP_REMOVED lines=22> */
[----:B---3--:R1:W-:Y:S02]  /*175910*/  @P1 STG.E desc[UR40][R4.64], R137 ;  /* 0x0000008904001986 */ /* 0x0083e4000c101928 */
[----:B-1----:R-:W-:-:S05]  /*175920*/  IMAD.WIDE R4, R141, 0x4, R46 ;  /* 0x000000048d047825 */ /* 0x002fca00078e022e */
[----:B----4-:R1:W-:Y:S02]  /*175930*/  @P2 STG.E desc[UR40][R4.64], R138 ;  /* 0x0000008a04002986 */ /* 0x0103e4000c101928 */
[----:B-1----:R-:W-:-:S05]  /*175940*/  IMAD.WIDE R4, R141, 0x4, R44 ;  /* 0x000000048d047825 */ /* 0x002fca00078e022c */
[----:B--2---:R1:W-:Y:S02]  /*175950*/  @P3 STG.E desc[UR40][R4.64], R140 ;  /* 0x0000008c04003986 */ /* 0x0043e4000c101928 */
[----:B-1----:R-:W-:-:S05]  /*175960*/  IMAD.WIDE R4, R141, 0x4, R42 ;  /* 0x000000048d047825 */ /* 0x002fca00078e022a */
[----:B------:R1:W-:Y:S02]  /*175970*/  @P4 STG.E desc[UR40][R4.64], R142 ;  /* 0x0000008e04004986 */ /* 0x0003e4000c101928 */
[----:B-1----:R-:W-:-:S05]  /*175980*/  IMAD.WIDE R4, R139, 0x4, R56 ;  /* 0x000000048b047825 */ /* 0x002fca00078e0238 */
[----:B------:R1:W-:Y:S02]  /*175990*/  @P5 STG.E desc[UR40][R4.64], R143 ;  /* 0x0000008f04005986 */ /* 0x0003e4000c101928 */
[----:B-1----:R-:W-:-:S05]  /*1759a0*/  IMAD.WIDE R4, R139, 0x4, R54 ;  /* 0x000000048b047825 */ /* 0x002fca00078e0236 */
[----:B------:R1:W-:Y:S02]  /*1759b0*/  @P6 STG.E desc[UR40][R4.64], R3 ;  /* 0x0000000304006986 */ /* 0x0003e4000c101928 */
[----:B-1----:R-:W-:Y:S02]  /*1759c0*/  IMAD.WIDE R4, R139, 0x4, R52 ;  /* 0x000000048b047825 */ /* 0x002fe400078e0234 */
[----:B------:R-:W2:Y:S04]  /*1759d0*/  LDL.LU R3, [R1+0x6a10] ;  /* 0x006a100001037983 */ /* 0x000ea80000300800 */
[----:B------:R1:W-:Y:S04]  /*1759e0*/  @P0 STG.E desc[UR40][R4.64], R98 ;  /* 0x0000006204000986 */ /* 0x0003e8000c101928 */
[----:B-1----:R-:W3:Y:S04]  /*1759f0*/  LDL.LU R98, [R1+0x6a0c] ;  /* 0x006a0c0001627983 */ /* 0x002ee80000300800 */
[----:B------:R-:W4:Y:S04]  /*175a00*/  LDL.LU R143, [R1+0x148c] ;  /* 0x00148c00018f7983 */ /* 0x000f280000300800 */
[----:B------:R-:W2:Y:S04]  /*175a10*/  LDL.LU R136, [R1+0x13cc] ;  /* 0x0013cc0001887983 */ /* 0x000ea80000300800 */
[----:B------:R-:W2:Y:S04]  /*175a20*/  LDL.LU R138, [R1+0x112c] ;  /* 0x00112c00018a7983 */ /* 0x000ea80000300800 */
[----:B------:R-:W2:Y:S04]  /*175a30*/  LDL.LU R137, [R1+0xfbc] ;  /* 0x000fbc0001897983 */ /* 0x000ea80000300800 */
[----:B------:R-:W2:Y:S04]  /*175a40*/  LDL.LU R140, [R1+0xe4c] ;  /* 0x000e4c00018c7983 */ /* 0x000ea80000300800 */
[----:B------:R-:W2:Y:S04]  /*175a50*/  LDL.LU R141, [R1+0x4020] ;  /* 0x00402000018d7983 */ /* 0x000ea80000300800 */
[----:B------:R-:W2:Y:S01]  /*175a60*/  LDL.LU R142, [R1+0x5410] ;  /* 0x00541000018e7983 */ /* 0x000ea20000300800 */
[----:B------:R-:W-:Y:S01]  /*175a70*/  LOP3.LUT P4, RZ, R97, 0x400000, RZ, 0xc0, !PT ;  /* 0x0040000061ff7812 */ /* 0x000fe2000788c0ff */
[----:B------:R-:W-:Y:S01]  /*175a80*/  IMAD.WIDE R4, R139, 0x4, R50 ;  /* 0x000000048b047825 */ /* 0x000fe200078e0232 */
[----:B------:R-:W-:-:S02]  /*175a90*/  LOP3.LUT P5, RZ, R97, 0x800000, RZ, 0xc0, !PT ;  /* 0x0080000061ff7812 */ /* 0x000fc400078ac0ff */
[C---:B------:R-:W-:Y:S02]  /*175aa0*/  LOP3.LUT P6, RZ, R97.reuse, 0x1000000, RZ, 0xc0, !PT ;  /* 0x0100000061ff7812 */ /* 0x040fe400078cc0ff */
[----:B------:R-:W-:Y:S02]  /*175ab0*/  LOP3.LUT P0, RZ, R97, 0x2000000, RZ, 0xc0, !PT ;  /* 0x0200000061ff7812 */ /* 0x000fe4000780c0ff */
[----:B------:R-:W-:-:S05]  /*175ac0*/  LOP3.LUT R35, R35, 0xfffffffe, RZ, 0xc0, !PT ;  /* 0xfffffffe23237812 */ /* 0x000fca00078ec0ff */
[----:B----4-:R1:W-:Y:S04]  /*175ad0*/  @P4 STG.E desc[UR40][R4.64], R143 ;  /* 0x0000008f04004986 */ /* 0x0103e8000c101928 */
[----:B-1----:R-:W4:Y:S04]  /*175ae0*/  LDL.LU R143, [R1+0x4010] ;  /* 0x00401000018f7983 */ /* 0x002f280000300800 */
[----:B------:R-:W4:Y:S04]  /*175af0*/  LDL.LU R224, [R1+0x4000] ;  /* 0x0040000001e07983 */ /* 0x000f280000300800 */
[----:B------:R-:W4:Y:S04]  /*175b00*/  LDL.LU R228, [R1+0x3ff0] ;  /* 0x003ff00001e47983 */ /* 0x000f280000300800 */
[----:B------:R-:W4:Y:S04]  /*175b10*/  LDL.LU R236, [R1+0x3fd0] ;  /* 0x003fd00001ec7983 */ /* 0x000f280000300800 */
[----:B------:R-:W4:Y:S01]  /*175b20*/  LDL.LU R240, [R1+0x3fc0] ;  /* 0x003fc00001f07983 */ /* 0x000f220000300800 */
[----:B------:R-:W-:-:S05]  /*175b30*/  IMAD.WIDE R4, R139, 0x4, R48 ;  /* 0x000000048b047825 */ /* 0x000fca00078e0230 */
[----:B--2---:R1:W-:Y:S02]  /*175b40*/  @P5 STG.E desc[UR40][R4.64], R136 ;  /* 0x0000008804005986 */ /* 0x0043e4000c101928 */
[----:B-1----:R-:W-:-:S05]  /*175b50*/  IMAD.WIDE R4, R139, 0x4, R46 ;  /* 0x000000048b047825 */ /* 0x002fca00078e022e */
[----:B------:R1:W-:Y:S04]  /*175b60*/  @P6 STG.E desc[UR40][R4.64], R138 ;  /* 0x0000008a04006986 */ /* 0x0003e8000c101928 */
[----:B-1----:R-:W2:Y:S04]  /*175b70*/  LDL.LU R138, [R1+0x5414] ;  /* 0x00541400018a7983 */ /* 0x002ea80000300800 */
[----:B------:R-:W2:Y:S04]  /*175b80*/  LDL.LU R244, [R1+0x3fb0] ;  /* 0x003fb00001f47983 */ /* 0x000ea80000300800 */
[----:B------:R-:W2:Y:S01]  /*175b90*/  LDL.LU R248, [R1+0x3fa0] ;  /* 0x003fa00001f87983 */ /* 0x000ea20000300800 */
[----:B------:R-:W-:-:S03]  /*175ba0*/  IMAD.WIDE R4, R139, 0x4, R44 ;  /* 0x000000048b047825 */ /* 0x000fc600078e022c */
[----:B------:R-:W2:Y:S04]  /*175bb0*/  LDL.LU R136, [R1+0x3f90] ;  /* 0x003f900001887983 */ /* 0x000ea80000300800 */
[----:B------:R1:W-:Y:S04]  /*175bc0*/  @P0 STG.E desc[UR40][R4.64], R137 ;  /* 0x0000008904000986 */ /* 0x0003e8000c101928 */
[----:B-1----:R-:W2:Y:S01]  /*175bd0*/  LDL.LU R137, [R1+0x3f70] ;  /* 0x003f700001897983 */ /* 0x002ea20000300800 */
[----:B---3--:R-:W-:Y:S02]  /*175be0*/  LOP3.LUT P1, RZ, R98, 0x4, RZ, 0xc0, !PT ;  /* 0x0000000462ff7812 */ /* 0x008fe4000782c0ff */
        /* <DEDUP_REMOVED lines=21> */
[----:B------:R-:W-:Y:S02]  /*175d40*/  IMAD.WIDE R4, R139, 0x4, R42 ;  /* 0x000000048b047825 */ /* 0x000fe400078e022a */
[----:B------:R-:W3:Y:S08]  /*175d50*/  LDL.LU R139, [R1+0x24b0] ;  /* 0x0024b000018b7983 */ /* 0x000ef00000300800 */
[----:B------:R-:W-:-:S02]  /*175d60*/  @P1 LOP3.LUT R35, R35, 0x8, RZ, 0xfc, !PT ;  /* 0x0000000823231812 */ /* 0x000fc400078efcff */
[----:B------:R-:W-:-:S13]  /*175d70*/  LOP3.LUT P1, RZ, R97, 0x4000000, RZ, 0xc0, !PT ;  /* 0x0400000061ff7812 */ /* 0x000fda000782c0ff */
[----:B------:R1:W-:Y:S01]  /*175d80*/  @P1 STG.E desc[UR40][R4.64], R140 ;  /* 0x0000008c04001986 */ /* 0x0003e2000c101928 */
[C---:B------:R-:W-:Y:S01]  /*175d90*/  LOP3.LUT P1, RZ, R35.reuse, 0x8, RZ, 0xc0, !PT ;  /* 0x0000000823ff7812 */ /* 0x040fe2000782c0ff */
[C---:B-1----:R-:W-:Y:S02]  /*175da0*/  IMAD.WIDE R4, R142.reuse, 0x4, R56 ;  /* 0x000000048e047825 */ /* 0x042fe400078e0238 */
[----:B------:R-:W3:Y:S10]  /*175db0*/  LDL.LU R140, [R1+0x2240] ;  /* 0x00224000018c7983 */ /* 0x000ef40000300800 */
[----:B------:R1:W-:Y:S01]  /*175dc0*/  @P1 STG.E desc[UR40][R4.64], R141 ;  /* 0x0000008d04001986 */ /* 0x0003e2000c101928 */
[----:B------:R-:W-:Y:S01]  /*175dd0*/  LOP3.LUT P1, RZ, R35, 0x4, RZ, 0xc0, !PT ;  /* 0x0000000423ff7812 */ /* 0x000fe2000782c0ff */
[----:B-1----:R-:W-:-:S02]  /*175de0*/  IMAD.WIDE R4, R142, 0x4, R54 ;  /* 0x000000048e047825 */ /* 0x002fc400078e0236 */
[----:B------:R-:W3:Y:S01]  /*175df0*/  LDL.LU R141, [R1+0x21c0] ;  /* 0x0021c000018d7983 */ /* 0x000ee20000300800 */
[C---:B------:R-:W-:Y:S02]  /*175e00*/  LOP3.LUT P2, RZ, R98.reuse, 0x8, RZ, 0xc0, !PT ;  /* 0x0000000862ff7812 */ /* 0x040fe4000784c0ff */
[----:B------:R-:W-:-:S07]  /*175e10*/  LOP3.LUT P3, RZ, R98, 0x10, RZ, 0xc0, !PT ;  /* 0x0000001062ff7812 */ /* 0x000fce000786c0ff */
[----:B----4-:R1:W-:Y:S01]  /*175e20*/  @P1 STG.E desc[UR40][R4.64], R143 ;  /* 0x0000008f04001986 */ /* 0x0103e2000c101928 */
[C---:B------:R-:W-:Y:S01]  /*175e30*/  LOP3.LUT P1, RZ, R35.reuse, 0x2, RZ, 0xc0, !PT ;  /* 0x0000000223ff7812 */ /* 0x040fe2000782c0ff */
[C---:B-1----:R-:W-:Y:S02]  /*175e40*/  IMAD.WIDE R4, R142.reuse, 0x4, R52 ;  /* 0x000000048e047825 */ /* 0x042fe400078e0234 */
[----:B------:R-:W4:Y:S10]  /*175e50*/  LDL.LU R143, [R1+0x1fb0] ;  /* 0x001fb000018f7983 */ /* 0x000f340000300800 */
        /* <DEDUP_REMOVED lines=14> */
[----:B-1----:R-:W-:Y:S02]  /*175f40*/  IMAD.WIDE R4, R142, 0x4, R42 ;  /* 0x000000048e047825 */ /* 0x002fe400078e022a */
[----:B------:R-:W2:Y:S10]  /*175f50*/  LDL.LU R142, [R1+0x541c] ;  /* 0x00541c00018e7983 */ /* 0x000eb40000300800 */
        /* <DEDUP_REMOVED lines=9> */
[C---:B------:R-:W-:Y:S02]  /*175ff0*/  LOP3.LUT P6, RZ, R98.reuse, 0x80, RZ, 0xc0, !PT ;  /* 0x0000008062ff7812 */ /* 0x040fe400078cc0ff */
[----:B------:R-:W-:-:S07]  /*176000*/  LOP3.LUT P0, RZ, R98, 0x100, RZ, 0xc0, !PT ;  /* 0x0000010062ff7812 */ /* 0x000fce000780c0ff */
[----:B---3--:R1:W-:Y:S02]  /*176010*/  @P4 STG.E desc[UR40][R4.64], R139 ;  /* 0x0000008b04004986 */ /* 0x0083e4000c101928 */
[C---:B-1----:R-:W-:Y:S02]  /*176020*/  IMAD.WIDE R4, R138.reuse, 0x4, R50 ;  /* 0x000000048a047825 */ /* 0x042fe400078e0232 */
[----:B------:R-:W3:Y:S04]  /*176030*/  LDL.LU R139, [R1+0x4024] ;  /* 0x00402400018b7983 */ /* 0x000ee80000300800 */
[----:B------:R1:W-:Y:S02]  /*176040*/  @P5 STG.E desc[UR40][R4.64], R140 ;  /* 0x0000008c04005986 */ /* 0x0003e4000c101928 */
[----:B-1----:R-:W-:-:S02]  /*176050*/  IMAD.WIDE R4, R138, 0x4, R48 ;  /* 0x000000048a047825 */ /* 0x002fc400078e0230 */
[----:B------:R-:W3:Y:S04]  /*176060*/  LDL.LU R140, [R1+0x4014] ;  /* 0x00401400018c7983 */ /* 0x000ee80000300800 */
[----:B------:R1:W-:Y:S02]  /*176070*/  @P6 STG.E desc[UR40][R4.64], R141 ;  /* 0x0000008d04006986 */ /* 0x0003e4000c101928 */
[----:B-1----:R-:W-:Y:S02]  /*176080*/  IMAD.WIDE R4, R138, 0x4, R46 ;  /* 0x000000048a047825 */ /* 0x002fe400078e022e */
[----:B------:R-:W3:Y:S01]  /*176090*/  LDL.LU R141, [R1+0x4004] ;  /* 0x00400400018d7983 */ /* 0x000ee20000300800 */
[C---:B------:R-:W-:Y:S02]  /*1760a0*/  LOP3.LUT P4, RZ, R98.reuse, 0x200, RZ, 0xc0, !PT ;  /* 0x0000020062ff7812 */ /* 0x040fe4000788c0ff */
[----:B------:R-:W-:Y:S01]  /*1760b0*/  LOP3.LUT P5, RZ, R98, 0x400, RZ, 0xc0, !PT ;  /* 0x0000040062ff7812 */ /* 0x000fe200078ac0ff */
[----:B----4-:R1:W-:Y:S04]  /*1760c0*/  @P0 STG.E desc[UR40][R4.64], R143 ;  /* 0x0000008f04000986 */ /* 0x0103e8000c101928 */
[----:B-1----:R-:W4:Y:S04]  /*1760d0*/  LDL.LU R143, [R1+0x3ff4] ;  /* 0x003ff400018f7983 */ /* 0x002f280000300800 */
[----:B------:R-:W3:Y:S04]  /*1760e0*/  LDL.LU R244, [R1+0x5418] ;  /* 0x0054180001f47983 */ /* 0x000ee80000300800 */
[----:B------:R-:W4:Y:S04]  /*1760f0*/  LDL.LU R228, [R1+0x3fd4] ;  /* 0x003fd40001e47983 */ /* 0x000f280000300800 */
[----:B------:R-:W4:Y:S04]  /*176100*/  LDL.LU R236, [R1+0x3fc4] ;  /* 0x003fc40001ec7983 */ /* 0x000f280000300800 */
[----:B------:R-:W4:Y:S01]  /*176110*/  LDL.LU R240, [R1+0x3fb4] ;  /* 0x003fb40001f07983 */ /* 0x000f220000300800 */
[----:B------:R-:W-:-:S03]  /*176120*/  IMAD.WIDE R4, R138, 0x4, R44 ;  /* 0x000000048a047825 */ /* 0x000fc600078e022c */
[----:B------:R-:W4:Y:S01]  /*176130*/  LDL.LU R220, [R1+0x5420] ;  /* 0x0054200001dc7983 */ /* 0x000f220000300800 */
[----:B------:R-:W-:-:S03]  /*176140*/  LOP3.LUT P1, RZ, R98, 0x200000, RZ, 0xc0, !PT ;  /* 0x0020000062ff7812 */ /* 0x000fc6000782c0ff */
[----:B--2---:R1:W-:Y:S02]  /*176150*/  @P4 STG.E desc[UR40][R4.64], R137 ;  /* 0x0000008904004986 */ /* 0x0043e4000c101928 */
[----:B-1----:R-:W-:-:S05]  /*176160*/  IMAD.WIDE R4, R138, 0x4, R42 ;  /* 0x000000048a047825 */ /* 0x002fca00078e022a */
[----:B------:R1:W-:Y:S04]  /*176170*/  @P5 STG.E desc[UR40][R4.64], R99 ;  /* 0x0000006304005986 */ /* 0x0003e8000c101928 */
[----:B-1----:R-:W2:Y:S04]  /*176180*/  LDL.LU R99, [R1+0x6a08] ;  /* 0x006a080001637983 */ /* 0x002ea80000300800 */
[----:B------:R-:W2:Y:S04]  /*176190*/  LDL.LU R248, [R1+0x3fa4] ;  /* 0x003fa40001f87983 */ /* 0x000ea80000300800 */
[----:B------:R-:W2:Y:S04]  /*1761a0*/  LDL.LU R136, [R1+0x3f94] ;  /* 0x003f940001887983 */ /* 0x000ea80000300800 */
[----:B------:R-:W2:Y:S04]  /*1761b0*/  LDL.LU R137, [R1+0x3f74] ;  /* 0x003f740001897983 */ /* 0x000ea80000300800 */
[----:B------:R-:W2:Y:S01]  /*1761c0*/  LDL.LU R138, [R1+0x24b4] ;  /* 0x0024b400018a7983 */ /* 0x000ea20000300800 */
        /* <DEDUP_REMOVED lines=22> */
[----:B------:R-:W-:Y:S02]  /*176330*/  LOP3.LUT P0, RZ, R98, 0x1000, RZ, 0xc0, !PT ;  /* 0x0000100062ff7812 */ /* 0x000fe4000780c0ff */
[----:B------:R-:W-:-:S09]  /*176340*/  LOP3.LUT R3, R3, 0xf7ffffff, RZ, 0xc0, !PT ;  /* 0xf7ffffff03037812 */ /* 0x000fd200078ec0ff */
        /* <DEDUP_REMOVED lines=9> */
[----:B------:R1:W-:Y:S01]  /*1763e0*/  @P1 STG.E desc[UR40][R4.64], R141 ;  /* 0x0000008d04001986 */ /* 0x0003e2000c101928 */
[C---:B------:R-:W-:Y:S01]  /*1763f0*/  LOP3.LUT P1, RZ, R3.reuse, 0x8000000, RZ, 0xc0, !PT ;  /* 0x0800000003ff7812 */ /* 0x040fe2000782c0ff */
[----:B-1----:R-:W-:Y:S01]  /*176400*/  IMAD.WIDE R4, R244, 0x4, R50 ;  /* 0x00000004f4047825 */ /* 0x002fe200078e0232 */
[----:B------:R-:W-:Y:S01]  /*176410*/  LOP3.LUT P2, RZ, R98, 0x400000, RZ, 0xc0, !PT ;  /* 0x0040000062ff7812 */ /* 0x000fe2000784c0ff */
[----:B------:R-:W3:Y:S10]  /*176420*/  LDL.LU R141, [R1+0x1db4] ;  /* 0x001db400018d7983 */ /* 0x000ef40000300800 */
[----:B----4-:R1:W-:Y:S01]  /*176430*/  @P1 STG.E desc[UR40][R4.64], R143 ;  /* 0x0000008f04001986 */ /* 0x0103e2000c101928 */
[----:B------:R-:W-:Y:S01]  /*176440*/  LOP3.LUT P1, RZ, R3, 0x4000000, RZ, 0xc0, !PT ;  /* 0x0400000003ff7812 */ /* 0x000fe2000782c0ff */
[----:B-1----:R-:W-:-:S02]  /*176450*/  IMAD.WIDE R4, R244, 0x4, R48 ;  /* 0x00000004f4047825 */ /* 0x002fc400078e0230 */
        /* <DEDUP_REMOVED lines=27> */
[----:B------:R-:W-:-:S02]  /*176610*/  LOP3.LUT P6, RZ, R98, 0x4000000, RZ, 0xc0, !PT ;  /* 0x0400000062ff7812 */ /* 0x000fc400078cc0ff */
[----:B------:R-:W-:Y:S01]  /*176620*/  LOP3.LUT P0, RZ, R98, 0x8000000, RZ, 0xc0, !PT ;  /* 0x0800000062ff7812 */ /* 0x000fe2000780c0ff */
[----:B------:R-:W2:Y:S04]  /*176630*/  LDL.LU R137, [R1+0x5428] ;  /* 0x0054280001897983 */ /* 0x000ea80000300800 */
[----:B---3--:R1:W-:Y:S02]  /*176640*/  @P3 STG.E desc[UR40][R4.64], R139 ;  /* 0x0000008b04003986 */ /* 0x0083e4000c101928 */
[----:B-1----:R-:W-:-:S05]  /*176650*/  IMAD.WIDE R4, R142, 0x4, R46 ;  /* 0x000000048e047825 */ /* 0x002fca00078e022e */
[----:B------:R1:W-:Y:S02]  /*176660*/  @P4 STG.E desc[UR40][R4.64], R140 ;  /* 0x0000008c04004986 */ /* 0x0003e4000c101928 */
[----:B-1----:R-:W-:-:S05]  /*176670*/  IMAD.WIDE R4, R142, 0x4, R44 ;  /* 0x000000048e047825 */ /* 0x002fca00078e022c */
[----:B------:R1:W-:Y:S02]  /*176680*/  @P5 STG.E desc[UR40][R4.64], R141 ;  /* 0x0000008d04005986 */ /* 0x0003e4000c101928 */
[----:B-1----:R-:W-:-:S05]  /*176690*/  IMAD.WIDE R4, R142, 0x4, R42 ;  /* 0x000000048e047825 */ /* 0x002fca00078e022a */
[----:B----4-:R1:W-:Y:S02]  /*1766a0*/  @P6 STG.E desc[UR40][R4.64], R143 ;  /* 0x0000008f04006986 */ /* 0x0103e4000c101928 */
[----:B-1----:R-:W-:-:S05]  /*1766b0*/  IMAD.WIDE R4, R220, 0x4, R56 ;  /* 0x00000004dc047825 */ /* 0x002fca00078e0238 */
[----:B--2---:R1:W-:Y:S04]  /*1766c0*/  @P0 STG.E desc[UR40][R4.64], R99 ;  /* 0x0000006304000986 */ /* 0x0043e8000c101928 */
[----:B-1----:R-:W2:Y:S04]  /*1766d0*/  LDL.LU R99, [R1+0x6a00] ;  /* 0x006a000001637983 */ /* 0x002ea80000300800 */
[----:B------:R-:W3:Y:S04]  /*1766e0*/  LDL.LU R143, [R1+0x4018] ;  /* 0x00401800018f7983 */ /* 0x000ee80000300800 */
[----:B------:R-:W4:Y:S04]  /*1766f0*/  LDL.LU R136, [R1+0x4008] ;  /* 0x0040080001887983 */ /* 0x000f280000300800 */
[----:B------:R-:W4:Y:S04]  /*176700*/  LDL.LU R139, [R1+0x3ff8] ;  /* 0x003ff800018b7983 */ /* 0x000f280000300800 */
[----:B------:R-:W4:Y:S04]  /*176710*/  LDL.LU R140, [R1+0x3fd8] ;  /* 0x003fd800018c7983 */ /* 0x000f280000300800 */
[----:B------:R-:W4:Y:S04]  /*176720*/  LDL.LU R141, [R1+0x3fc8] ;  /* 0x003fc800018d7983 */ /* 0x000f280000300800 */
[----:B------:R-:W4:Y:S01]  /*176730*/  LDL.LU R142, [R1+0x3fb8] ;  /* 0x003fb800018e7983 */ /* 0x000f220000300800 */
[----:B------:R-:W-:-:S02]  /*176740*/  LOP3.LUT P4, RZ, R98, 0x10000000, RZ, 0xc0, !PT ;  /* 0x1000000062ff7812 */ /* 0x000fc4000788c0ff */
[----:B------:R-:W-:Y:S01]  /*176750*/  LOP3.LUT R3, R3, 0xffffefff, RZ, 0xc0, !PT ;  /* 0xffffefff03037812 */ /* 0x000fe200078ec0ff */
[----:B------:R-:W-:Y:S01]  /*176760*/  IMAD.WIDE R4, R220, 0x4, R54 ;  /* 0x00000004dc047825 */ /* 0x000fe200078e0236 */
[----:B------:R-:W4:Y:S01]  /*176770*/  LDL.LU R138, [R1+0x5424] ;  /* 0x00542400018a7983 */ /* 0x000f220000300800 */
[C---:B------:R-:W-:Y:S02]  /*176780*/  LOP3.LUT P5, RZ, R98.reuse, 0x20000000, RZ, 0xc0, !PT ;  /* 0x2000000062ff7812 */ /* 0x040fe400078ac0ff */
[C---:B------:R-:W-:Y:S02]  /*176790*/  LOP3.LUT P6, RZ, R98.reuse, 0x40000000, RZ, 0xc0, !PT ;  /* 0x4000000062ff7812 */ /* 0x040fe400078cc0ff */
[----:B------:R-:W-:Y:S02]  /*1767a0*/  LOP3.LUT P0, RZ, R98, 0x80000000, RZ, 0xc0, !PT ;  /* 0x8000000062ff7812 */ /* 0x000fe4000780c0ff */
[----:B--2---:R-:W-:Y:S02]  /*1767b0*/  LOP3.LUT P1, RZ, R99, 0x100, RZ, 0xc0, !PT ;  /* 0x0000010063ff7812 */ /* 0x004fe4000782c0ff */
[----:B---3--:R1:W-:Y:S11]  /*1767c0*/  @P4 STG.E desc[UR40][R4.64], R143 ;  /* 0x0000008f04004986 */ /* 0x0083f6000c101928 */
[----:B------:R-:W-:-:S02]  /*1767d0*/  @P1 LOP3.LUT R3, R3, 0x1000, RZ, 0xfc, !PT ;  /* 0x0000100003031812 */ /* 0x000fc400078efcff */
[----:B------:R-:W-:Y:S01]  /*1767e0*/  LOP3.LUT P1, RZ, R99, 0x80, RZ, 0xc0, !PT ;  /* 0x0000008063ff7812 */ /* 0x000fe2000782c0ff */
[----:B-1----:R-:W2:Y:S04]  /*1767f0*/  LDL.LU R143, [R1+0x3fa8] ;  /* 0x003fa800018f7983 */ /* 0x002ea80000300800 */
[----:B------:R-:W3:Y:S01]  /*176800*/  LDL.LU R224, [R1+0x3f98] ;  /* 0x003f980001e07983 */ /* 0x000ee20000300800 */
[----:B------:R-:W-:-:S03]  /*176810*/  LOP3.LUT R3, R3, 0xffffdfff, RZ, 0xc0, !PT ;  /* 0xffffdfff03037812 */ /* 0x000fc600078ec0ff */
[----:B------:R-:W3:Y:S04]  /*176820*/  LDL.LU R228, [R1+0x3f78] ;  /* 0x003f780001e47983 */ /* 0x000ee80000300800 */
[----:B------:R-:W3:Y:S04]  /*176830*/  LDL.LU R236, [R1+0x24b8] ;  /* 0x0024b80001ec7983 */ /* 0x000ee80000300800 */
[----:B------:R-:W3:Y:S04]  /*176840*/  LDL.LU R240, [R1+0x2248] ;  /* 0x0022480001f07983 */ /* 0x000ee80000300800 */
[----:B------:R-:W3:Y:S01]  /*176850*/  LDL.LU R244, [R1+0x21c8] ;  /* 0x0021c80001f47983 */ /* 0x000ee20000300800 */
[----:B------:R-:W-:-:S03]  /*176860*/  IMAD.WIDE R4, R220, 0x4, R52 ;  /* 0x00000004dc047825 */ /* 0x000fc600078e0234 */
[----:B------:R-:W3:Y:S01]  /*176870*/  LDL.LU R248, [R1+0x1fb8] ;  /* 0x001fb80001f87983 */ /* 0x000ee20000300800 */
        /* <DEDUP_REMOVED lines=17> */
[----:B----4-:R1:W-:Y:S01]  /*176990*/  @P5 STG.E desc[UR40][R4.64], R136 ;  /* 0x0000008804005986 */ /* 0x0103e2000c101928 */
[----:B------:R-:W-:Y:S01]  /*1769a0*/  LOP3.LUT R3, R3, 0xfff7ffff, RZ, 0xc0, !PT ;  /* 0xfff7ffff03037812 */ /* 0x000fe200078ec0ff */
[----:B-1----:R-:W-:Y:S02]  /*1769b0*/  IMAD.WIDE R4, R220, 0x4, R50 ;  /* 0x00000004dc047825 */ /* 0x002fe400078e0232 */
[----:B------:R-:W4:Y:S08]  /*1769c0*/  LDL.LU R136, [R1+0x1db8] ;  /* 0x001db80001887983 */ /* 0x000f300000300800 */
[----:B------:R-:W-:-:S02]  /*1769d0*/  @P1 LOP3.LUT R3, R3, 0x80000, RZ, 0xfc, !PT ;  /* 0x0008000003031812 */ /* 0x000fc400078efcff */
[----:B------:R-:W-:Y:S01]  /*1769e0*/  LOP3.LUT P1, RZ, R99, 0x1, RZ, 0xc0, !PT ;  /* 0x0000000163ff7812 */ /* 0x000fe2000782c0ff */
[----:B------:R1:W-:Y:S02]  /*1769f0*/  @P6 STG.E desc[UR40][R4.64], R139 ;  /* 0x0000008b04006986 */ /* 0x0003e4000c101928 */
[C---:B-1----:R-:W-:Y:S02]  /*176a00*/  IMAD.WIDE R4, R220.reuse, 0x4, R48 ;  /* 0x00000004dc047825 */ /* 0x042fe400078e0230 */
[----:B------:R-:W4:Y:S04]  /*176a10*/  LDL.LU R139, [R1+0x1bb8] ;  /* 0x001bb800018b7983 */ /* 0x000f280000300800 */
[----:B------:R1:W-:Y:S02]  /*176a20*/  @P0 STG.E desc[UR40][R4.64], R140 ;  /* 0x0000008c04000986 */ /* 0x0003e4000c101928 */
[----:B-1----:R-:W-:-:S02]  /*176a30*/  IMAD.WIDE R4, R220, 0x4, R46 ;  /* 0x00000004dc047825 */ /* 0x002fc400078e022e */
[----:B------:R-:W4:Y:S04]  /*176a40*/  LDL.LU R140, [R1+0x402c] ;  /* 0x00402c00018c7983 */ /* 0x000f280000300800 */
[----:B------:R1:W-:Y:S01]  /*176a50*/  @P1 STG.E desc[UR40][R4.64], R141 ;  /* 0x0000008d04001986 */ /* 0x0003e2000c101928 */
[----:B------:R-:W-:-:S03]  /*176a60*/  LOP3.LUT P1, RZ, R3, 0x80000, RZ, 0xc0, !PT ;  /* 0x0008000003ff7812 */ /* 0x000fc6000782c0ff */
[----:B-1----:R-:W4:Y:S01]  /*176a70*/  LDL.LU R141, [R1+0x401c] ;  /* 0x00401c00018d7983 */ /* 0x002f220000300800 */
[----:B------:R-:W-:-:S09]  /*176a80*/  IMAD.WIDE R4, R220, 0x4, R44 ;  /* 0x00000004dc047825 */ /* 0x000fd200078e022c */
[----:B------:R1:W-:Y:S04]  /*176a90*/  @P1 STG.E desc[UR40][R4.64], R142 ;  /* 0x0000008e04001986 */ /* 0x0003e8000c101928 */
[----:B-1----:R-:W4:Y:S01]  /*176aa0*/  LDL.LU R142, [R1+0x400c] ;  /* 0x00400c00018e7983 */ /* 0x002f220000300800 */
[----:B------:R-:W-:Y:S01]  /*176ab0*/  LOP3.LUT P1, RZ, R3, 0x40000, RZ, 0xc0, !PT ;  /* 0x0004000003ff7812 */ /* 0x000fe2000782c0ff */
[----:B------:R-:W-:Y:S01]  /*176ac0*/  IMAD.WIDE R4, R220, 0x4, R42 ;  /* 0x00000004dc047825 */ /* 0x000fe200078e022a */
[C---:B------:R-:W-:Y:S02]  /*176ad0*/  LOP3.LUT P2, RZ, R99.reuse, 0x200, RZ, 0xc0, !PT ;  /* 0x0000020063ff7812 */ /* 0x040fe4000784c0ff */
[C---:B------:R-:W-:Y:S02]  /*176ae0*/  LOP3.LUT P3, RZ, R99.reuse, 0x400, RZ, 0xc0, !PT ;  /* 0x0000040063ff7812 */ /* 0x040fe4000786c0ff */
[----:B------:R-:W-:-:S02]  /*176af0*/  LOP3.LUT P4, RZ, R99, 0x800, RZ, 0xc0, !PT ;  /* 0x0000080063ff7812 */ /* 0x000fc4000788c0ff */
[C---:B------:R-:W-:Y:S02]  /*176b00*/  LOP3.LUT P5, RZ, R99.reuse, 0x1000, RZ, 0xc0, !PT ;  /* 0x0000100063ff7812 */ /* 0x040fe400078ac0ff */
[----:B------:R-:W-:-:S03]  /*176b10*/  LOP3.LUT P6, RZ, R99, 0x2000, RZ, 0xc0, !PT ;  /* 0x0000200063ff7812 */ /* 0x000fc600078cc0ff */
[----:B--2---:R1:W-:Y:S01]  /*176b20*/  @P1 STG.E desc[UR40][R4.64], R143 ;  /* 0x0000008f04001986 */ /* 0x0043e2000c101928 */
[C---:B------:R-:W-:Y:S01]  /*176b30*/  LOP3.LUT P1, RZ, R3.reuse, 0x20000, RZ, 0xc0, !PT ;  /* 0x0002000003ff7812 */ /* 0x040fe2000782c0ff */
[C---:B-1----:R-:W-:Y:S02]  /*176b40*/  IMAD.WIDE R4, R138.reuse, 0x4, R56 ;  /* 0x000000048a047825 */ /* 0x042fe400078e0238 */
[----:B------:R-:W2:Y:S10]  /*176b50*/  LDL.LU R143, [R1+0x3ffc] ;  /* 0x003ffc00018f7983 */ /* 0x000eb40000300800 */
        /* <DEDUP_REMOVED lines=17> */
[----:B----4-:R1:W-:Y:S02]  /*176c70*/  @P2 STG.E desc[UR40][R4.64], R136 ;  /* 0x0000008804002986 */ /* 0x0103e4000c101928 */
[----:B-1----:R-:W-:-:S05]  /*176c80*/  IMAD.WIDE R4, R138, 0x4, R42 ;  /* 0x000000048a047825 */ /* 0x002fca00078e022a */
[----:B------:R1:W-:Y:S02]  /*176c90*/  @P3 STG.E desc[UR40][R4.64], R139 ;  /* 0x0000008b04003986 */ /* 0x0003e4000c101928 */
[----:B-1----:R-:W-:-:S05]  /*176ca0*/  IMAD.WIDE R4, R137, 0x4, R56 ;  /* 0x0000000489047825 */ /* 0x002fca00078e0238 */
[----:B------:R1:W-:Y:S02]  /*176cb0*/  @P4 STG.E desc[UR40][R4.64], R140 ;  /* 0x0000008c04004986 */ /* 0x0003e4000c101928 */
[----:B-1----:R-:W-:-:S05]  /*176cc0*/  IMAD.WIDE R4, R137, 0x4, R54 ;  /* 0x0000000489047825 */ /* 0x002fca00078e0236 */
[----:B------:R1:W-:Y:S04]  /*176cd0*/  @P5 STG.E desc[UR40][R4.64], R141 ;  /* 0x0000008d04005986 */ /* 0x0003e8000c101928 */
[----:B-1----:R-:W3:Y:S01]  /*176ce0*/  LDL.LU R141, [R1+0x3fdc] ;  /* 0x003fdc00018d7983 */ /* 0x002ee20000300800 */
[----:B------:R-:W-:-:S05]  /*176cf0*/  IMAD.WIDE R4, R137, 0x4, R52 ;  /* 0x0000000489047825 */ /* 0x000fca00078e0234 */
[----:B------:R1:W-:Y:S04]  /*176d00*/  @P6 STG.E desc[UR40][R4.64], R142 ;  /* 0x0000008e04006986 */ /* 0x0003e8000c101928 */
[----:B-1----:R-:W4:Y:S01]  /*176d10*/  LDL.LU R142, [R1+0x3fcc] ;  /* 0x003fcc00018e7983 */ /* 0x002f220000300800 */
[----:B------:R-:W-:Y:S01]  /*176d20*/  LOP3.LUT P0, RZ, R99, 0x4000, RZ, 0xc0, !PT ;  /* 0x0000400063ff7812 */ /* 0x000fe2000780c0ff */
[----:B------:R-:W-:Y:S01]  /*176d30*/  IMAD.WIDE R4, R137, 0x4, R50 ;  /* 0x0000000489047825 */ /* 0x000fe200078e0232 */
[C---:B------:R-:W-:Y:S02]  /*176d40*/  LOP3.LUT P3, RZ, R99.reuse, 0x8000, RZ, 0xc0, !PT ;  /* 0x0000800063ff7812 */ /* 0x040fe4000786c0ff */
[----:B------:R-:W-:-:S09]  /*176d50*/  LOP3.LUT P4, RZ, R99, 0x10000, RZ, 0xc0, !PT ;  /* 0x0001000063ff7812 */ /* 0x000fd2000788c0ff */
[----:B--2---:R1:W-:Y:S04]  /*176d60*/  @P0 STG.E desc[UR40][R4.64], R143 ;  /* 0x0000008f04000986 */ /* 0x0043e8000c101928 */
[----:B-1----:R-:W2:Y:S04]  /*176d70*/  LDL.LU R143, [R1+0x3fbc] ;  /* 0x003fbc00018f7983 */ /* 0x002ea80000300800 */
[----:B------:R-:W2:Y:S04]  /*176d80*/  LDL.LU R138, [R1+0x3fac] ;  /* 0x003fac00018a7983 */ /* 0x000ea80000300800 */
[----:B------:R-:W2:Y:S04]  /*176d90*/  LDL.LU R139, [R1+0x3f9c] ;  /* 0x003f9c00018b7983 */ /* 0x000ea80000300800 */
[----:B------:R-:W2:Y:S04]  /*176da0*/  LDL.LU R140, [R1+0x3f7c] ;  /* 0x003f7c00018c7983 */ /* 0x000ea80000300800 */
[----:B------:R-:W2:Y:S01]  /*176db0*/  LDL.LU R240, [R1+0x542c] ;  /* 0x00542c0001f07983 */ /* 0x000ea20000300800 */
[----:B------:R-:W-:Y:S01]  /*176dc0*/  IMAD.WIDE R4, R137, 0x4, R48 ;  /* 0x0000000489047825 */ /* 0x000fe200078e0230 */
[----:B------:R-:W-:-:S04]  /*176dd0*/  LOP3.LUT P0, RZ, R99, 0x8000000, RZ, 0xc0, !PT ;  /* 0x0800000063ff7812 */ /* 0x000fc8000780c0ff */
[----:B---3--:R1:W-:Y:S04]  /*176de0*/  @P3 STG.E desc[UR40][R4.64], R141 ;  /* 0x0000008d04003986 */ /* 0x0083e8000c101928 */
[----:B-1----:R-:W3:Y:S01]  /*176df0*/  LDL.LU R141, [R1+0x24bc] ;  /* 0x0024bc00018d7983 */ /* 0x002ee20000300800 */
[----:B------:R-:W-:-:S05]  /*176e00*/  IMAD.WIDE R4, R137, 0x4, R46 ;  /* 0x0000000489047825 */ /* 0x000fca00078e022e */
[----:B----4-:R1:W-:Y:S04]  /*176e10*/  @P4 STG.E desc[UR40][R4.64], R142 ;  /* 0x0000008e04004986 */ /* 0x0103e8000c101928 */
[----:B-1----:R-:W4:Y:S01]  /*176e20*/  LDL.LU R142, [R1+0x224c] ;  /* 0x00224c00018e7983 */ /* 0x002f220000300800 */
[----:B------:R-:W-:Y:S02]  /*176e30*/  LOP3.LUT R3, R3, 0xffffffef, RZ, 0xc0, !PT ;  /* 0xffffffef03037812 */ /* 0x000fe400078ec0ff */
[----:B------:R-:W-:Y:S01]  /*176e40*/  LOP3.LUT P5, RZ, R99, 0x20000, RZ, 0xc0, !PT ;  /* 0x0002000063ff7812 */ /* 0x000fe200078ac0ff */
[----:B------:R-:W4:Y:S01]  /*176e50*/  LDL.LU R220, [R1+0x21cc] ;  /* 0x0021cc0001dc7983 */ /* 0x000f220000300800 */
        /* <DEDUP_REMOVED lines=18> */
[----:B------:R-:W-:Y:S02]  /*176f80*/  LOP3.LUT R3, R3, 0xfffffbff, RZ, 0xc0, !PT ;  /* 0xfffffbff03037812 */ /* 0x000fe400078ec0ff */
[----:B------:R-:W-:-:S09]  /*176f90*/  LOP3.LUT P6, RZ, R99, 0x40000, RZ, 0xc0, !PT ;  /* 0x0004000063ff7812 */ /* 0x000fd200078cc0ff */
[----:B------:R-:W-:Y:S02]  /*176fa0*/  @P0 LOP3.LUT R3, R3, 0x400, RZ, 0xfc, !PT ;  /* 0x0000040003030812 */ /* 0x000fe400078efcff */
[----:B------:R-:W-:Y:S02]  /*176fb0*/  LOP3.LUT P0, RZ, R99, 0x100000, RZ, 0xc0, !PT ;  /* 0x0010000063ff7812 */ /* 0x000fe4000780c0ff */
[----:B------:R-:W-:Y:S01]  /*176fc0*/  LOP3.LUT R3, R3, 0xfffff7ff, RZ, 0xc0, !PT ;  /* 0xfffff7ff03037812 */ /* 0x000fe200078ec0ff */
[----:B--2---:R1:W-:Y:S04]  /*176fd0*/  @P5 STG.E desc[UR40][R4.64], R143 ;  /* 0x0000008f04005986 */ /* 0x0043e8000c101928 */
[----:B-1----:R-:W2:Y:S04]  /*176fe0*/  LDL.LU R143, [R1+0x5430] ;  /* 0x00543000018f7983 */ /* 0x002ea80000300800 */
[----:B------:R-:W2:Y:S02]  /*176ff0*/  LDL.LU R224, [R1+0x1fbc] ;  /* 0x001fbc0001e07983 */ /* 0x000ea40000300800 */
[----:B------:R-:W-:-:S02]  /*177000*/  @P0 LOP3.LUT R3, R3, 0x800, RZ, 0xfc, !PT ;  /* 0x0000080003030812 */ /* 0x000fc400078efcff */
[----:B------:R-:W-:Y:S01]  /*177010*/  LOP3.LUT P0, RZ, R99, 0x80000, RZ, 0xc0, !PT ;  /* 0x0008000063ff7812 */ /* 0x000fe2000780c0ff */
[----:B------:R-:W-:Y:S01]  /*177020*/  IMAD.WIDE R4, R137, 0x4, R42 ;  /* 0x0000000489047825 */ /* 0x000fe200078e022a */
[----:B------:R-:W2:Y:S04]  /*177030*/  LDL.LU R236, [R1+0x1dbc] ;  /* 0x001dbc0001ec7983 */ /* 0x000ea80000300800 */
[----:B------:R-:W2:Y:S04]  /*177040*/  LDL.LU R244, [R1+0x1bbc] ;  /* 0x001bbc0001f47983 */ /* 0x000ea80000300800 */
[----:B------:R-:W2:Y:S04]  /*177050*/  LDL.LU R136, [R1+0x3df0] ;  /* 0x003df00001887983 */ /* 0x000ea80000300800 */
[----:B------:R-:W2:Y:S04]  /*177060*/  LDL.LU R137, [R1+0x3f60] ;  /* 0x003f600001897983 */ /* 0x000ea80000300800 */
[----:B------:R1:W-:Y:S02]  /*177070*/  @P6 STG.E desc[UR40][R4.64], R138 ;  /* 0x0000008a04006986 */ /* 0x0003e4000c101928 */
[----:B-1----:R-:W-:-:S02]  /*177080*/  IMAD.WIDE R4, R240, 0x4, R56 ;  /* 0x00000004f0047825 */ /* 0x002fc400078e0238 */
[----:B------:R-:W2:Y:S04]  /*177090*/  LDL.LU R138, [R1+0x3c00] ;  /* 0x003c0000018a7983 */ /* 0x000ea80000300800 */
[----:B------:R1:W-:Y:S01]  /*1770a0*/  @P0 STG.E desc[UR40][R4.64], R139 ;  /* 0x0000008b04000986 */ /* 0x0003e2000c101928 */
[C---:B------:R-:W-:Y:S01]  /*1770b0*/  LOP3.LUT P0, RZ, R3.reuse, 0x800, RZ, 0xc0, !PT ;  /* 0x0000080003ff7812 */ /* 0x040fe2000780c0ff */
[C---:B-1----:R-:W-:Y:S02]  /*1770c0*/  IMAD.WIDE R4, R240.reuse, 0x4, R54 ;  /* 0x00000004f0047825 */ /* 0x042fe400078e0236 */
[----:B------:R-:W2:Y:S04]  /*1770d0*/  LDL.LU R139, [R1+0x3a00] ;  /* 0x003a0000018b7983 */ /* 0x000ea80000300800 */
[----:B------:R-:W2:Y:S06]  /*1770e0*/  LDL R248, [R1+0x2e50] ;  /* 0x002e500001f87983 */ /* 0x000eac0000100800 */
[----:B------:R1:W-:Y:S01]  /*1770f0*/  @P0 STG.E desc[UR40][R4.64], R140 ;  /* 0x0000008c04000986 */ /* 0x0003e2000c101928 */
[----:B------:R-:W-:Y:S01]  /*177100*/  LOP3.LUT P0, RZ, R3, 0x400, RZ, 0xc0, !PT ;  /* 0x0000040003ff7812 */ /* 0x000fe2000780c0ff */
[----:B-1----:R-:W-:-:S02]  /*177110*/  IMAD.WIDE R4, R240, 0x4, R52 ;  /* 0x00000004f0047825 */ /* 0x002fc400078e0234 */
[----:B------:R-:W2:Y:S04]  /*177120*/  LDL.LU R140, [R1+0x3840] ;  /* 0x00384000018c7983 */ /* 0x000ea80000300800 */
[----:B------:R-:W2:Y:S06]  /*177130*/  LDL.LU R2, [R1+0x69f0] ;  /* 0x0069f00001027983 */ /* 0x000eac0000300800 */
[----:B---3--:R1:W-:Y:S01]  /*177140*/  @P0 STG.E desc[UR40][R4.64], R141 ;  /* 0x0000008d04000986 */ /* 0x0083e2000c101928 */
[----:B------:R-:W-:Y:S01]  /*177150*/  LOP3.LUT P0, RZ, R3, 0x200, RZ, 0xc0, !PT ;  /* 0x0000020003ff7812 */ /* 0x000fe2000780c0ff */
[----:B-1----:R-:W-:-:S02]  /*177160*/  IMAD.WIDE R4, R240, 0x4, R50 ;  /* 0x00000004f0047825 */ /* 0x002fc400078e0232 */
[----:B------:R-:W3:Y:S10]  /*177170*/  LDL.LU R141, [R1+0x3570] ;  /* 0x00357000018d7983 */ /* 0x000ef40000300800 */
[----:B----4-:R1:W-:Y:S04]  /*177180*/  @P0 STG.E desc[UR40][R4.64], R142 ;  /* 0x0000008e04000986 */ /* 0x0103e8000c101928 */
[----:B-1----:R-:W4:Y:S04]  /*177190*/  LDL.LU R142, [R1+0x2eb0] ;  /* 0x002eb000018e7983 */ /* 0x002f280000300800 */
[----:B------:R-:W4:Y:S01]  /*1771a0*/  LDL R228, [R1+0x5434] ;  /* 0x0054340001e47983 */ /* 0x000f220000100800 */
[----:B------:R-:W-:Y:S01]  /*1771b0*/  LOP3.LUT P0, RZ, R3, 0x100, RZ, 0xc0, !PT ;  /* 0x0000010003ff7812 */ /* 0x000fe2000780c0ff */
[----:B------:R-:W-:-:S12]  /*1771c0*/  IMAD.WIDE R4, R240, 0x4, R48 ;  /* 0x00000004f0047825 */ /* 0x000fd800078e0230 */
[----:B------:R1:W-:Y:S01]  /*1771d0*/  @P0 STG.E desc[UR40][R4.64], R220 ;  /* 0x000000dc04000986 */ /* 0x0003e2000c101928 */
[----:B------:R-:W-:Y:S01]  /*1771e0*/  LOP3.LUT P0, RZ, R3, 0x80, RZ, 0xc0, !PT ;  /* 0x0000008003ff7812 */ /* 0x000fe2000780c0ff */
[----:B-1----:R-:W-:Y:S01]  /*1771f0*/  IMAD.WIDE R4, R240, 0x4, R46 ;  /* 0x00000004f0047825 */ /* 0x002fe200078e022e */
[C---:B------:R-:W-:Y:S02]  /*177200*/  LOP3.LUT P1, RZ, R99.reuse, 0x10000000, RZ, 0xc0, !PT ;  /* 0x1000000063ff7812 */ /* 0x040fe4000782c0ff */
[C---:B------:R-:W-:Y:S02]  /*177210*/  LOP3.LUT P2, RZ, R99.reuse, 0x20000000, RZ, 0xc0, !PT ;  /* 0x2000000063ff7812 */ /* 0x040fe4000784c0ff */
[C---:B------:R-:W-:Y:S02]  /*177220*/  LOP3.LUT P3, RZ, R99.reuse, 0x40000000, RZ, 0xc0, !PT ;  /* 0x4000000063ff7812 */ /* 0x040fe4000786c0ff */
[----:B------:R-:W-:Y:S02]  /*177230*/  LOP3.LUT P4, RZ, R99, 0x80000000, RZ, 0xc0, !PT ;  /* 0x8000000063ff7812 */ /* 0x000fe4000788c0ff */
[----:B------:R-:W-:-:S02]  /*177240*/  LOP3.LUT P5, RZ, R3, 0x1, RZ, 0xc0, !PT ;  /* 0x0000000103ff7812 */ /* 0x000fc400078ac0ff */
[C---:B------:R-:W-:Y:S01]  /*177250*/  LOP3.LUT P6, RZ, R3.reuse, 0x2, RZ, 0xc0, !PT ;  /* 0x0000000203ff7812 */ /* 0x040fe200078cc0ff */
        /* <DEDUP_REMOVED lines=13> */
[----:B------:R1:W-:Y:S01]  /*177330*/  @P2 STG.E desc[UR40][R4.64], R138 ;  /* 0x0000008a04002986 */ /* 0x0003e2000c101928 */
[----:B------:R-:W-:-:S04]  /*177340*/  IMAD.WIDE R6, R143, 0x4, R46 ;  /* 0x000000048f067825 */ /* 0x000fc800078e022e */
[----:B------:R-:W-:Y:S01]  /*177350*/  IMAD.WIDE R8, R143, 0x4, R44 ;  /* 0x000000048f087825 */ /* 0x000fe200078e022c */
[----:B------:R-:W-:-:S03]  /*177360*/  LOP3.LUT P0, RZ, R3, 0x8, RZ, 0xc0, !PT ;  /* 0x0000000803ff7812 */ /* 0x000fc6000780c0ff */
[----:B-1----:R-:W-:-:S05]  /*177370*/  IMAD.WIDE R4, R143, 0x4, R50 ;  /* 0x000000048f047825 */ /* 0x002fca00078e0232 */
[----:B------:R1:W-:Y:S01]  /*177380*/  @P3 STG.E desc[UR40][R4.64], R139 ;  /* 0x0000008b04003986 */ /* 0x0003e2000c101928 */
[----:B------:R-:W-:Y:S01]  /*177390*/  ISETP.LT.AND P1, PT, R248, R2, !P0 ;  /* 0x00000002f800720c */ /* 0x000fe20004721270 */
[----:B------:R-:W-:Y:S02]  /*1773a0*/  VIADD R2, R252, 0x1c2 ;  /* 0x000001c2fc027836 */ /* 0x000fe40000000000 */
[----:B-1----:R-:W-:-:S05]  /*1773b0*/  IMAD.WIDE R4, R143, 0x4, R48 ;  /* 0x000000048f047825 */ /* 0x002fca00078e0230 */
[----:B------:R1:W-:Y:S02]  /*1773c0*/  @P4 STG.E desc[UR40][R4.64], R140 ;  /* 0x0000008c04004986 */ /* 0x0003e4000c101928 */
[----:B-1----:R-:W-:Y:S02]  /*1773d0*/  IMAD.WIDE R4, R143, 0x4, R42 ;  /* 0x000000048f047825 */ /* 0x002fe400078e022a */
[----:B---3--:R1:W-:Y:S04]  /*1773e0*/  @P5 STG.E desc[UR40][R6.64], R141 ;  /* 0x0000008d06005986 */ /* 0x0083e8000c101928 */
[----:B----4-:R2:W-:Y:S01]  /*1773f0*/  @P6 STG.E desc[UR40][R8.64], R142 ;  /* 0x0000008e08006986 */ /* 0x0105e2000c101928 */
[----:B-1----:R-:W-:-:S04]  /*177400*/  IMAD.WIDE R6, R228, 0x4, R56 ;  /* 0x00000004e4067825 */ /* 0x002fc800078e0238 */
[----:B--2---:R-:W-:Y:S01]  /*177410*/  IMAD.WIDE R8, R228, 0x4, R54 ;  /* 0x00000004e4087825 */ /* 0x004fe200078e0236 */
[----:B------:R-:W2:Y:S04]  /*177420*/  LDL.LU R208, [R1+0x2800] ;  /* 0x0028000001d07983 */ /* 0x000ea80000300800 */
        /* <DEDUP_REMOVED lines=13> */
[----:B------:R-:W4:Y:S01]  /*177500*/  LDL R141, [R1+0x2f44] ;  /* 0x002f4400018d7983 */ /* 0x000f220000100800 */
[----:B------:R-:W-:-:S03]  /*177510*/  LOP3.LUT P4, RZ, R3, 0x4, RZ, 0xc0, !PT ;  /* 0x0000000403ff7812 */ /* 0x000fc6000788c0ff */
[----:B------:R-:W4:Y:S01]  /*177520*/  LDL R142, [R1+0x2f40] ;  /* 0x002f4000018e7983 */ /* 0x000f220000100800 */
[C---:B------:R-:W-:Y:S02]  /*177530*/  LOP3.LUT P5, RZ, R0.reuse, 0x10000, RZ, 0xc0, !PT ;  /* 0x0001000000ff7812 */ /* 0x040fe400078ac0ff */
[----:B------:R-:W-:Y:S01]  /*177540*/  LOP3.LUT P6, RZ, R0, 0x20000, RZ, 0xc0, !PT ;  /* 0x0002000000ff7812 */ /* 0x000fe200078cc0ff */
[----:B------:R-:W4:Y:S04]  /*177550*/  LDL R224, [R1+0x2c10] ;  /* 0x002c100001e07983 */ /* 0x000f280000100800 */
[----:B------:R-:W4:Y:S04]  /*177560*/  LDL R240, [R1+0x2c1c] ;  /* 0x002c1c0001f07983 */ /* 0x000f280000100800 */
[----:B--2---:R1:W-:Y:S04]  /*177570*/  @P4 STG.E desc[UR40][R4.64], R208 ;  /* 0x000000d004004986 */ /* 0x0043e8000c101928 */
[----:B---3--:R2:W-:Y:S04]  /*177580*/  @P5 STG.E desc[UR40][R6.64], R220 ;  /* 0x000000dc06005986 */ /* 0x0085e8000c101928 */
[----:B----4-:R3:W-:Y:S04]  /*177590*/  @P6 STG.E desc[UR40][R8.64], R244 ;  /* 0x000000f408006986 */ /* 0x0107e8000c101928 */
[----:B-1----:R-:W4:Y:S04]  /*1775a0*/  LDL.LU R208, [R1+0x3df4] ;  /* 0x003df40001d07983 */ /* 0x002f280000300800 */
[----:B--2---:R-:W2:Y:S04]  /*1775b0*/  LDL.LU R220, [R1+0x3f64] ;  /* 0x003f640001dc7983 */ /* 0x004ea80000300800 */
[----:B---3--:R-:W3:Y:S01]  /*1775c0*/  LDL.LU R244, [R1+0x3c04] ;  /* 0x003c040001f47983 */ /* 0x008ee20000300800 */
[----:B------:R-:W-:Y:S01]  /*1775d0*/  ISETP.GE.AND P4, PT, R2, UR6, PT ;  /* 0x0000000602007c0c */ /* 0x000fe2000bf86270 */
[----:B------:R-:W-:-:S04]  /*1775e0*/  IMAD.WIDE R2, R228, 0x4, R52 ;  /* 0x00000004e4027825 */ /* 0x000fc800078e0234 */
[C---:B------:R-:W-:Y:S01]  /*1775f0*/  IMAD.WIDE R4, R228.reuse, 0x4, R50 ;  /* 0x00000004e4047825 */ /* 0x040fe200078e0232 */
[----:B------:R1:W-:Y:S03]  /*177600*/  @P1 STG.E desc[UR40][R2.64], R245 ;  /* 0x000000f502001986 */ /* 0x0003e6000c101928 */
[----:B------:R-:W-:Y:S01]  /*177610*/  IMAD.WIDE R6, R228, 0x4, R48 ;  /* 0x00000004e4067825 */ /* 0x000fe200078e0230 */
[----:B------:R-:W-:Y:S02]  /*177620*/  ISETP.LT.AND P2, PT, R138, UR5, !P0 ;  /* 0x000000058a007c0c */ /* 0x000fe4000c741270 */
[----:B------:R-:W-:Y:S02]  /*177630*/  ISETP.LT.AND P3, PT, R139, UR5, !P0 ;  /* 0x000000058b007c0c */ /* 0x000fe4000c761270 */
[----:B------:R-:W-:Y:S02]  /*177640*/  ISETP.LT.AND P5, PT, R140, UR5, !P0 ;  /* 0x000000058c007c0c */ /* 0x000fe4000c7a1270 */
[----:B------:R-:W-:-:S07]  /*177650*/  ISETP.LT.AND P1, PT, R141, UR5, !P0 ;  /* 0x000000058d007c0c */ /* 0x000fce000c721270 */
[----:B------:R1:W-:Y:S01]  /*177660*/  @P2 STG.E desc[UR40][R4.64], R249 ;  /* 0x000000f904002986 */ /* 0x0003e2000c101928 */
[----:B------:R-:W-:-:S03]  /*177670*/  ISETP.LT.AND P0, PT, R142, UR5, !P0 ;  /* 0x000000058e007c0c */ /* 0x000fc6000c701270 */
[----:B------:R1:W-:Y:S02]  /*177680*/  @P3 STG.E desc[UR40][R6.64], R212 ;  /* 0x000000d406003986 */ /* 0x0003e4000c101928 */
[----:B-1----:R-:W-:Y:S01]  /*177690*/  IMAD.WIDE R2, R228, 0x4, R46 ;  /* 0x00000004e4027825 */ /* 0x002fe200078e022e */
[----:B------:R-:W-:Y:S02]  /*1776a0*/  ISETP.LT.AND P3, PT, R224, UR5, !P4 ;  /* 0x00000005e0007c0c */ /* 0x000fe4000e761270 */
[----:B------:R-:W-:Y:S02]  /*1776b0*/  ISETP.LT.AND P2, PT, R248, UR5, !P4 ;  /* 0x00000005f8007c0c */ /* 0x000fe4000e741270 */
[----:B------:R-:W-:Y:S01]  /*1776c0*/  ISETP.LT.AND P6, PT, R240, UR5, !P4 ;  /* 0x00000005f0007c0c */ /* 0x000fe2000e7c1270 */
[----:B------:R-:W3:Y:S01]  /*1776d0*/  LDL.LU R249, [R1+0x3a04] ;  /* 0x003a040001f97983 */ /* 0x000ee20000300800 */
[----:B------:R-:W-:-:S03]  /*1776e0*/  IMAD.WIDE R4, R228, 0x4, R44 ;  /* 0x00000004e4047825 */ /* 0x000fc600078e022c */
[----:B------:R-:W3:Y:S01]  /*1776f0*/  LDL.LU R212, [R1+0x3844] ;  /* 0x0038440001d47983 */ /* 0x000ee20000300800 */
[----:B------:R-:W-:-:S03]  /*177700*/  IMAD.WIDE R6, R228, 0x4, R42 ;  /* 0x00000004e4067825 */ /* 0x000fc600078e022a */
[----:B------:R-:W3:Y:S04]  /*177710*/  LDL.LU R228, [R1+0x3574] ;  /* 0x0035740001e47983 */ /* 0x000ee80000300800 */
[----:B------:R1:W-:Y:S04]  /*177720*/  @P5 STG.E desc[UR40][R2.64], R216 ;  /* 0x000000d802005986 */ /* 0x0003e8000c101928 */
[----:B------:R1:W-:Y:S04]  /*177730*/  @P1 STG.E desc[UR40][R4.64], R136 ;  /* 0x0000008804001986 */ /* 0x0003e8000c101928 */
[----:B------:R1:W-:Y:S02]  /*177740*/  @P0 STG.E desc[UR40][R6.64], R143 ;  /* 0x0000008f06000986 */ /* 0x0003e4000c101928 */
[----:B-1----:R-:W-:-:S02]  /*177750*/  IMAD.WIDE R2, R236, 0x4, R56 ;  /* 0x00000004ec027825 */ /* 0x002fc400078e0238 */
[----:B------:R-:W3:Y:S02]  /*177760*/  LDL.LU R136, [R1+0x2eb4] ;  /* 0x002eb40001887983 */ /* 0x000ee40000300800 */
[C---:B------:R-:W-:Y:S02]  /*177770*/  IMAD.WIDE R4, R236.reuse, 0x4, R54 ;  /* 0x00000004ec047825 */ /* 0x040fe400078e0236 */
[----:B------:R-:W3:Y:S02]  /*177780*/  LDL.LU R143, [R1+0x2804] ;  /* 0x00280400018f7983 */ /* 0x000ee40000300800 */
[----:B------:R-:W-:Y:S02]  /*177790*/  IMAD.WIDE R6, R236, 0x4, R52 ;  /* 0x00000004ec067825 */ /* 0x000fe400078e0234 */
[----:B------:R-:W3:Y:S04]  /*1777a0*/  LDL.LU R216, [R1+0x26e4] ;  /* 0x0026e40001d87983 */ /* 0x000ee80000300800 */
[----:B----4-:R-:W-:Y:S04]  /*1777b0*/  @P3 STG.E desc[UR40][R2.64], R208 ;  /* 0x000000d002003986 */ /* 0x010fe8000c101928 */
[----:B--2---:R-:W-:Y:S04]  /*1777c0*/  @P6 STG.E desc[UR40][R4.64], R220 ;  /* 0x000000dc04006986 */ /* 0x004fe8000c101928 */
[----:B---3--:R1:W-:Y:S04]  /*1777d0*/  @P2 STG.E desc[UR40][R6.64], R244 ;  /* 0x000000f406002986 */ /* 0x0083e8000c101928 */
[----:B-1----:R-:W2:Y:S01]  /*1777e0*/  LDL.LU R244, [R1+0x19c4] ;  /* 0x0019c40001f47983 */ /* 0x002ea20000300800 */
[----:B------:R-:W-:-:S02]  /*1777f0*/  ISETP.LT.AND P0, PT, R138, UR5, !P4 ;  /* 0x000000058a007c0c */ /* 0x000fc4000e701270 */
[----:B------:R-:W-:Y:S02]  /*177800*/  ISETP.LT.AND P1, PT, R139, UR5, !P4 ;  /* 0x000000058b007c0c */ /* 0x000fe4000e721270 */
[----:B------:R-:W-:Y:S01]  /*177810*/  ISETP.LT.AND P3, PT, R140, UR5, !P4 ;  /* 0x000000058c007c0c */ /* 0x000fe2000e761270 */
[----:B------:R-:W-:Y:S01]  /*177820*/  VIADD R0, R252, 0x1c3 ;  /* 0x000001c3fc007836 */ /* 0x000fe20000000000 */
[----:B------:R-:W-:Y:S01]  /*177830*/  ISETP.LT.AND P2, PT, R141, UR5, !P4 ;  /* 0x000000058d007c0c */ /* 0x000fe2000e741270 */
[----:B------:R-:W-:Y:S01]  /*177840*/  IMAD.WIDE R4, R236, 0x4, R50 ;  /* 0x00000004ec047825 */ /* 0x000fe200078e0232 */
[----:B------:R-:W-:Y:S01]  /*177850*/  ISETP.LT.AND P4, PT, R142, UR5, !P4 ;  /* 0x000000058e007c0c */ /* 0x000fe2000e781270 */
[----:B------:R-:W3:Y:S01]  /*177860*/  LDL.LU R208, [R1+0x17c4] ;  /* 0x0017c40001d07983 */ /* 0x000ee20000300800 */
[----:B------:R-:W-:Y:S01]  /*177870*/  ISETP.GE.AND P5, PT, R0, UR6, PT ;  /* 0x0000000600007c0c */ /* 0x000fe2000bfa6270 */
[C---:B------:R-:W-:Y:S02]  /*177880*/  IMAD.WIDE R6, R236.reuse, 0x4, R48 ;  /* 0x00000004ec067825 */ /* 0x040fe400078e0230 */
[----:B------:R-:W4:Y:S02]  /*177890*/  LDL.LU R220, [R1+0x1494] ;  /* 0x0014940001dc7983 */ /* 0x000f240000300800 */
[----:B------:R-:W-:Y:S01]  /*1778a0*/  IMAD.WIDE R2, R236, 0x4, R46 ;  /* 0x00000004ec027825 */ /* 0x000fe200078e022e */
[----:B------:R-:W-:Y:S01]  /*1778b0*/  ISETP.LT.AND P6, PT, R224, UR5, !P5 ;  /* 0x00000005e0007c0c */ /* 0x000fe2000efc1270 */
[----:B------:R1:W-:Y:S01]  /*1778c0*/  @P0 STG.E desc[UR40][R4.64], R249 ;  /* 0x000000f904000986 */ /* 0x0003e2000c101928 */
[----:B------:R-:W-:-:S03]  /*1778d0*/  ISETP.LT.AND P0, PT, R240, UR5, !P5 ;  /* 0x00000005f0007c0c */ /* 0x000fc6000ef01270 */
[----:B------:R-:W-:Y:S04]  /*1778e0*/  @P1 STG.E desc[UR40][R6.64], R212 ;  /* 0x000000d406001986 */ /* 0x000fe8000c101928 */
[----:B------:R1:W-:Y:S02]  /*1778f0*/  @P3 STG.E desc[UR40][R2.64], R228 ;  /* 0x000000e402003986 */ /* 0x0003e4000c101928 */
[----:B-1----:R-:W-:-:S04]  /*177900*/  IMAD.WIDE R4, R236, 0x4, R44 ;  /* 0x00000004ec047825 */ /* 0x002fc800078e022c */
[----:B------:R-:W-:Y:S01]  /*177910*/  IMAD.WIDE R2, R236, 0x4, R42 ;  /* 0x00000004ec027825 */ /* 0x000fe200078e022a */
[----:B------:R-:W4:Y:S04]  /*177920*/  LDL.LU R228, [R1+0x13b4] ;  /* 0x0013b40001e47983 */ /* 0x000f280000300800 */
[----:B------:R-:W4:Y:S01]  /*177930*/  LDL.LU R236, [R1+0x1114] ;  /* 0x0011140001ec7983 */ /* 0x000f220000300800 */
[----:B------:R-:W-:-:S03]  /*177940*/  IMAD.WIDE R6, R137, 0x4, R56 ;  /* 0x0000000489067825 */ /* 0x000fc600078e0238 */
[----:B------:R1:W-:Y:S04]  /*177950*/  @P2 STG.E desc[UR40][R4.64], R136 ;  /* 0x0000008804002986 */ /* 0x0003e8000c101928 */
[----:B------:R1:W-:Y:S04]  /*177960*/  @P4 STG.E desc[UR40][R2.64], R143 ;  /* 0x0000008f02004986 */ /* 0x0003e8000c101928 */
[----:B-1----:R-:W4:Y:S01]  /*177970*/  LDL.LU R136, [R1+0xfa4] ;  /* 0x000fa40001887983 */ /* 0x002f220000300800 */
[----:B------:R-:W-:-:S03]  /*177980*/  IMAD.WIDE R4, R137, 0x4, R54 ;  /* 0x0000000489047825 */ /* 0x000fc600078e0236 */
[----:B------:R-:W4:Y:S04]  /*177990*/  LDL.LU R143, [R1+0x55d0] ;  /* 0x0055d000018f7983 */ /* 0x000f280000300800 */
[----:B------:R1:W-:Y:S04]  /*1779a0*/  @P6 STG.E desc[UR40][R6.64], R216 ;  /* 0x000000d806006986 */ /* 0x0003e8000c101928 */
[----:B------:R-:W4:Y:S04]  /*1779b0*/  LDL.LU R212, [R1+0xe34] ;  /* 0x000e340001d47983 */ /* 0x000f280000300800 */
[----:B-1----:R-:W4:Y:S04]  /*1779c0*/  LDL.LU R216, [R1+0x3df8] ;  /* 0x003df80001d87983 */ /* 0x002f280000300800 */
[----:B--2---:R1:W-:Y:S04]  /*1779d0*/  @P0 STG.E desc[UR40][R4.64], R244 ;  /* 0x000000f404000986 */ /* 0x0043e8000c101928 */
[----:B-1----:R-:W2:Y:S01]  /*1779e0*/  LDL.LU R244, [R1+0x3f68] ;  /* 0x003f680001f47983 */ /* 0x002ea20000300800 */
[----:B------:R-:W-:-:S02]  /*1779f0*/  ISETP.LT.AND P1, PT, R248, UR5, !P5 ;  /* 0x00000005f8007c0c */ /* 0x000fc4000ef21270 */
[----:B------:R-:W-:Y:S01]  /*177a00*/  ISETP.LT.AND P2, PT, R138, UR5, !P5 ;  /* 0x000000058a007c0c */ /* 0x000fe2000ef41270 */
[----:B------:R-:W-:Y:S01]  /*177a10*/  VIADD R0, R252, 0x1c4 ;  /* 0x000001c4fc007836 */ /* 0x000fe20000000000 */
[----:B------:R-:W-:Y:S01]  /*177a20*/  ISETP.LT.AND P6, PT, R139, UR5, !P5 ;  /* 0x000000058b007c0c */ /* 0x000fe2000efc1270 */
[----:B------:R-:W-:Y:S01]  /*177a30*/  IMAD.WIDE R6, R137, 0x4, R52 ;  /* 0x0000000489067825 */ /* 0x000fe200078e0234 */
[----:B------:R-:W-:Y:S01]  /*177a40*/  ISETP.LT.AND P3, PT, R140, UR5, !P5 ;  /* 0x000000058c007c0c */ /* 0x000fe2000ef61270 */
[----:B------:R-:W2:Y:S01]  /*177a50*/  LDL.LU R245, [R1+0x3c08] ;  /* 0x003c080001f57983 */ /* 0x000ea20000300800 */
[----:B------:R-:W-:Y:S01]  /*177a60*/  ISETP.LT.AND P4, PT, R141, UR5, !P5 ;  /* 0x000000058d007c0c */ /* 0x000fe2000ef81270 */
[C---:B------:R-:W-:Y:S01]  /*177a70*/  IMAD.WIDE R2, R137.reuse, 0x4, R50 ;  /* 0x0000000489027825 */ /* 0x040fe200078e0232 */
[----:B------:R-:W-:Y:S01]  /*177a80*/  ISETP.GE.AND P0, PT, R0, UR6, PT ;  /* 0x0000000600007c0c */ /* 0x000fe2000bf06270 */
[----:B------:R-:W2:Y:S01]  /*177a90*/  LDL.LU R249, [R1+0x3a08] ;  /* 0x003a080001f97983 */ /* 0x000ea20000300800 */
[----:B------:R-:W-:Y:S01]  /*177aa0*/  ISETP.LT.AND P5, PT, R142, UR5, !P5 ;  /* 0x000000058e007c0c */ /* 0x000fe2000efa1270 */
[----:B------:R-:W-:-:S02]  /*177ab0*/  IMAD.WIDE R4, R137, 0x4, R48 ;  /* 0x0000000489047825 */ /* 0x000fc400078e0230 */
[----:B---3--:R1:W-:Y:S01]  /*177ac0*/  @P1 STG.E desc[UR40][R6.64], R208 ;  /* 0x000000d006001986 */ /* 0x0083e2000c101928 */
[----:B------:R-:W-:-:S03]  /*177ad0*/  ISETP.LT.AND P1, PT, R224, UR5, !P0 ;  /* 0x00000005e0007c0c */ /* 0x000fc6000c721270 */
[----:B----4-:R3:W-:Y:S01]  /*177ae0*/  @P2 STG.E desc[UR40][R2.64], R220 ;  /* 0x000000dc02002986 */ /* 0x0107e2000c101928 */
[----:B------:R-:W-:Y:S01]  /*177af0*/  ISETP.LT.AND P2, PT, R240, UR5, !P0 ;  /* 0x00000005f0007c0c */ /* 0x000fe2000c741270 */
[----:B-1----:R-:W-:-:S04]  /*177b00*/  IMAD.WIDE R6, R137, 0x4, R44 ;  /* 0x0000000489067825 */ /* 0x002fc800078e022c */
[C---:B---3--:R-:W-:Y:S01]  /*177b10*/  IMAD.WIDE R2, R137.reuse, 0x4, R46 ;  /* 0x0000000489027825 */ /* 0x048fe200078e022e */
[----:B------:R-:W3:Y:S04]  /*177b20*/  LDL.LU R220, [R1+0x3848] ;  /* 0x0038480001dc7983 */ /* 0x000ee80000300800 */
[----:B------:R-:W4:Y:S04]  /*177b30*/  LDL.LU R208, [R1+0x3578] ;  /* 0x0035780001d07983 */ /* 0x000f280000300800 */
[----:B------:R1:W-:Y:S04]  /*177b40*/  @P6 STG.E desc[UR40][R4.64], R228 ;  /* 0x000000e404006986 */ /* 0x0003e8000c101928 */
[----:B------:R1:W-:Y:S02]  /*177b50*/  @P3 STG.E desc[UR40][R2.64], R236 ;  /* 0x000000ec02003986 */ /* 0x0003e4000c101928 */
[----:B-1----:R-:W-:-:S02]  /*177b60*/  IMAD.WIDE R4, R137, 0x4, R42 ;  /* 0x0000000489047825 */ /* 0x002fc400078e022a */
[----:B------:R1:W-:Y:S02]  /*177b70*/  @P4 STG.E desc[UR40][R6.64], R136 ;  /* 0x0000008806004986 */ /* 0x0003e4000c101928 */
[C---:B------:R-:W-:Y:S02]  /*177b80*/  IMAD.WIDE R2, R143.reuse, 0x4, R54 ;  /* 0x000000048f027825 */ /* 0x040fe400078e0236 */
[----:B-1----:R-:W4:Y:S02]  /*177b90*/  LDL.LU R136, [R1+0x2eb8] ;  /* 0x002eb80001887983 */ /* 0x002f240000300800 */
[----:B------:R-:W-:Y:S02]  /*177ba0*/  IMAD.WIDE R6, R143, 0x4, R56 ;  /* 0x000000048f067825 */ /* 0x000fe400078e0238 */
[----:B------:R-:W4:Y:S04]  /*177bb0*/  LDL.LU R236, [R1+0x2808] ;  /* 0x0028080001ec7983 */ /* 0x000f280000300800 */
[----:B------:R-:W4:Y:S04]  /*177bc0*/  LDL.LU R228, [R1+0x55d4] ;  /* 0x0055d40001e47983 */ /* 0x000f280000300800 */
[----:B------:R-:W4:Y:S04]  /*177bd0*/  LDL.LU R137, [R1+0x55d8] ;  /* 0x0055d80001897983 */ /* 0x000f280000300800 */
[----:B------:R1:W-:Y:S04]  /*177be0*/  @P5 STG.E desc[UR40][R4.64], R212 ;  /* 0x000000d404005986 */ /* 0x0003e8000c101928 */
[----:B------:R1:W-:Y:S04]  /*177bf0*/  @P1 STG.E desc[UR40][R6.64], R216 ;  /* 0x000000d806001986 */ /* 0x0003e8000c101928 */
[----:B-1----:R-:W4:Y:S04]  /*177c00*/  LDL.LU R212, [R1+0x26e8] ;  /* 0x0026e80001d47983 */ /* 0x002f280000300800 */
[----:B------:R-:W4:Y:S04]  /*177c10*/  LDL.LU R216, [R1+0x19c8] ;  /* 0x0019c80001d87983 */ /* 0x000f280000300800 */
[----:B--2---:R1:W-:Y:S04]  /*177c20*/  @P2 STG.E desc[UR40][R2.64], R244 ;  /* 0x000000f402002986 */ /* 0x0043e8000c101928 */
[----:B-1----:R-:W2:Y:S01]  /*177c30*/  LDL.LU R244, [R1+0x17c8] ;  /* 0x0017c80001f47983 */ /* 0x002ea20000300800 */
[----:B------:R-:W-:-:S02]  /*177c40*/  ISETP.LT.AND P4, PT, R248, UR5, !P0 ;  /* 0x00000005f8007c0c */ /* 0x000fc4000c781270 */
[----:B------:R-:W-:Y:S02]  /*177c50*/  ISETP.LT.AND P3, PT, R138, UR5, !P0 ;  /* 0x000000058a007c0c */ /* 0x000fe4000c761270 */
[----:B------:R-:W-:Y:S01]  /*177c60*/  ISETP.LT.AND P6, PT, R139, UR5, !P0 ;  /* 0x000000058b007c0c */ /* 0x000fe2000c7c1270 */
[----:B------:R-:W-:Y:S01]  /*177c70*/  VIADD R0, R252, 0x1c5 ;  /* 0x000001c5fc007836 */ /* 0x000fe20000000000 */
[----:B------:R-:W-:Y:S01]  /*177c80*/  ISETP.LT.AND P1, PT, R140, UR5, !P0 ;  /* 0x000000058c007c0c */ /* 0x000fe2000c721270 */
[----:B------:R-:W-:Y:S01]  /*177c90*/  IMAD.WIDE R4, R143, 0x4, R52 ;  /* 0x000000048f047825 */ /* 0x000fe200078e0234 */
[----:B------:R-:W-:-:S03]  /*177ca0*/  ISETP.LT.AND P2, PT, R141, UR5, !P0 ;  /* 0x000000058d007c0c */ /* 0x000fc6000c741270 */
[----:B------:R-:W-:Y:S01]  /*177cb0*/  IMAD.WIDE R2, R143, 0x4, R50 ;  /* 0x000000048f027825 */ /* 0x000fe200078e0232 */
[----:B------:R-:W-:-:S03]  /*177cc0*/  ISETP.LT.AND P0, PT, R142, UR5, !P0 ;  /* 0x000000058e007c0c */ /* 0x000fc6000c701270 */
[----:B------:R-:W-:Y:S01]  /*177cd0*/  IMAD.WIDE R6, R143, 0x4, R48 ;  /* 0x000000048f067825 */ /* 0x000fe200078e0230 */
[----:B------:R-:W-:Y:S01]  /*177ce0*/  ISETP.GE.AND P5, PT, R0, UR6, PT ;  /* 0x0000000600007c0c */ /* 0x000fe2000bfa6270 */
[----:B------:R1:W-:Y:S04]  /*177cf0*/  @P4 STG.E desc[UR40][R4.64], R245 ;  /* 0x000000f504004986 */ /* 0x0003e8000c101928 */
[----:B------:R1:W-:Y:S01]  /*177d00*/  @P3 STG.E desc[UR40][R2.64], R249 ;  /* 0x000000f902003986 */ /* 0x0003e2000c101928 */
[----:B------:R-:W-:-:S03]  /*177d10*/  ISETP.LT.AND P3, PT, R224, UR5, !P5 ;  /* 0x00000005e0007c0c */ /* 0x000fc6000ef61270 */
[----:B---3--:R3:W-:Y:S01]  /*177d20*/  @P6 STG.E desc[UR40][R6.64], R220 ;  /* 0x000000dc06006986 */ /* 0x0087e2000c101928 */
[----:B------:R-:W-:Y:S01]  /*177d30*/  ISETP.LT.AND P6, PT, R240, UR5, !P5 ;  /* 0x00000005f0007c0c */ /* 0x000fe2000efc1270 */
[C---:B-1----:R-:W-:Y:S01]  /*177d40*/  IMAD.WIDE R4, R143.reuse, 0x4, R44 ;  /* 0x000000048f047825 */ /* 0x042fe200078e022c */
[----:B------:R-:W-:Y:S01]  /*177d50*/  ISETP.LT.AND P4, PT, R248, UR5, !P5 ;  /* 0x00000005f8007c0c */ /* 0x000fe2000ef81270 */
[----:B------:R-:W2:Y:S02]  /*177d60*/  LDL.LU R249, [R1+0x1498] ;  /* 0x0014980001f97983 */ /* 0x000ea40000300800 */
[C---:B------:R-:W-:Y:S02]  /*177d70*/  IMAD.WIDE R2, R143.reuse, 0x4, R46 ;  /* 0x000000048f027825 */ /* 0x040fe400078e022e */
[----:B---3--:R-:W3:Y:S02]  /*177d80*/  LDL.LU R220, [R1+0x13b8] ;  /* 0x0013b80001dc7983 */ /* 0x008ee40000300800 */
[----:B------:R-:W-:-:S02]  /*177d90*/  IMAD.WIDE R6, R143, 0x4, R42 ;  /* 0x000000048f067825 */ /* 0x000fc400078e022a */
[----:B------:R-:W3:Y:S04]  /*177da0*/  LDL.LU R143, [R1+0x1118] ;  /* 0x00111800018f7983 */ /* 0x000ee80000300800 */
[----:B----4-:R1:W-:Y:S04]  /*177db0*/  @P1 STG.E desc[UR40][R2.64], R208 ;  /* 0x000000d002001986 */ /* 0x0103e8000c101928 */
[----:B------:R4:W-:Y:S04]  /*177dc0*/  @P2 STG.E desc[UR40][R4.64], R136 ;  /* 0x0000008804002986 */ /* 0x0009e8000c101928 */
[----:B------:R4:W-:Y:S01]  /*177dd0*/  @P0 STG.E desc[UR40][R6.64], R236 ;  /* 0x000000ec06000986 */ /* 0x0009e2000c101928 */
[----:B-1----:R-:W-:-:S03]  /*177de0*/  IMAD.WIDE R2, R228, 0x4, R56 ;  /* 0x00000004e4027825 */ /* 0x002fc600078e0238 */
[----:B----4-:R-:W4:Y:S01]  /*177df0*/  LDL.LU R136, [R1+0xfa8] ;  /* 0x000fa80001887983 */ /* 0x010f220000300800 */
[----:B------:R-:W-:-:S03]  /*177e00*/  IMAD.WIDE R4, R228, 0x4, R54 ;  /* 0x00000004e4047825 */ /* 0x000fc600078e0236 */
[----:B------:R-:W4:Y:S01]  /*177e10*/  LDL.LU R208, [R1+0xe38] ;  /* 0x000e380001d07983 */ /* 0x000f220000300800 */
[----:B------:R-:W-:-:S03]  /*177e20*/  IMAD.WIDE R6, R228, 0x4, R52 ;  /* 0x00000004e4067825 */ /* 0x000fc600078e0234 */
[----:B------:R-:W4:Y:S04]  /*177e30*/  LDL.LU R236, [R1+0x3dfc] ;  /* 0x003dfc0001ec7983 */ /* 0x000f280000300800 */
[----:B------:R1:W-:Y:S04]  /*177e40*/  @P3 STG.E desc[UR40][R2.64], R212 ;  /* 0x000000d402003986 */ /* 0x0003e8000c101928 */
[----:B------:R1:W-:Y:S04]  /*177e50*/  @P6 STG.E desc[UR40][R4.64], R216 ;  /* 0x000000d804006986 */ /* 0x0003e8000c101928 */
[----:B-1----:R-:W4:Y:S04]  /*177e60*/  LDL.LU R212, [R1+0x3f6c] ;  /* 0x003f6c0001d47983 */ /* 0x002f280000300800 */
[----:B------:R-:W4:Y:S04]  /*177e70*/  LDL.LU R216, [R1+0x3c0c] ;  /* 0x003c0c0001d87983 */ /* 0x000f280000300800 */
[----:B--2---:R1:W-:Y:S04]  /*177e80*/  @P4 STG.E desc[UR40][R6.64], R244 ;  /* 0x000000f406004986 */ /* 0x0043e8000c101928 */
[----:B-1----:R-:W2:Y:S01]  /*177e90*/  LDL.LU R244, [R1+0x3a0c] ;  /* 0x003a0c0001f47983 */ /* 0x002ea20000300800 */
[----:B------:R-:W-:Y:S01]  /*177ea0*/  ISETP.LT.AND P2, PT, R138, UR5, !P5 ;  /* 0x000000058a007c0c */ /* 0x000fe2000ef41270 */
[----:B------:R-:W-:Y:S01]  /*177eb0*/  VIADD R0, R252, 0x1c6 ;  /* 0x000001c6fc007836 */ /* 0x000fe20000000000 */
[----:B------:R-:W-:-:S02]  /*177ec0*/  ISETP.LT.AND P0, PT, R139, UR5, !P5 ;  /* 0x000000058b007c0c */ /* 0x000fc4000ef01270 */
[----:B------:R-:W-:Y:S02]  /*177ed0*/  ISETP.LT.AND P3, PT, R140, UR5, !P5 ;  /* 0x000000058c007c0c */ /* 0x000fe4000ef61270 */
[----:B------:R-:W-:Y:S01]  /*177ee0*/  ISETP.GE.AND P1, PT, R0, UR6, PT ;  /* 0x0000000600007c0c */ /* 0x000fe2000bf26270 */
[----:B------:R-:W-:Y:S01]  /*177ef0*/  IMAD.WIDE R4, R228, 0x4, R50 ;  /* 0x00000004e4047825 */ /* 0x000fe200078e0232 */
[----:B------:R-:W-:Y:S02]  /*177f00*/  ISETP.LT.AND P4, PT, R141, UR5, !P5 ;  /* 0x000000058d007c0c */ /* 0x000fe4000ef81270 */
[----:B------:R-:W-:Y:S01]  /*177f10*/  ISETP.LT.AND P5, PT, R142, UR5, !P5 ;  /* 0x000000058e007c0c */ /* 0x000fe2000efa1270 */
[----:B------:R-:W-:Y:S01]  /*177f20*/  IMAD.WIDE R6, R228, 0x4, R48 ;  /* 0x00000004e4067825 */ /* 0x000fe200078e0230 */
[----:B------:R-:W-:-:S03]  /*177f30*/  ISETP.LT.AND P6, PT, R224, UR5, !P1 ;  /* 0x00000005e0007c0c */ /* 0x000fc6000cfc1270 */
[----:B------:R-:W-:Y:S01]  /*177f40*/  IMAD.WIDE R2, R228, 0x4, R46 ;  /* 0x00000004e4027825 */ /* 0x000fe200078e022e */
[----:B------:R1:W-:Y:S01]  /*177f50*/  @P2 STG.E desc[UR40][R4.64], R249 ;  /* 0x000000f904002986 */ /* 0x0003e2000c101928 */
[----:B------:R-:W-:-:S03]  /*177f60*/  ISETP.LT.AND P2, PT, R248, UR5, !P1 ;  /* 0x00000005f8007c0c */ /* 0x000fc6000cf41270 */
[----:B---3--:R3:W-:Y:S01]  /*177f70*/  @P0 STG.E desc[UR40][R6.64], R220 ;  /* 0x000000dc06000986 */ /* 0x0087e2000c101928 */
[----:B------:R-:W-:-:S03]  /*177f80*/  ISETP.LT.AND P0, PT, R240, UR5, !P1 ;  /* 0x00000005f0007c0c */ /* 0x000fc6000cf01270 */
[----:B------:R3:W-:Y:S01]  /*177f90*/  @P3 STG.E desc[UR40][R2.64], R143 ;  /* 0x0000008f02003986 */ /* 0x0007e2000c101928 */
[----:B------:R-:W-:Y:S01]  /*177fa0*/  ISETP.LT.AND P3, PT, R138, UR5, !P1 ;  /* 0x000000058a007c0c */ /* 0x000fe2000cf61270 */
[----:B-1----:R-:W-:-:S04]  /*177fb0*/  IMAD.WIDE R4, R228, 0x4, R44 ;  /* 0x00000004e4047825 */ /* 0x002fc800078e022c */
[C---:B---3--:R-:W-:Y:S01]  /*177fc0*/  IMAD.WIDE R6, R137.reuse, 0x4, R56 ;  /* 0x0000000489067825 */ /* 0x048fe200078e0238 */
[----:B------:R-:W3:Y:S03]  /*177fd0*/  LDL.LU R143, [R1+0x384c] ;  /* 0x00384c00018f7983 */ /* 0x000ee60000300800 */
[----:B------:R-:W-:Y:S01]  /*177fe0*/  IMAD.WIDE R2, R228, 0x4, R42 ;  /* 0x00000004e4027825 */ /* 0x000fe200078e022a */
[----:B------:R-:W3:Y:S04]  /*177ff0*/  LDL.LU R220, [R1+0x357c] ;  /* 0x00357c0001dc7983 */ /* 0x000ee80000300800 */
[----:B----4-:R1:W-:Y:S04]  /*178000*/  @P4 STG.E desc[UR40][R4.64], R136 ;  /* 0x0000008804004986 */ /* 0x0103e8000c101928 */
[----:B------:R4:W-:Y:S04]  /*178010*/  @P5 STG.E desc[UR40][R2.64], R208 ;  /* 0x000000d002005986 */ /* 0x0009e8000c101928 */
[----:B------:R4:W-:Y:S04]  /*178020*/  @P6 STG.E desc[UR40][R6.64], R236 ;  /* 0x000000ec06006986 */ /* 0x0009e8000c101928 */
[----:B-1----:R-:W3:Y:S01]  /*178030*/  LDL.LU R136, [R1+0x2ebc] ;  /* 0x002ebc0001887983 */ /* 0x002ee20000300800 */
[----:B------:R-:W-:-:S03]  /*178040*/  IMAD.WIDE R4, R137, 0x4, R54 ;  /* 0x0000000489047825 */ /* 0x000fc600078e0236 */
[----:B------:R-:W3:Y:S01]  /*178050*/  LDL.LU R228, [R1+0x55e0] ;  /* 0x0055e00001e47983 */ /* 0x000ee20000300800 */
[----:B----4-:R-:W-:-:S03]  /*178060*/  IMAD.WIDE R2, R137, 0x4, R50 ;  /* 0x0000000489027825 */ /* 0x010fc600078e0232 */
[----:B------:R-:W4:Y:S01]  /*178070*/  LDL.LU R236, [R1+0x280c] ;  /* 0x00280c0001ec7983 */ /* 0x000f220000300800 */
[----:B------:R-:W-:-:S03]  /*178080*/  IMAD.WIDE R6, R137, 0x4, R52 ;  /* 0x0000000489067825 */ /* 0x000fc600078e0234 */
[----:B------:R-:W4:Y:S04]  /*178090*/  LDL.LU R208, [R1+0x26ec] ;  /* 0x0026ec0001d07983 */ /* 0x000f280000300800 */
[----:B------:R1:W-:Y:S04]  /*1780a0*/  @P0 STG.E desc[UR40][R4.64], R212 ;  /* 0x000000d404000986 */ /* 0x0003e8000c101928 */
[----:B------:R-:W-:Y:S04]  /*1780b0*/  @P2 STG.E desc[UR40][R6.64], R216 ;  /* 0x000000d806002986 */ /* 0x000fe8000c101928 */
[----:B-1----:R-:W4:Y:S04]  /*1780c0*/  LDL.LU R212, [R1+0x19cc] ;  /* 0x0019cc0001d47983 */ /* 0x002f280000300800 */
[----:B--2---:R1:W-:Y:S04]  /*1780d0*/  @P3 STG.E desc[UR40][R2.64], R244 ;  /* 0x000000f402003986 */ /* 0x0043e8000c101928 */
[----:B-1----:R-:W2:Y:S01]  /*1780e0*/  LDL.LU R244, [R1+0x17cc] ;  /* 0x0017cc0001f47983 */ /* 0x002ea20000300800 */
[----:B------:R-:W-:-:S02]  /*1780f0*/  ISETP.LT.AND P6, PT, R139, UR5, !P1 ;  /* 0x000000058b007c0c */ /* 0x000fc4000cfc1270 */
[----:B------:R-:W-:Y:S01]  /*178100*/  ISETP.LT.AND P5, PT, R140, UR5, !P1 ;  /* 0x000000058c007c0c */ /* 0x000fe2000cfa1270 */
[----:B------:R-:W-:Y:S01]  /*178110*/  VIADD R0, R252, 0x1c7 ;  /* 0x000001c7fc007836 */ /* 0x000fe20000000000 */
[----:B------:R-:W-:Y:S01]  /*178120*/  ISETP.LT.AND P4, PT, R141, UR5, !P1 ;  /* 0x000000058d007c0c */ /* 0x000fe2000cf81270 */
[C---:B------:R-:W-:Y:S01]  /*178130*/  IMAD.WIDE R4, R137.reuse, 0x4, R48 ;  /* 0x0000000489047825 */ /* 0x040fe200078e0230 */
[----:B------:R-:W-:Y:S01]  /*178140*/  ISETP.LT.AND P1, PT, R142, UR5, !P1 ;  /* 0x000000058e007c0c */ /* 0x000fe2000cf21270 */
[----:B------:R-:W2:Y:S01]  /*178150*/  LDL.LU R216, [R1+0x149c] ;  /* 0x00149c0001d87983 */ /* 0x000ea20000300800 */
[----:B------:R-:W-:Y:S01]  /*178160*/  ISETP.GE.AND P0, PT, R0, UR6, PT ;  /* 0x0000000600007c0c */ /* 0x000fe2000bf06270 */
[----:B------:R-:W-:-:S03]  /*178170*/  IMAD.WIDE R2, R137, 0x4, R46 ;  /* 0x0000000489027825 */ /* 0x000fc600078e022e */
[----:B------:R-:W-:Y:S01]  /*178180*/  ISETP.LT.AND P2, PT, R224, UR5, !P0 ;  /* 0x00000005e0007c0c */ /* 0x000fe2000c741270 */
[----:B------:R-:W-:Y:S01]  /*178190*/  IMAD.WIDE R6, R137, 0x4, R44 ;  /* 0x0000000489067825 */ /* 0x000fe200078e022c */
[----:B------:R-:W-:Y:S01]  /*1781a0*/  ISETP.LT.AND P3, PT, R240, UR5, !P0 ;  /* 0x00000005f0007c0c */ /* 0x000fe2000c761270 */
[----:B---3--:R1:W-:Y:S04]  /*1781b0*/  @P6 STG.E desc[UR40][R4.64], R143 ;  /* 0x0000008f04006986 */ /* 0x0083e8000c101928 */
[----:B------:R3:W-:Y:S01]  /*1781c0*/  @P5 STG.E desc[UR40][R2.64], R220 ;  /* 0x000000dc02005986 */ /* 0x0007e2000c101928 */
[----:B------:R-:W-:-:S03]  /*1781d0*/  ISETP.LT.AND P5, PT, R248, UR5, !P0 ;  /* 0x00000005f8007c0c */ /* 0x000fc6000c7a1270 */
[----:B-1----:R-:W2:Y:S01]  /*1781e0*/  LDL.LU R143, [R1+0x13bc] ;  /* 0x0013bc00018f7983 */ /* 0x002ea20000300800 */
[----:B------:R-:W-:-:S03]  /*1781f0*/  IMAD.WIDE R4, R137, 0x4, R42 ;  /* 0x0000000489047825 */ /* 0x000fc600078e022a */
[----:B---3--:R-:W3:Y:S04]  /*178200*/  LDL.LU R220, [R1+0x111c] ;  /* 0x00111c0001dc7983 */ /* 0x008ee80000300800 */
[----:B------:R-:W3:Y:S04]  /*178210*/  LDL.LU R137, [R1+0xfac] ;  /* 0x000fac0001897983 */ /* 0x000ee80000300800 */
[----:B------:R1:W-:Y:S01]  /*178220*/  @P4 STG.E desc[UR40][R6.64], R136 ;  /* 0x0000008806004986 */ /* 0x0003e2000c101928 */
[----:B------:R-:W-:-:S03]  /*178230*/  IMAD.WIDE R2, R228, 0x4, R54 ;  /* 0x00000004e4027825 */ /* 0x000fc600078e0236 */
[----:B----4-:R4:W-:Y:S01]  /*178240*/  @P1 STG.E desc[UR40][R4.64], R236 ;  /* 0x000000ec04001986 */ /* 0x0109e2000c101928 */
[----:B-1----:R-:W-:-:S03]  /*178250*/  IMAD.WIDE R6, R228, 0x4, R56 ;  /* 0x00000004e4067825 */ /* 0x002fc600078e0238 */
[----:B------:R-:W3:Y:S04]  /*178260*/  LDL.LU R136, [R1+0x55e4] ;  /* 0x0055e40001887983 */ /* 0x000ee80000300800 */
[----:B------:R1:W-:Y:S01]  /*178270*/  @P2 STG.E desc[UR40][R6.64], R208 ;  /* 0x000000d006002986 */ /* 0x0003e2000c101928 */
[----:B----4-:R-:W-:-:S03]  /*178280*/  IMAD.WIDE R4, R228, 0x4, R52 ;  /* 0x00000004e4047825 */ /* 0x010fc600078e0234 */
[----:B------:R-:W4:Y:S04]  /*178290*/  LDL.LU R236, [R1+0xe3c] ;  /* 0x000e3c0001ec7983 */ /* 0x000f280000300800 */
[----:B------:R1:W-:Y:S04]  /*1782a0*/  @P3 STG.E desc[UR40][R2.64], R212 ;  /* 0x000000d402003986 */ /* 0x0003e8000c101928 */
[----:B-1----:R-:W4:Y:S04]  /*1782b0*/  LDL.LU R208, [R1+0x40c0] ;  /* 0x0040c00001d07983 */ /* 0x002f280000300800 */
[----:B------:R-:W4:Y:S04]  /*1782c0*/  LDL.LU R212, [R1+0x40b0] ;  /* 0x0040b00001d47983 */ /* 0x000f280000300800 */
        /* <DEDUP_REMOVED lines=9> */
[----:B------:R-:W-:Y:S01]  /*178360*/  ISETP.GE.AND P1, PT, R0, UR6, PT ;  /* 0x0000000600007c0c */ /* 0x000fe2000bf26270 */
[----:B------:R-:W-:Y:S01]  /*178370*/  IMAD.WIDE R6, R228, 0x4, R48 ;  /* 0x00000004e4067825 */ /* 0x000fe200078e0230 */
[----:B------:R-:W-:-:S03]  /*178380*/  ISETP.LT.AND P0, PT, R142, UR5, !P0 ;  /* 0x000000058e007c0c */ /* 0x000fc6000c701270 */
[----:B------:R1:W-:Y:S01]  /*178390*/  @P4 STG.E desc[UR40][R2.64], R216 ;  /* 0x000000d802004986 */ /* 0x0003e2000c101928 */
[----:B------:R-:W-:Y:S01]  /*1783a0*/  ISETP.LT.AND P4, PT, R224, UR5, !P1 ;  /* 0x00000005e0007c0c */ /* 0x000fe2000cf81270 */
[----:B------:R-:W-:Y:S01]  /*1783b0*/  IMAD.WIDE R4, R228, 0x4, R44 ;  /* 0x00000004e4047825 */ /* 0x000fe200078e022c */
[----:B------:R-:W-:-:S03]  /*1783c0*/  ISETP.LT.AND P5, PT, R248, UR5, !P1 ;  /* 0x00000005f8007c0c */ /* 0x000fc6000cfa1270 */
[----:B-1----:R-:W-:Y:S01]  /*1783d0*/  IMAD.WIDE R2, R228, 0x4, R46 ;  /* 0x00000004e4027825 */ /* 0x002fe200078e022e */
[----:B------:R-:W2:Y:S04]  /*1783e0*/  LDL.LU R216, [R1+0x4080] ;  /* 0x0040800001d87983 */ /* 0x000ea80000300800 */
[----:B------:R1:W-:Y:S01]  /*1783f0*/  @P6 STG.E desc[UR40][R6.64], R143 ;  /* 0x0000008f06006986 */ /* 0x0003e2000c101928 */
[----:B------:R-:W-:-:S03]  /*178400*/  ISETP.LT.AND P6, PT, R240, UR5, !P1 ;  /* 0x00000005f0007c0c */ /* 0x000fc6000cfc1270 */
[----:B---3--:R-:W-:Y:S04]  /*178410*/  @P2 STG.E desc[UR40][R2.64], R220 ;  /* 0x000000dc02002986 */ /* 0x008fe8000c101928 */
[----:B------:R3:W-:Y:S04]  /*178420*/  @P3 STG.E desc[UR40][R4.64], R137 ;  /* 0x0000008904003986 */ /* 0x0007e8000c101928 */
[----:B-1----:R-:W2:Y:S01]  /*178430*/  LDL.LU R143, [R1+0x55e8] ;  /* 0x0055e800018f7983 */ /* 0x002ea20000300800 */
[----:B------:R-:W-:-:S03]  /*178440*/  IMAD.WIDE R6, R228, 0x4, R42 ;  /* 0x00000004e4067825 */ /* 0x000fc600078e022a */
[----:B------:R-:W2:Y:S04]  /*178450*/  LDL.LU R228, [R1+0x4070] ;  /* 0x0040700001e47983 */ /* 0x000ea80000300800 */
[----:B---3--:R-:W3:Y:S01]  /*178460*/  LDL.LU R137, [R1+0x4060] ;  /* 0x0040600001897983 */ /* 0x008ee20000300800 */
[----:B------:R-:W-:-:S04]  /*178470*/  IMAD.WIDE R2, R136, 0x4, R56 ;  /* 0x0000000488027825 */ /* 0x000fc800078e0238 */
[C---:B------:R-:W-:Y:S01]  /*178480*/  IMAD.WIDE R4, R136.reuse, 0x4, R54 ;  /* 0x0000000488047825 */ /* 0x040fe200078e0236 */
[----:B----4-:R1:W-:Y:S04]  /*178490*/  @P0 STG.E desc[UR40][R6.64], R236 ;  /* 0x000000ec06000986 */ /* 0x0103e8000c101928 */
[----:B-1----:R-:W4:Y:S01]  /*1784a0*/  LDL.LU R236, [R1+0x4050] ;  /* 0x0040500001ec7983 */ /* 0x002f220000300800 */
[----:B------:R-:W-:-:S03]  /*1784b0*/  IMAD.WIDE R6, R136, 0x4, R52 ;  /* 0x0000000488067825 */ /* 0x000fc600078e0234 */
[----:B------:R-:W-:Y:S04]  /*1784c0*/  @P4 STG.E desc[UR40][R2.64], R208 ;  /* 0x000000d002004986 */ /* 0x000fe8000c101928 */
[----:B------:R-:W-:Y:S04]  /*1784d0*/  @P6 STG.E desc[UR40][R4.64], R212 ;  /* 0x000000d404006986 */ /* 0x000fe8000c101928 */
        /* <DEDUP_REMOVED lines=10> */
[----:B------:R-:W2:Y:S01]  /*178580*/  LDL.LU R208, [R1+0x24c0] ;  /* 0x0024c00001d07983 */ /* 0x000ea20000300800 */
[----:B------:R-:W-:Y:S01]  /*178590*/  ISETP.GE.AND P2, PT, R0, UR6, PT ;  /* 0x0000000600007c0c */ /* 0x000fe2000bf46270 */
[C---:B------:R-:W-:Y:S02]  /*1785a0*/  IMAD.WIDE R6, R136.reuse, 0x4, R48 ;  /* 0x0000000488067825 */ /* 0x040fe400078e0230 */
[----:B------:R-:W2:Y:S02]  /*1785b0*/  LDL.LU R212, [R1+0x2270] ;  /* 0x0022700001d47983 */ /* 0x000ea40000300800 */
[----:B------:R-:W-:Y:S01]  /*1785c0*/  IMAD.WIDE R2, R136, 0x4, R46 ;  /* 0x0000000488027825 */ /* 0x000fe200078e022e */
[----:B------:R-:W-:Y:S01]  /*1785d0*/  ISETP.LT.AND P6, PT, R224, UR5, !P2 ;  /* 0x00000005e0007c0c */ /* 0x000fe2000d7c1270 */
[----:B------:R1:W-:Y:S04]  /*1785e0*/  @P3 STG.E desc[UR40][R4.64], R249 ;  /* 0x000000f904003986 */ /* 0x0003e8000c101928 */
[----:B------:R3:W-:Y:S01]  /*1785f0*/  @P0 STG.E desc[UR40][R6.64], R216 ;  /* 0x000000d806000986 */ /* 0x0007e2000c101928 */
[----:B------:R-:W-:Y:S01]  /*178600*/  ISETP.LT.AND P0, PT, R240, UR5, !P2 ;  /* 0x00000005f0007c0c */ /* 0x000fe2000d701270 */
[----:B-1----:R-:W-:-:S02]  /*178610*/  IMAD.WIDE R4, R136, 0x4, R44 ;  /* 0x0000000488047825 */ /* 0x002fc400078e022c */
[----:B------:R1:W-:Y:S02]  /*178620*/  @P4 STG.E desc[UR40][R2.64], R228 ;  /* 0x000000e402004986 */ /* 0x0003e4000c101928 */
[C---:B---3--:R-:W-:Y:S02]  /*178630*/  IMAD.WIDE R6, R143.reuse, 0x4, R56 ;  /* 0x000000048f067825 */ /* 0x048fe400078e0238 */
[----:B------:R3:W-:Y:S02]  /*178640*/  @P5 STG.E desc[UR40][R4.64], R137 ;  /* 0x0000008904005986 */ /* 0x0007e4000c101928 */
[----:B-1----:R-:W-:Y:S02]  /*178650*/  IMAD.WIDE R2, R136, 0x4, R42 ;  /* 0x0000000488027825 */ /* 0x002fe400078e022a */
[----:B------:R-:W2:Y:S04]  /*178660*/  LDL.LU R228, [R1+0x21d0] ;  /* 0x0021d00001e47983 */ /* 0x000ea80000300800 */
[----:B------:R-:W2:Y:S01]  /*178670*/  LDL.LU R136, [R1+0x1fc0] ;  /* 0x001fc00001887983 */ /* 0x000ea20000300800 */
[----:B---3--:R-:W-:-:S03]  /*178680*/  IMAD.WIDE R4, R143, 0x4, R54 ;  /* 0x000000048f047825 */ /* 0x008fc600078e0236 */
[----:B------:R-:W3:Y:S04]  /*178690*/  LDL.LU R137, [R1+0x1bc0] ;  /* 0x001bc00001897983 */ /* 0x000ee80000300800 */
[----:B----4-:R1:W-:Y:S04]  /*1786a0*/  @P1 STG.E desc[UR40][R2.64], R236 ;  /* 0x000000ec02001986 */ /* 0x0103e8000c101928 */
[----:B-1----:R-:W4:Y:S04]  /*1786b0*/  LDL.LU R236, [R1+0x55ec] ;  /* 0x0055ec0001ec7983 */ /* 0x002f280000300800 */
        /* <DEDUP_REMOVED lines=18> */
[----:B------:R1:W-:Y:S01]  /*1787e0*/  @P3 STG.E desc[UR40][R6.64], R208 ;  /* 0x000000d006003986 */ /* 0x0003e2000c101928 */
[----:B------:R-:W-:-:S03]  /*1787f0*/  ISETP.LT.AND P3, PT, R240, UR5, !P0 ;  /* 0x00000005f0007c0c */ /* 0x000fc6000c761270 */
[----:B------:R1:W-:Y:S01]  /*178800*/  @P1 STG.E desc[UR40][R2.64], R212 ;  /* 0x000000d402001986 */ /* 0x0003e2000c101928 */
[----:B------:R-:W-:-:S03]  /*178810*/  ISETP.LT.AND P1, PT, R224, UR5, !P0 ;  /* 0x00000005e0007c0c */ /* 0x000fc6000c721270 */
[----:B-1----:R-:W2:Y:S01]  /*178820*/  LDL.LU R208, [R1+0x4084] ;  /* 0x0040840001d07983 */ /* 0x002ea20000300800 */
[----:B------:R-:W-:-:S03]  /*178830*/  IMAD.WIDE R6, R143, 0x4, R44 ;  /* 0x000000048f067825 */ /* 0x000fc600078e022c */
[----:B------:R-:W2:Y:S01]  /*178840*/  LDL.LU R212, [R1+0x4074] ;  /* 0x0040740001d47983 */ /* 0x000ea20000300800 */
[----:B------:R-:W-:-:S03]  /*178850*/  IMAD.WIDE R2, R143, 0x4, R46 ;  /* 0x000000048f027825 */ /* 0x000fc600078e022e */
[----:B------:R1:W-:Y:S04]  /*178860*/  @P4 STG.E desc[UR40][R4.64], R228 ;  /* 0x000000e404004986 */ /* 0x0003e8000c101928 */
[----:B------:R-:W-:Y:S04]  /*178870*/  @P6 STG.E desc[UR40][R2.64], R136 ;  /* 0x0000008802006986 */ /* 0x000fe8000c101928 */
[----:B---3--:R3:W-:Y:S01]  /*178880*/  @P5 STG.E desc[UR40][R6.64], R137 ;  /* 0x0000008906005986 */ /* 0x0087e2000c101928 */
[----:B-1----:R-:W-:-:S03]  /*178890*/  IMAD.WIDE R4, R143, 0x4, R42 ;  /* 0x000000048f047825 */ /* 0x002fc600078e022a */
[----:B---3--:R-:W3:Y:S04]  /*1788a0*/  LDL.LU R137, [R1+0x4064] ;  /* 0x0040640001897983 */ /* 0x008ee80000300800 */
[----:B------:R-:W3:Y:S04]  /*1788b0*/  LDL.LU R228, [R1+0x4054] ;  /* 0x0040540001e47983 */ /* 0x000ee80000300800 */
[----:B------:R-:W3:Y:S04]  /*1788c0*/  LDL.LU R136, [R1+0x55f0] ;  /* 0x0055f00001887983 */ /* 0x000ee80000300800 */
[----:B------:R-:W3:Y:S01]  /*1788d0*/  LDL.LU R143, [R1+0x55f4] ;  /* 0x0055f400018f7983 */ /* 0x000ee20000300800 */
[----:B----4-:R-:W-:-:S04]  /*1788e0*/  IMAD.WIDE R6, R236, 0x4, R56 ;  /* 0x00000004ec067825 */ /* 0x010fc800078e0238 */
[----:B------:R-:W-:Y:S01]  /*1788f0*/  IMAD.WIDE R2, R236, 0x4, R54 ;  /* 0x00000004ec027825 */ /* 0x000fe200078e0236 */
[----:B------:R1:W-:Y:S04]  /*178900*/  @P2 STG.E desc[UR40][R4.64], R216 ;  /* 0x000000d804002986 */ /* 0x0003e8000c101928 */
[----:B------:R4:W-:Y:S04]  /*178910*/  @P1 STG.E desc[UR40][R6.64], R220 ;  /* 0x000000dc06001986 */ /* 0x0009e8000c101928 */
[----:B-1----:R-:W3:Y:S04]  /*178920*/  LDL.LU R216, [R1+0x4044] ;  /* 0x0040440001d87983 */ /* 0x002ee80000300800 */
[----:B----4-:R-:W4:Y:S04]  /*178930*/  LDL.LU R220, [R1+0x4034] ;  /* 0x0040340001dc7983 */ /* 0x010f280000300800 */
[----:B--2---:R1:W-:Y:S04]  /*178940*/  @P3 STG.E desc[UR40][R2.64], R244 ;  /* 0x000000f402003986 */ /* 0x0043e8000c101928 */
[----:B-1----:R-:W2:Y:S01]  /*178950*/  LDL.LU R244, [R1+0x24c4] ;  /* 0x0024c40001f47983 */ /* 0x002ea20000300800 */
[----:B------:R-:W-:-:S02]  /*178960*/  ISETP.LT.AND P4, PT, R248, UR5, !P0 ;  /* 0x00000005f8007c0c */ /* 0x000fc4000c781270 */
[----:B------:R-:W-:Y:S02]  /*178970*/  ISETP.LT.AND P5, PT, R138, UR5, !P0 ;  /* 0x000000058a007c0c */ /* 0x000fe4000c7a1270 */
[----:B------:R-:W-:Y:S01]  /*178980*/  ISETP.LT.AND P6, PT, R139, UR5, !P0 ;  /* 0x000000058b007c0c */ /* 0x000fe2000c7c1270 */
[----:B------:R-:W-:Y:S02]  /*178990*/  VIADD R0, R252, 0x1cb ;  /* 0x000001cbfc007836 */ /* 0x000fe40000000000 */
[----:B------:R-:W-:Y:S01]  /*1789a0*/  IMAD.WIDE R4, R236, 0x4, R52 ;  /* 0x00000004ec047825 */ /* 0x000fe200078e0234 */
[----:B------:R-:W-:-:S03]  /*1789b0*/  ISETP.LT.AND P1, PT, R140, UR5, !P0 ;  /* 0x000000058c007c0c */ /* 0x000fc6000c721270 */
[----:B------:R-:W-:Y:S01]  /*1789c0*/  IMAD.WIDE R2, R236, 0x4, R50 ;  /* 0x00000004ec027825 */ /* 0x000fe200078e0232 */
[----:B------:R-:W-:-:S03]  /*1789d0*/  ISETP.LT.AND P3, PT, R141, UR5, !P0 ;  /* 0x000000058d007c0c */ /* 0x000fc6000c761270 */
[----:B------:R-:W-:Y:S01]  /*1789e0*/  IMAD.WIDE R6, R236, 0x4, R48 ;  /* 0x00000004ec067825 */ /* 0x000fe200078e0230 */
[----:B------:R-:W-:Y:S01]  /*1789f0*/  ISETP.GE.AND P2, PT, R0, UR6, PT ;  /* 0x0000000600007c0c */ /* 0x000fe2000bf46270 */
[----:B------:R1:W-:Y:S01]  /*178a00*/  @P4 STG.E desc[UR40][R4.64], R245 ;  /* 0x000000f504004986 */ /* 0x0003e2000c101928 */
[----:B------:R-:W-:-:S03]  /*178a10*/  ISETP.LT.AND P0, PT, R142, UR5, !P0 ;  /* 0x000000058e007c0c */ /* 0x000fc6000c701270 */
[----:B------:R1:W-:Y:S01]  /*178a20*/  @P5 STG.E desc[UR40][R2.64], R249 ;  /* 0x000000f902005986 */ /* 0x0003e2000c101928 */
[----:B------:R-:W-:-:S03]  /*178a30*/  ISETP.LT.AND P5, PT, R224, UR5, !P2 ;  /* 0x00000005e0007c0c */ /* 0x000fc6000d7a1270 */
[----:B------:R1:W-:Y:S01]  /*178a40*/  @P6 STG.E desc[UR40][R6.64], R208 ;  /* 0x000000d006006986 */ /* 0x0003e2000c101928 */
[----:B------:R-:W-:Y:S01]  /*178a50*/  ISETP.LT.AND P6, PT, R240, UR5, !P2 ;  /* 0x00000005f0007c0c */ /* 0x000fe2000d7c1270 */
[C---:B-1----:R-:W-:Y:S02]  /*178a60*/  IMAD.WIDE R4, R236.reuse, 0x4, R44 ;  /* 0x00000004ec047825 */ /* 0x042fe400078e022c */
[----:B------:R-:W2:Y:S02]  /*178a70*/  LDL.LU R249, [R1+0x2274] ;  /* 0x0022740001f97983 */ /* 0x000ea40000300800 */
[C---:B------:R-:W-:Y:S02]  /*178a80*/  IMAD.WIDE R2, R236.reuse, 0x4, R46 ;  /* 0x00000004ec027825 */ /* 0x040fe400078e022e */
[----:B------:R-:W2:Y:S02]  /*178a90*/  LDL.LU R208, [R1+0x21d4] ;  /* 0x0021d40001d07983 */ /* 0x000ea40000300800 */
[----:B------:R-:W-:Y:S01]  /*178aa0*/  IMAD.WIDE R6, R236, 0x4, R42 ;  /* 0x00000004ec067825 */ /* 0x000fe200078e022a */
[----:B------:R-:W-:Y:S01]  /*178ab0*/  ISETP.LT.AND P4, PT, R248, UR5, !P2 ;  /* 0x00000005f8007c0c */ /* 0x000fe2000d781270 */
[----:B------:R-:W2:Y:S04]  /*178ac0*/  LDL.LU R236, [R1+0x1fc4] ;  /* 0x001fc40001ec7983 */ /* 0x000ea80000300800 */
[----:B------:R1:W-:Y:S04]  /*178ad0*/  @P1 STG.E desc[UR40][R2.64], R212 ;  /* 0x000000d402001986 */ /* 0x0003e8000c101928 */
[----:B---3--:R3:W-:Y:S04]  /*178ae0*/  @P3 STG.E desc[UR40][R4.64], R137 ;  /* 0x0000008904003986 */ /* 0x0087e8000c101928 */
[----:B------:R3:W-:Y:S01]  /*178af0*/  @P0 STG.E desc[UR40][R6.64], R228 ;  /* 0x000000e406000986 */ /* 0x0007e2000c101928 */
[----:B-1----:R-:W-:-:S03]  /*178b00*/  IMAD.WIDE R2, R136, 0x4, R56 ;  /* 0x0000000488027825 */ /* 0x002fc600078e0238 */
[----:B---3--:R-:W3:Y:S01]  /*178b10*/  LDL.LU R137, [R1+0x1bc4] ;  /* 0x001bc40001897983 */ /* 0x008ee20000300800 */
[----:B------:R-:W-:-:S03]  /*178b20*/  IMAD.WIDE R4, R136, 0x4, R54 ;  /* 0x0000000488047825 */ /* 0x000fc600078e0236 */
[----:B------:R-:W3:Y:S01]  /*178b30*/  LDL.LU R228, [R1+0x1dc4] ;  /* 0x001dc40001e47983 */ /* 0x000ee20000300800 */
[----:B------:R-:W-:-:S03]  /*178b40*/  IMAD.WIDE R6, R136, 0x4, R52 ;  /* 0x0000000488067825 */ /* 0x000fc600078e0234 */
[----:B------:R-:W3:Y:S04]  /*178b50*/  LDL.LU R212, [R1+0x40c8] ;  /* 0x0040c80001d47983 */ /* 0x000ee80000300800 */
[----:B------:R-:W-:Y:S04]  /*178b60*/  @P5 STG.E desc[UR40][R2.64], R216 ;  /* 0x000000d802005986 */ /* 0x000fe8000c101928 */
[----:B----4-:R-:W-:Y:S04]  /*178b70*/  @P6 STG.E desc[UR40][R4.64], R220 ;  /* 0x000000dc04006986 */ /* 0x010fe8000c101928 */
[----:B--2---:R1:W-:Y:S04]  /*178b80*/  @P4 STG.E desc[UR40][R6.64], R244 ;  /* 0x000000f406004986 */ /* 0x0043e8000c101928 */
[----:B-1----:R-:W2:Y:S01]  /*178b90*/  LDL.LU R244, [R1+0x40b8] ;  /* 0x0040b80001f47983 */ /* 0x002ea20000300800 */
[----:B------:R-:W-:-:S02]  /*178ba0*/  ISETP.LT.AND P0, PT, R138, UR5, !P2 ;  /* 0x000000058a007c0c */ /* 0x000fc4000d701270 */
[----:B------:R-:W-:Y:S02]  /*178bb0*/  ISETP.LT.AND P3, PT, R139, UR5, !P2 ;  /* 0x000000058b007c0c */ /* 0x000fe4000d761270 */
[----:B------:R-:W-:Y:S01]  /*178bc0*/  ISETP.LT.AND P5, PT, R140, UR5, !P2 ;  /* 0x000000058c007c0c */ /* 0x000fe2000d7a1270 */
[----:B------:R-:W-:Y:S01]  /*178bd0*/  VIADD R0, R252, 0x1cc ;  /* 0x000001ccfc007836 */ /* 0x000fe20000000000 */
[----:B------:R-:W4:Y:S01]  /*178be0*/  LDL.LU R216, [R1+0x4098] ;  /* 0x0040980001d87983 */ /* 0x000f220000300800 */
[C---:B------:R-:W-:Y:S01]  /*178bf0*/  IMAD.WIDE R4, R136.reuse, 0x4, R50 ;  /* 0x0000000488047825 */ /* 0x040fe200078e0232 */
[----:B------:R-:W-:Y:S02]  /*178c00*/  ISETP.LT.AND P4, PT, R141, UR5, !P2 ;  /* 0x000000058d007c0c */ /* 0x000fe4000d781270 */
[----:B------:R-:W4:Y:S01]  /*178c10*/  LDL.LU R220, [R1+0x40a8] ;  /* 0x0040a80001dc7983 */ /* 0x000f220000300800 */
[----:B------:R-:W-:Y:S01]  /*178c20*/  IMAD.WIDE R6, R136, 0x4, R48 ;  /* 0x0000000488067825 */ /* 0x000fe200078e0230 */
[----:B------:R-:W-:-:S03]  /*178c30*/  ISETP.LT.AND P2, PT, R142, UR5, !P2 ;  /* 0x000000058e007c0c */ /* 0x000fc6000d741270 */
[----:B------:R-:W-:Y:S01]  /*178c40*/  IMAD.WIDE R2, R136, 0x4, R46 ;  /* 0x0000000488027825 */ /* 0x000fe200078e022e */
[----:B------:R-:W-:Y:S01]  /*178c50*/  ISETP.GE.AND P1, PT, R0, UR6, PT ;  /* 0x0000000600007c0c */ /* 0x000fe2000bf26270 */
[----:B------:R1:W-:Y:S03]  /*178c60*/  @P0 STG.E desc[UR40][R4.64], R249 ;  /* 0x000000f904000986 */ /* 0x0003e6000c101928 */
[----:B------:R-:W-:Y:S01]  /*178c70*/  ISETP.LT.AND P6, PT, R224, UR5, !P1 ;  /* 0x00000005e0007c0c */ /* 0x000fe2000cfc1270 */
[----:B------:R-:W-:Y:S01]  /*178c80*/  @P3 STG.E desc[UR40][R6.64], R208 ;  /* 0x000000d006003986 */ /* 0x000fe2000c101928 */
[----:B------:R-:W-:-:S03]  /*178c90*/  ISETP.LT.AND P0, PT, R240, UR5, !P1 ;  /* 0x00000005f0007c0c */ /* 0x000fc6000cf01270 */
[----:B------:R1:W-:Y:S02]  /*178ca0*/  @P5 STG.E desc[UR40][R2.64], R236 ;  /* 0x000000ec02005986 */ /* 0x0003e4000c101928 */
[C---:B-1----:R-:W-:Y:S02]  /*178cb0*/  IMAD.WIDE R4, R136.reuse, 0x4, R44 ;  /* 0x0000000488047825 */ /* 0x042fe400078e022c */
[----:B------:R-:W4:Y:S02]  /*178cc0*/  LDL.LU R236, [R1+0x4088] ;  /* 0x0040880001ec7983 */ /* 0x000f240000300800 */
[----:B------:R-:W-:Y:S02]  /*178cd0*/  IMAD.WIDE R2, R136, 0x4, R42 ;  /* 0x0000000488027825 */ /* 0x000fe400078e022a */
[----:B------:R-:W4:Y:S02]  /*178ce0*/  LDL.LU R136, [R1+0x4078] ;  /* 0x0040780001887983 */ /* 0x000f240000300800 */
[----:B------:R-:W-:-:S02]  /*178cf0*/  IMAD.WIDE R6, R143, 0x4, R56 ;  /* 0x000000048f067825 */ /* 0x000fc400078e0238 */
[----:B---3--:R1:W-:Y:S04]  /*178d00*/  @P4 STG.E desc[UR40][R4.64], R137 ;  /* 0x0000008904004986 */ /* 0x0083e8000c101928 */
[----:B------:R3:W-:Y:S04]  /*178d10*/  @P2 STG.E desc[UR40][R2.64], R228 ;  /* 0x000000e402002986 */ /* 0x0007e8000c101928 */
[----:B-1----:R-:W4:Y:S01]  /*178d20*/  LDL.LU R137, [R1+0x4068] ;  /* 0x0040680001897983 */ /* 0x002f220000300800 */
[----:B------:R-:W-:-:S03]  /*178d30*/  IMAD.WIDE R4, R143, 0x4, R54 ;  /* 0x000000048f047825 */ /* 0x000fc600078e0236 */
[----:B---3--:R-:W3:Y:S04]  /*178d40*/  LDL.LU R228, [R1+0x55f8] ;  /* 0x0055f80001e47983 */ /* 0x008ee80000300800 */
[----:B------:R1:W-:Y:S04]  /*178d50*/  @P6 STG.E desc[UR40][R6.64], R212 ;  /* 0x000000d406006986 */ /* 0x0003e8000c101928 */
[----:B------:R-:W3:Y:S04]  /*178d60*/  LDL.LU R208, [R1+0x4058] ;  /* 0x0040580001d07983 */ /* 0x000ee80000300800 */
[----:B-1----:R-:W3:Y:S04]  /*178d70*/  LDL.LU R212, [R1+0x4048] ;  /* 0x0040480001d47983 */ /* 0x002ee80000300800 */
[----:B--2---:R1:W-:Y:S04]  /*178d80*/  @P0 STG.E desc[UR40][R4.64], R244 ;  /* 0x000000f404000986 */ /* 0x0043e8000c101928 */
[----:B-1----:R-:W2:Y:S01]  /*178d90*/  LDL.LU R244, [R1+0x4038] ;  /* 0x0040380001f47983 */ /* 0x002ea20000300800 */
[----:B------:R-:W-:-:S02]  /*178da0*/  ISETP.LT.AND P3, PT, R248, UR5, !P1 ;  /* 0x00000005f8007c0c */ /* 0x000fc4000cf61270 */
[----:B------:R-:W-:Y:S02]  /*178db0*/  ISETP.LT.AND P2, PT, R138, UR5, !P1 ;  /* 0x000000058a007c0c */ /* 0x000fe4000cf41270 */
[----:B------:R-:W-:Y:S01]  /*178dc0*/  ISETP.LT.AND P4, PT, R139, UR5, !P1 ;  /* 0x000000058b007c0c */ /* 0x000fe2000cf81270 */
[C---:B------:R-:W-:Y:S01]  /*178dd0*/  IMAD.WIDE R6, R143.reuse, 0x4, R52 ;  /* 0x000000048f067825 */ /* 0x040fe200078e0234 */
[----:B------:R-:W-:Y:S01]  /*178de0*/  ISETP.LT.AND P5, PT, R140, UR5, !P1 ;  /* 0x000000058c007c0c */ /* 0x000fe2000cfa1270 */
[----:B------:R-:W2:Y:S02]  /*178df0*/  LDL.LU R245, [R1+0x24c8] ;  /* 0x0024c80001f57983 */ /* 0x000ea40000300800 */
[----:B------:R-:W-:Y:S01]  /*178e00*/  IMAD.WIDE R2, R143, 0x4, R50 ;  /* 0x000000048f027825 */ /* 0x000fe200078e0232 */
[----:B------:R-:W-:Y:S01]  /*178e10*/  ISETP.LT.AND P6, PT, R141, UR5, !P1 ;  /* 0x000000058d007c0c */ /* 0x000fe2000cfc1270 */
[----:B------:R-:W2:Y:S02]  /*178e20*/  LDL.LU R249, [R1+0x2278] ;  /* 0x0022780001f97983 */ /* 0x000ea40000300800 */
[----:B------:R-:W-:-:S02]  /*178e30*/  VIADD R0, R252, 0x1cd ;  /* 0x000001cdfc007836 */ /* 0x000fc40000000000 */
[----:B----4-:R1:W-:Y:S01]  /*178e40*/  @P3 STG.E desc[UR40][R6.64], R216 ;  /* 0x000000d806003986 */ /* 0x0103e2000c101928 */
[----:B------:R-:W-:-:S03]  /*178e50*/  IMAD.WIDE R4, R143, 0x4, R48 ;  /* 0x000000048f047825 */ /* 0x000fc600078e0230 */
[----:B------:R4:W-:Y:S01]  /*178e60*/  @P2 STG.E desc[UR40][R2.64], R220 ;  /* 0x000000dc02002986 */ /* 0x0009e2000c101928 */
[----:B------:R-:W-:Y:S02]  /*178e70*/  ISETP.GE.AND P0, PT, R0, UR6, PT ;  /* 0x0000000600007c0c */ /* 0x000fe4000bf06270 */
[----:B------:R-:W-:Y:S02]  /*178e80*/  ISETP.LT.AND P1, PT, R142, UR5, !P1 ;  /* 0x000000058e007c0c */ /* 0x000fe4000cf21270 */
[----:B------:R-:W-:Y:S01]  /*178e90*/  ISETP.LT.AND P2, PT, R224, UR5, !P0 ;  /* 0x00000005e0007c0c */ /* 0x000fe2000c741270 */
[----:B-1----:R-:W2:Y:S01]  /*178ea0*/  LDL.LU R216, [R1+0x21d8] ;  /* 0x0021d80001d87983 */ /* 0x002ea20000300800 */
[----:B----4-:R-:W-:-:S03]  /*178eb0*/  IMAD.WIDE R2, R143, 0x4, R46 ;  /* 0x000000048f027825 */ /* 0x010fc600078e022e */
[----:B------:R-:W-:Y:S01]  /*178ec0*/  @P4 STG.E desc[UR40][R4.64], R236 ;  /* 0x000000ec04004986 */ /* 0x000fe2000c101928 */
[----:B------:R-:W-:-:S03]  /*178ed0*/  ISETP.LT.AND P3, PT, R240, UR5, !P0 ;  /* 0x00000005f0007c0c */ /* 0x000fc6000c761270 */
[----:B------:R1:W-:Y:S01]  /*178ee0*/  @P5 STG.E desc[UR40][R2.64], R136 ;  /* 0x0000008802005986 */ /* 0x0003e2000c101928 */
[----:B------:R-:W-:-:S03]  /*178ef0*/  IMAD.WIDE R6, R143, 0x4, R44 ;  /* 0x000000048f067825 */ /* 0x000fc600078e022c */
[----:B------:R-:W4:Y:S04]  /*178f00*/  LDL.LU R220, [R1+0x1fc8] ;  /* 0x001fc80001dc7983 */ /* 0x000f280000300800 */
[----:B-1----:R-:W4:Y:S01]  /*178f10*/  LDL.LU R136, [R1+0x1bc8] ;  /* 0x001bc80001887983 */ /* 0x002f220000300800 */
[----:B------:R-:W-:-:S03]  /*178f20*/  IMAD.WIDE R4, R143, 0x4, R42 ;  /* 0x000000048f047825 */ /* 0x000fc600078e022a */
[----:B------:R1:W-:Y:S01]  /*178f30*/  @P6 STG.E desc[UR40][R6.64], R137 ;  /* 0x0000008906006986 */ /* 0x0003e2000c101928 */
[----:B---3--:R-:W-:-:S03]  /*178f40*/  IMAD.WIDE R2, R228, 0x4, R54 ;  /* 0x00000004e4027825 */ /* 0x008fc600078e0236 */
[----:B------:R-:W3:Y:S04]  /*178f50*/  LDL.LU R143, [R1+0x1dc8] ;  /* 0x001dc800018f7983 */ /* 0x000ee80000300800 */
[----:B------:R-:W3:Y:S01]  /*178f60*/  LDL.LU R236, [R1+0x55fc] ;  /* 0x0055fc0001ec7983 */ /* 0x000ee20000300800 */
[----:B-1----:R-:W-:-:S03]  /*178f70*/  IMAD.WIDE R6, R228, 0x4, R56 ;  /* 0x00000004e4067825 */ /* 0x002fc600078e0238 */
[----:B------:R-:W3:Y:S04]  /*178f80*/  LDL.LU R137, [R1+0x5600] ;  /* 0x0056000001897983 */ /* 0x000ee80000300800 */
[----:B------:R1:W-:Y:S04]  /*178f90*/  @P1 STG.E desc[UR40][R4.64], R208 ;  /* 0x000000d004001986 */ /* 0x0003e8000c101928 */
[----:B------:R1:W-:Y:S04]  /*178fa0*/  @P2 STG.E desc[UR40][R6.64], R212 ;  /* 0x000000d406002986 */ /* 0x0003e8000c101928 */
[----:B-1----:R-:W3:Y:S04]  /*178fb0*/  LDL.LU R208, [R1+0x40cc] ;  /* 0x0040cc0001d07983 */ /* 0x002ee80000300800 */
[----:B------:R-:W3:Y:S04]  /*178fc0*/  LDL.LU R212, [R1+0x40bc] ;  /* 0x0040bc0001d47983 */ /* 0x000ee80000300800 */
[----:B--2---:R1:W-:Y:S04]  /*178fd0*/  @P3 STG.E desc[UR40][R2.64], R244 ;  /* 0x000000f402003986 */ /* 0x0043e8000c101928 */
[----:B-1----:R-:W2:Y:S01]  /*178fe0*/  LDL.LU R244, [R1+0x409c] ;  /* 0x00409c0001f47983 */ /* 0x002ea20000300800 */
[----:B------:R-:W-:-:S02]  /*178ff0*/  ISETP.LT.AND P4, PT, R248, UR5, !P0 ;  /* 0x00000005f8007c0c */ /* 0x000fc4000c781270 */
[----:B------:R-:W-:Y:S02]  /*179000*/  ISETP.LT.AND P5, PT, R138, UR5, !P0 ;  /* 0x000000058a007c0c */ /* 0x000fe4000c7a1270 */
[----:B------:R-:W-:Y:S01]  /*179010*/  ISETP.LT.AND P6, PT, R139, UR5, !P0 ;  /* 0x000000058b007c0c */ /* 0x000fe2000c7c1270 */
[----:B------:R-:W-:Y:S01]  /*179020*/  IMAD.WIDE R4, R228, 0x4, R52 ;  /* 0x00000004e4047825 */ /* 0x000fe200078e0234 */
[----:B------:R-:W-:Y:S02]  /*179030*/  ISETP.LT.AND P2, PT, R140, UR5, !P0 ;  /* 0x000000058c007c0c */ /* 0x000fe4000c741270 */
[----:B------:R-:W-:Y:S01]  /*179040*/  ISETP.LT.AND P3, PT, R141, UR5, !P0 ;  /* 0x000000058d007c0c */ /* 0x000fe2000c761270 */
[----:B------:R-:W-:-:S04]  /*179050*/  IMAD.WIDE R2, R228, 0x4, R50 ;  /* 0x00000004e4027825 */ /* 0x000fc800078e0232 */
[----:B------:R-:W-:Y:S01]  /*179060*/  VIADD R0, R252, 0x1ce ;  /* 0x000001cefc007836 */ /* 0x000fe20000000000 */
[----:B------:R1:W-:Y:S01]  /*179070*/  @P4 STG.E desc[UR40][R4.64], R245 ;  /* 0x000000f504004986 */ /* 0x0003e2000c101928 */
[----:B------:R-:W-:Y:S01]  /*179080*/  IMAD.WIDE R6, R228, 0x4, R48 ;  /* 0x00000004e4067825 */ /* 0x000fe200078e0230 */
[----:B------:R-:W-:Y:S02]  /*179090*/  ISETP.LT.AND P0, PT, R142, UR5, !P0 ;  /* 0x000000058e007c0c */ /* 0x000fe4000c701270 */
[----:B------:R1:W-:Y:S01]  /*1790a0*/  @P5 STG.E desc[UR40][R2.64], R249 ;  /* 0x000000f902005986 */ /* 0x0003e2000c101928 */
[----:B------:R-:W-:-:S03]  /*1790b0*/  ISETP.GE.AND P1, PT, R0, UR6, PT ;  /* 0x0000000600007c0c */ /* 0x000fc6000bf26270 */
[----:B------:R1:W-:Y:S02]  /*1790c0*/  @P6 STG.E desc[UR40][R6.64], R216 ;  /* 0x000000d806006986 */ /* 0x0003e4000c101928 */
[----:B-1----:R-:W-:-:S04]  /*1790d0*/  IMAD.WIDE R4, R228, 0x4, R44 ;  /* 0x00000004e4047825 */ /* 0x002fc800078e022c */
[----:B------:R-:W-:Y:S01]  /*1790e0*/  IMAD.WIDE R2, R228, 0x4, R46 ;  /* 0x00000004e4027825 */ /* 0x000fe200078e022e */
[----:B------:R-:W2:Y:S01]  /*1790f0*/  LDL.LU R249, [R1+0x40ac] ;  /* 0x0040ac0001f97983 */ /* 0x000ea20000300800 */
[----:B------:R-:W-:Y:S02]  /*179100*/  ISETP.LT.AND P5, PT, R224, UR5, !P1 ;  /* 0x00000005e0007c0c */ /* 0x000fe4000cfa1270 */
[----:B------:R-:W-:Y:S01]  /*179110*/  IMAD.WIDE R6, R228, 0x4, R42 ;  /* 0x00000004e4067825 */ /* 0x000fe200078e022a */
[----:B------:R-:W2:Y:S01]  /*179120*/  LDL.LU R216, [R1+0x408c] ;  /* 0x00408c0001d87983 */ /* 0x000ea20000300800 */
[----:B------:R-:W-:-:S03]  /*179130*/  ISETP.LT.AND P6, PT, R240, UR5, !P1 ;  /* 0x00000005f0007c0c */ /* 0x000fc6000cfc1270 */
[----:B------:R-:W2:Y:S01]  /*179140*/  LDL.LU R228, [R1+0x407c] ;  /* 0x00407c0001e47983 */ /* 0x000ea20000300800 */
[----:B------:R-:W-:-:S03]  /*179150*/  ISETP.LT.AND P4, PT, R248, UR5, !P1 ;  /* 0x00000005f8007c0c */ /* 0x000fc6000cf81270 */
[----:B----4-:R-:W-:Y:S04]  /*179160*/  @P2 STG.E desc[UR40][R2.64], R220 ;  /* 0x000000dc02002986 */ /* 0x010fe8000c101928 */
[----:B------:R1:W-:Y:S04]  /*179170*/  @P3 STG.E desc[UR40][R4.64], R136 ;  /* 0x0000008804003986 */ /* 0x0003e8000c101928 */
[----:B---3--:R3:W-:Y:S04]  /*179180*/  @P0 STG.E desc[UR40][R6.64], R143 ;  /* 0x0000008f06000986 */ /* 0x0087e8000c101928 */
[----:B-1----:R-:W4:Y:S01]  /*179190*/  LDL.LU R136, [R1+0x406c] ;  /* 0x00406c0001887983 */ /* 0x002f220000300800 */
[----:B------:R-:W-:-:S03]  /*1791a0*/  IMAD.WIDE R2, R236, 0x4, R56 ;  /* 0x00000004ec027825 */ /* 0x000fc600078e0238 */
[----:B------:R-:W4:Y:S01]  /*1791b0*/  LDL.LU R220, [R1+0x405c] ;  /* 0x00405c0001dc7983 */ /* 0x000f220000300800 */
[----:B------:R-:W-:-:S03]  /*1791c0*/  IMAD.WIDE R4, R236, 0x4, R54 ;  /* 0x00000004ec047825 */ /* 0x000fc600078e0236 */
[----:B---3--:R-:W3:Y:S01]  /*1791d0*/  LDL.LU R143, [R1+0x404c] ;  /* 0x00404c00018f7983 */ /* 0x008ee20000300800 */
[----:B------:R-:W-:-:S03]  /*1791e0*/  IMAD.WIDE R6, R236, 0x4, R52 ;  /* 0x00000004ec067825 */ /* 0x000fc600078e0234 */
[----:B------:R-:W-:Y:S04]  /*1791f0*/  @P5 STG.E desc[UR40][R2.64], R208 ;  /* 0x000000d002005986 */ /* 0x000fe8000c101928 */
[----:B------:R-:W-:Y:S04]  /*179200*/  @P6 STG.E desc[UR40][R4.64], R212 ;  /* 0x000000d404006986 */ /* 0x000fe8000c101928 */
        /* <DEDUP_REMOVED lines=11> */
[----:B------:R-:W-:Y:S01]  /*1792c0*/  ISETP.LT.AND P1, PT, R142, UR5, !P1 ;  /* 0x000000058e007c0c */ /* 0x000fe2000cf21270 */
[----:B------:R-:W2:Y:S02]  /*1792d0*/  LDL.LU R212, [R1+0x227c] ;  /* 0x00227c0001d47983 */ /* 0x000ea40000300800 */
[----:B------:R-:W-:Y:S01]  /*1792e0*/  IMAD.WIDE R2, R236, 0x4, R46 ;  /* 0x00000004ec027825 */ /* 0x000fe200078e022e */
[----:B------:R-:W-:Y:S01]  /*1792f0*/  ISETP.LT.AND P6, PT, R224, UR5, !P2 ;  /* 0x00000005e0007c0c */ /* 0x000fe2000d7c1270 */
[----:B------:R1:W-:Y:S04]  /*179300*/  @P0 STG.E desc[UR40][R4.64], R249 ;  /* 0x000000f904000986 */ /* 0x0003e8000c101928 */
[----:B------:R1:W-:Y:S04]  /*179310*/  @P3 STG.E desc[UR40][R6.64], R216 ;  /* 0x000000d806003986 */ /* 0x0003e8000c101928 */
[----:B------:R1:W-:Y:S02]  /*179320*/  @P5 STG.E desc[UR40][R2.64], R228 ;  /* 0x000000e402005986 */ /* 0x0003e4000c101928 */
[----:B-1----:R-:W-:Y:S01]  /*179330*/  IMAD.WIDE R4, R236, 0x4, R44 ;  /* 0x00000004ec047825 */ /* 0x002fe200078e022c */
[----:B------:R-:W-:Y:S01]  /*179340*/  ISETP.LT.AND P0, PT, R240, UR5, !P2 ;  /* 0x00000005f0007c0c */ /* 0x000fe2000d701270 */
[----:B------:R-:W2:Y:S02]  /*179350*/  LDL.LU R216, [R1+0x21dc] ;  /* 0x0021dc0001d87983 */ /* 0x000ea40000300800 */
[----:B------:R-:W-:-:S02]  /*179360*/  IMAD.WIDE R2, R236, 0x4, R42 ;  /* 0x00000004ec027825 */ /* 0x000fc400078e022a */
[----:B------:R-:W2:Y:S02]  /*179370*/  LDL.LU R236, [R1+0x1fcc] ;  /* 0x001fcc0001ec7983 */ /* 0x000ea40000300800 */
[C---:B------:R-:W-:Y:S02]  /*179380*/  IMAD.WIDE R6, R137.reuse, 0x4, R56 ;  /* 0x0000000489067825 */ /* 0x040fe400078e0238 */
[----:B----4-:R1:W-:Y:S04]  /*179390*/  @P4 STG.E desc[UR40][R4.64], R136 ;  /* 0x0000008804004986 */ /* 0x0103e8000c101928 */
[----:B------:R-:W-:Y:S04]  /*1793a0*/  @P1 STG.E desc[UR40][R2.64], R220 ;  /* 0x000000dc02001986 */ /* 0x000fe8000c101928 */
[----:B-1----:R-:W4:Y:S01]  /*1793b0*/  LDL.LU R136, [R1+0x1bcc] ;  /* 0x001bcc0001887983 */ /* 0x002f220000300800 */
[----:B------:R-:W-:-:S03]  /*1793c0*/  IMAD.WIDE R4, R137, 0x4, R54 ;  /* 0x0000000489047825 */ /* 0x000fc600078e0236 */
[----:B------:R-:W4:Y:S04]  /*1793d0*/  LDL.LU R228, [R1+0x5604] ;  /* 0x0056040001e47983 */ /* 0x000f280000300800 */
[----:B---3--:R1:W-:Y:S04]  /*1793e0*/  @P6 STG.E desc[UR40][R6.64], R143 ;  /* 0x0000008f06006986 */ /* 0x0083e8000c101928 */
        /* <DEDUP_REMOVED lines=8> */
[----:B------:R-:W-:Y:S01]  /*179470*/  ISETP.LT.AND P4, PT, R140, UR5, !P2 ;  /* 0x000000058c007c0c */ /* 0x000fe2000d781270 */
[----:B------:R-:W2:Y:S01]  /*179480*/  LDL.LU R245, [R1+0x3bf0] ;  /* 0x003bf00001f57983 */ /* 0x000ea20000300800 */
[----:B------:R-:W-:Y:S01]  /*179490*/  ISETP.LT.AND P5, PT, R141, UR5, !P2 ;  /* 0x000000058d007c0c */ /* 0x000fe2000d7a1270 */
[----:B------:R-:W-:Y:S01]  /*1794a0*/  IMAD.WIDE R2, R137, 0x4, R50 ;  /* 0x0000000489027825 */ /* 0x000fe200078e0232 */
[----:B------:R-:W-:Y:S01]  /*1794b0*/  ISETP.LT.AND P2, PT, R142, UR5, !P2 ;  /* 0x000000058e007c0c */ /* 0x000fe2000d741270 */
[----:B------:R-:W2:Y:S02]  /*1794c0*/  LDL.LU R249, [R1+0x3a10] ;  /* 0x003a100001f97983 */ /* 0x000ea40000300800 */
[----:B------:R-:W-:-:S02]  /*1794d0*/  VIADD R0, R252, 0x1d0 ;  /* 0x000001d0fc007836 */ /* 0x000fc40000000000 */
[----:B------:R1:W-:Y:S01]  /*1794e0*/  @P3 STG.E desc[UR40][R6.64], R208 ;  /* 0x000000d006003986 */ /* 0x0003e2000c101928 */
[----:B------:R-:W-:-:S03]  /*1794f0*/  IMAD.WIDE R4, R137, 0x4, R48 ;  /* 0x0000000489047825 */ /* 0x000fc600078e0230 */
[----:B------:R1:W-:Y:S01]  /*179500*/  @P1 STG.E desc[UR40][R2.64], R212 ;  /* 0x000000d402001986 */ /* 0x0003e2000c101928 */
[----:B------:R-:W-:-:S03]  /*179510*/  ISETP.GE.AND P0, PT, R0, UR6, PT ;  /* 0x0000000600007c0c */ /* 0x000fc6000bf06270 */
[----:B------:R1:W-:Y:S02]  /*179520*/  @P6 STG.E desc[UR40][R4.64], R216 ;  /* 0x000000d804006986 */ /* 0x0003e4000c101928 */
[C---:B-1----:R-:W-:Y:S02]  /*179530*/  IMAD.WIDE R6, R137.reuse, 0x4, R44 ;  /* 0x0000000489067825 */ /* 0x042fe400078e022c */
[----:B------:R-:W2:Y:S02]  /*179540*/  LDL.LU R208, [R1+0x3580] ;  /* 0x0035800001d07983 */ /* 0x000ea40000300800 */
[----:B------:R-:W-:Y:S01]  /*179550*/  IMAD.WIDE R2, R137, 0x4, R46 ;  /* 0x0000000489027825 */ /* 0x000fe200078e022e */
[----:B------:R-:W-:Y:S01]  /*179560*/  ISETP.LT.AND P1, PT, R224, UR5, !P0 ;  /* 0x00000005e0007c0c */ /* 0x000fe2000c721270 */
[----:B------:R-:W2:Y:S01]  /*179570*/  LDL.LU R216, [R1+0x3860] ;  /* 0x0038600001d87983 */ /* 0x000ea20000300800 */
[----:B------:R-:W-:-:S03]  /*179580*/  ISETP.LT.AND P3, PT, R240, UR5, !P0 ;  /* 0x00000005f0007c0c */ /* 0x000fc6000c761270 */
[----:B------:R-:W-:Y:S01]  /*179590*/  @P4 STG.E desc[UR40][R2.64], R236 ;  /* 0x000000ec02004986 */ /* 0x000fe2000c101928 */
[----:B------:R-:W-:-:S03]  /*1795a0*/  IMAD.WIDE R4, R137, 0x4, R42 ;  /* 0x0000000489047825 */ /* 0x000fc600078e022a */
[----:B----4-:R1:W-:Y:S04]  /*1795b0*/  @P5 STG.E desc[UR40][R6.64], R136 ;  /* 0x0000008806005986 */ /* 0x0103e8000c101928 */
[----:B-1----:R-:W4:Y:S01]  /*1795c0*/  LDL.LU R136, [R1+0x2ec0] ;  /* 0x002ec00001887983 */ /* 0x002f220000300800 */
[----:B------:R-:W-:-:S03]  /*1795d0*/  IMAD.WIDE R6, R228, 0x4, R56 ;  /* 0x00000004e4067825 */ /* 0x000fc600078e0238 */
[----:B------:R-:W4:Y:S01]  /*1795e0*/  LDL.LU R236, [R1+0x5608] ;  /* 0x0056080001ec7983 */ /* 0x000f220000300800 */
[----:B------:R-:W-:-:S03]  /*1795f0*/  IMAD.WIDE R2, R228, 0x4, R54 ;  /* 0x00000004e4027825 */ /* 0x000fc600078e0236 */
[----:B---3--:R1:W-:Y:S04]  /*179600*/  @P2 STG.E desc[UR40][R4.64], R143 ;  /* 0x0000008f04002986 */ /* 0x0083e8000c101928 */
[----:B------:R3:W-:Y:S04]  /*179610*/  @P1 STG.E desc[UR40][R6.64], R220 ;  /* 0x000000dc06001986 */ /* 0x0007e8000c101928 */
[----:B-1----:R-:W4:Y:S04]  /*179620*/  LDL.LU R143, [R1+0x2820] ;  /* 0x00282000018f7983 */ /* 0x002f280000300800 */
[----:B------:R-:W4:Y:S04]  /*179630*/  LDL.LU R137, [R1+0x560c] ;  /* 0x00560c0001897983 */ /* 0x000f280000300800 */
[----:B------:R-:W4:Y:S04]  /*179640*/  LDL.LU R212, [R1+0x2700] ;  /* 0x0027000001d47983 */ /* 0x000f280000300800 */
[----:B---3--:R-:W3:Y:S04]  /*179650*/  LDL.LU R220, [R1+0x19d0] ;  /* 0x0019d00001dc7983 */ /* 0x008ee80000300800 */
        /* <DEDUP_REMOVED lines=25> */
[----:B------:R-:W-:Y:S04]  /*1797f0*/  @P1 STG.E desc[UR40][R2.64], R216 ;  /* 0x000000d802001986 */ /* 0x000fe8000c101928 */
[----:B----4-:R1:W-:Y:S04]  /*179800*/  @P3 STG.E desc[UR40][R4.64], R136 ;  /* 0x0000008804003986 */ /* 0x0103e8000c101928 */
[----:B-1----:R-:W4:Y:S01]  /*179810*/  LDL.LU R136, [R1+0xf90] ;  /* 0x000f900001887983 */ /* 0x002f220000300800 */
[----:B------:R-:W-:-:S04]  /*179820*/  IMAD.WIDE R2, R236, 0x4, R56 ;  /* 0x00000004ec027825 */ /* 0x000fc800078e0238 */
[C---:B------:R-:W-:Y:S01]  /*179830*/  IMAD.WIDE R4, R236.reuse, 0x4, R54 ;  /* 0x00000004ec047825 */ /* 0x040fe200078e0236 */
[----:B------:R1:W-:Y:S04]  /*179840*/  @P0 STG.E desc[UR40][R6.64], R143 ;  /* 0x0000008f06000986 */ /* 0x0003e8000c101928 */
[----:B------:R-:W-:Y:S04]  /*179850*/  @P4 STG.E desc[UR40][R2.64], R212 ;  /* 0x000000d402004986 */ /* 0x000fe8000c101928 */
[----:B-1----:R-:W4:Y:S01]  /*179860*/  LDL.LU R143, [R1+0xe20] ;  /* 0x000e2000018f7983 */ /* 0x002f220000300800 */
[----:B------:R-:W-:-:S03]  /*179870*/  IMAD.WIDE R6, R236, 0x4, R52 ;  /* 0x00000004ec067825 */ /* 0x000fc600078e0234 */
[----:B------:R-:W4:Y:S04]  /*179880*/  LDL.LU R216, [R1+0x3f54] ;  /* 0x003f540001d87983 */ /* 0x000f280000300800 */
[----:B---3--:R-:W-:Y:S04]  /*179890*/  @P6 STG.E desc[UR40][R4.64], R220 ;  /* 0x000000dc04006986 */ /* 0x008fe8000c101928 */
[----:B--2---:R1:W-:Y:S04]  /*1798a0*/  @P5 STG.E desc[UR40][R6.64], R244 ;  /* 0x000000f406005986 */ /* 0x0043e8000c101928 */
[----:B-1----:R-:W2:Y:S01]  /*1798b0*/  LDL.LU R244, [R1+0x3de4] ;  /* 0x003de40001f47983 */ /* 0x002ea20000300800 */
[----:B------:R-:W-:-:S02]  /*1798c0*/  ISETP.LT.AND P3, PT, R138, UR5, !P2 ;  /* 0x000000058a007c0c */ /* 0x000fc4000d761270 */
[----:B------:R-:W-:Y:S02]  /*1798d0*/  ISETP.LT.AND P0, PT, R139, UR5, !P2 ;  /* 0x000000058b007c0c */ /* 0x000fe4000d701270 */
[----:B------:R-:W-:Y:S01]  /*1798e0*/  ISETP.LT.AND P4, PT, R140, UR5, !P2 ;  /* 0x000000058c007c0c */ /* 0x000fe2000d781270 */
[----:B------:R-:W-:Y:S01]  /*1798f0*/  IMAD.WIDE R4, R236, 0x4, R50 ;  /* 0x00000004ec047825 */ /* 0x000fe200078e0232 */
[----:B------:R-:W-:Y:S01]  /*179900*/  ISETP.LT.AND P5, PT, R141, UR5, !P2 ;  /* 0x000000058d007c0c */ /* 0x000fe2000d7a1270 */
[----:B------:R-:W3:Y:S02]  /*179910*/  LDL.LU R212, [R1+0x3bf4] ;  /* 0x003bf40001d47983 */ /* 0x000ee40000300800 */
[----:B------:R-:W-:Y:S02]  /*179920*/  VIADD R0, R252, 0x1d2 ;  /* 0x000001d2fc007836 */ /* 0x000fe40000000000 */
[----:B------:R-:W-:Y:S01]  /*179930*/  IMAD.WIDE R6, R236, 0x4, R48 ;  /* 0x00000004ec067825 */ /* 0x000fe200078e0230 */
[----:B------:R-:W3:Y:S01]  /*179940*/  LDL.LU R220, [R1+0x3a14] ;  /* 0x003a140001dc7983 */ /* 0x000ee20000300800 */
[----:B------:R-:W-:-:S02]  /*179950*/  ISETP.LT.AND P2, PT, R142, UR5, !P2 ;  /* 0x000000058e007c0c */ /* 0x000fc4000d741270 */
[----:B------:R-:W-:Y:S01]  /*179960*/  IMAD.WIDE R2, R236, 0x4, R46 ;  /* 0x00000004ec027825 */ /* 0x000fe200078e022e */
[----:B------:R-:W-:Y:S01]  /*179970*/  ISETP.GE.AND P1, PT, R0, UR6, PT ;  /* 0x0000000600007c0c */ /* 0x000fe2000bf26270 */
[----:B------:R1:W-:Y:S03]  /*179980*/  @P3 STG.E desc[UR40][R4.64], R249 ;  /* 0x000000f904003986 */ /* 0x0003e6000c101928 */
[----:B------:R-:W-:Y:S01]  /*179990*/  ISETP.LT.AND P6, PT, R224, UR5, !P1 ;  /* 0x00000005e0007c0c */ /* 0x000fe2000cfc1270 */
[----:B------:R-:W-:Y:S04]  /*1799a0*/  @P0 STG.E desc[UR40][R6.64], R208 ;  /* 0x000000d006000986 */ /* 0x000fe8000c101928 */
[----:B------:R1:W-:Y:S02]  /*1799b0*/  @P4 STG.E desc[UR40][R2.64], R228 ;  /* 0x000000e402004986 */ /* 0x0003e4000c101928 */
[----:B-1----:R-:W-:Y:S01]  /*1799c0*/  IMAD.WIDE R4, R236, 0x4, R44 ;  /* 0x00000004ec047825 */ /* 0x002fe200078e022c */
[----:B------:R-:W-:Y:S01]  /*1799d0*/  ISETP.LT.AND P0, PT, R240, UR5, !P1 ;  /* 0x00000005f0007c0c */ /* 0x000fe2000cf01270 */
[----:B------:R-:W3:Y:S02]  /*1799e0*/  LDL.LU R228, [R1+0x3584] ;  /* 0x0035840001e47983 */ /* 0x000ee40000300800 */
[----:B------:R-:W-:-:S02]  /*1799f0*/  IMAD.WIDE R2, R236, 0x4, R42 ;  /* 0x00000004ec027825 */ /* 0x000fc400078e022a */
[----:B------:R-:W3:Y:S04]  /*179a00*/  LDL.LU R236, [R1+0x3864] ;  /* 0x0038640001ec7983 */ /* 0x000ee80000300800 */
[----:B----4-:R1:W-:Y:S01]  /*179a10*/  @P5 STG.E desc[UR40][R4.64], R136 ;  /* 0x0000008804005986 */ /* 0x0103e2000c101928 */
[----:B------:R-:W-:-:S03]  /*179a20*/  IMAD.WIDE R6, R137, 0x4, R56 ;  /* 0x0000000489067825 */ /* 0x000fc600078e0238 */
[----:B-1----:R-:W4:Y:S01]  /*179a30*/  LDL.LU R136, [R1+0x2ec4] ;  /* 0x002ec40001887983 */ /* 0x002f220000300800 */
[----:B------:R-:W-:-:S03]  /*179a40*/  IMAD.WIDE R4, R137, 0x4, R54 ;  /* 0x0000000489047825 */ /* 0x000fc600078e0236 */
[----:B------:R1:W-:Y:S04]  /*179a50*/  @P2 STG.E desc[UR40][R2.64], R143 ;  /* 0x0000008f02002986 */ /* 0x0003e8000c101928 */
[----:B------:R1:W-:Y:S04]  /*179a60*/  @P6 STG.E desc[UR40][R6.64], R216 ;  /* 0x000000d806006986 */ /* 0x0003e8000c101928 */
[----:B-1----:R-:W4:Y:S04]  /*179a70*/  LDL.LU R143, [R1+0x5610] ;  /* 0x00561000018f7983 */ /* 0x002f280000300800 */
[----:B------:R-:W4:Y:S04]  /*179a80*/  LDL.LU R208, [R1+0x2824] ;  /* 0x0028240001d07983 */ /* 0x000f280000300800 */
[----:B------:R-:W4:Y:S04]  /*179a90*/  LDL.LU R216, [R1+0x2704] ;  /* 0x0027040001d87983 */ /* 0x000f280000300800 */
        /* <DEDUP_REMOVED lines=9> */
[----:B------:R-:W-:Y:S02]  /*179b30*/  IMAD.WIDE R2, R137, 0x4, R50 ;  /* 0x0000000489027825 */ /* 0x000fe400078e0232 */
[----:B------:R-:W2:Y:S02]  /*179b40*/  LDL.LU R249, [R1+0x14a4] ;  /* 0x0014a40001f97983 */ /* 0x000ea40000300800 */
[----:B------:R-:W-:-:S02]  /*179b50*/  VIADD R0, R252, 0x1d3 ;  /* 0x000001d3fc007836 */ /* 0x000fc40000000000 */
[----:B---3--:R1:W-:Y:S01]  /*179b60*/  @P3 STG.E desc[UR40][R6.64], R212 ;  /* 0x000000d406003986 */ /* 0x0083e2000c101928 */
[----:B------:R-:W-:-:S03]  /*179b70*/  IMAD.WIDE R4, R137, 0x4, R48 ;  /* 0x0000000489047825 */ /* 0x000fc600078e0230 */
[----:B------:R3:W-:Y:S01]  /*179b80*/  @P2 STG.E desc[UR40][R2.64], R220 ;  /* 0x000000dc02002986 */ /* 0x0007e2000c101928 */
[----:B------:R-:W-:Y:S02]  /*179b90*/  ISETP.GE.AND P0, PT, R0, UR6, PT ;  /* 0x0000000600007c0c */ /* 0x000fe4000bf06270 */
[----:B------:R-:W-:Y:S01]  /*179ba0*/  ISETP.LT.AND P1, PT, R142, UR5, !P1 ;  /* 0x000000058e007c0c */ /* 0x000fe2000cf21270 */
[----:B-1----:R-:W-:-:S04]  /*179bb0*/  IMAD.WIDE R6, R137, 0x4, R44 ;  /* 0x0000000489067825 */ /* 0x002fc800078e022c */
[----:B---3--:R-:W-:Y:S01]  /*179bc0*/  IMAD.WIDE R2, R137, 0x4, R46 ;  /* 0x0000000489027825 */ /* 0x008fe200078e022e */
[----:B------:R-:W3:Y:S01]  /*179bd0*/  LDL.LU R220, [R1+0x13a4] ;  /* 0x0013a40001dc7983 */ /* 0x000ee20000300800 */
[----:B------:R-:W-:-:S03]  /*179be0*/  ISETP.LT.AND P2, PT, R224, UR5, !P0 ;  /* 0x00000005e0007c0c */ /* 0x000fc6000c741270 */
[----:B------:R1:W-:Y:S01]  /*179bf0*/  @P6 STG.E desc[UR40][R4.64], R228 ;  /* 0x000000e404006986 */ /* 0x0003e2000c101928 */
[----:B------:R-:W-:-:S03]  /*179c00*/  ISETP.LT.AND P3, PT, R240, UR5, !P0 ;  /* 0x00000005f0007c0c */ /* 0x000fc6000c761270 */
[----:B------:R-:W-:Y:S04]  /*179c10*/  @P5 STG.E desc[UR40][R2.64], R236 ;  /* 0x000000ec02005986 */ /* 0x000fe8000c101928 */
[----:B------:R-:W3:Y:S04]  /*179c20*/  LDL.LU R212, [R1+0x1104] ;  /* 0x0011040001d47983 */ /* 0x000ee80000300800 */
[----:B----4-:R4:W-:Y:S01]  /*179c30*/  @P4 STG.E desc[UR40][R6.64], R136 ;  /* 0x0000008806004986 */ /* 0x0109e2000c101928 */
[----:B-1----:R-:W-:-:S03]  /*179c40*/  IMAD.WIDE R4, R137, 0x4, R42 ;  /* 0x0000000489047825 */ /* 0x002fc600078e022a */
[----:B----4-:R-:W4:Y:S04]  /*179c50*/  LDL.LU R136, [R1+0xf94] ;  /* 0x000f940001887983 */ /* 0x010f280000300800 */
[----:B------:R-:W4:Y:S01]  /*179c60*/  LDL.LU R228, [R1+0xe24] ;  /* 0x000e240001e47983 */ /* 0x000f220000300800 */
        /* <DEDUP_REMOVED lines=17> */
[----:B------:R-:W-:Y:S01]  /*179d80*/  IMAD.WIDE R6, R143, 0x4, R48 ;  /* 0x000000048f067825 */ /* 0x000fe200078e0230 */
[----:B------:R1:W-:Y:S03]  /*179d90*/  @P5 STG.E desc[UR40][R4.64], R245 ;  /* 0x000000f504005986 */ /* 0x0003e6000c101928 */
[----:B------:R-:W-:Y:S01]  /*179da0*/  VIADD R0, R252, 0x1d4 ;  /* 0x000001d4fc007836 */ /* 0x000fe20000000000 */
[----:B------:R3:W-:Y:S01]  /*179db0*/  @P4 STG.E desc[UR40][R2.64], R249 ;  /* 0x000000f902004986 */ /* 0x0007e2000c101928 */
[----:B------:R-:W-:-:S03]  /*179dc0*/  ISETP.LT.AND P0, PT, R142, UR5, !P0 ;  /* 0x000000058e007c0c */ /* 0x000fc6000c701270 */
[----:B---3--:R3:W-:Y:S01]  /*179dd0*/  @P6 STG.E desc[UR40][R6.64], R220 ;  /* 0x000000dc06006986 */ /* 0x0087e2000c101928 */
[----:B------:R-:W-:Y:S01]  /*179de0*/  ISETP.GE.AND P1, PT, R0, UR6, PT ;  /* 0x0000000600007c0c */ /* 0x000fe2000bf26270 */
[C---:B-1----:R-:W-:Y:S02]  /*179df0*/  IMAD.WIDE R4, R143.reuse, 0x4, R44 ;  /* 0x000000048f047825 */ /* 0x042fe400078e022c */
[----:B------:R-:W2:Y:S02]  /*179e00*/  LDL.LU R249, [R1+0x3a18] ;  /* 0x003a180001f97983 */ /* 0x000ea40000300800 */
[C---:B------:R-:W-:Y:S02]  /*179e10*/  IMAD.WIDE R2, R143.reuse, 0x4, R46 ;  /* 0x000000048f027825 */ /* 0x040fe400078e022e */
[----:B---3--:R-:W3:Y:S02]  /*179e20*/  LDL.LU R220, [R1+0x3588] ;  /* 0x0035880001dc7983 */ /* 0x008ee40000300800 */
[----:B------:R-:W-:-:S02]  /*179e30*/  IMAD.WIDE R6, R143, 0x4, R42 ;  /* 0x000000048f067825 */ /* 0x000fc400078e022a */
[----:B------:R-:W3:Y:S01]  /*179e40*/  LDL.LU R143, [R1+0x3868] ;  /* 0x00386800018f7983 */ /* 0x000ee20000300800 */
[----:B------:R-:W-:Y:S02]  /*179e50*/  ISETP.LT.AND P4, PT, R224, UR5, !P1 ;  /* 0x00000005e0007c0c */ /* 0x000fe4000cf81270 */
[----:B------:R-:W-:Y:S01]  /*179e60*/  ISETP.LT.AND P6, PT, R240, UR5, !P1 ;  /* 0x00000005f0007c0c */ /* 0x000fe2000cfc1270 */
[----:B------:R-:W-:Y:S01]  /*179e70*/  @P2 STG.E desc[UR40][R2.64], R212 ;  /* 0x000000d402002986 */ /* 0x000fe2000c101928 */
[----:B------:R-:W-:-:S03]  /*179e80*/  ISETP.LT.AND P5, PT, R248, UR5, !P1 ;  /* 0x00000005f8007c0c */ /* 0x000fc6000cfa1270 */
[----:B----4-:R1:W-:Y:S04]  /*179e90*/  @P3 STG.E desc[UR40][R4.64], R136 ;  /* 0x0000008804003986 */ /* 0x0103e8000c101928 */
[----:B------:R4:W-:Y:S04]  /*179ea0*/  @P0 STG.E desc[UR40][R6.64], R228 ;  /* 0x000000e406000986 */ /* 0x0009e8000c101928 */
[----:B-1----:R-:W3:Y:S04]  /*179eb0*/  LDL.LU R136, [R1+0x2ec8] ;  /* 0x002ec80001887983 */ /* 0x002ee80000300800 */
[----:B------:R-:W3:Y:S01]  /*179ec0*/  LDL.LU R212, [R1+0x2828] ;  /* 0x0028280001d47983 */ /* 0x000ee20000300800 */
[----:B------:R-:W-:-:S03]  /*179ed0*/  IMAD.WIDE R2, R236, 0x4, R56 ;  /* 0x00000004ec027825 */ /* 0x000fc600078e0238 */
[----:B----4-:R-:W4:Y:S01]  /*179ee0*/  LDL.LU R228, [R1+0x2708] ;  /* 0x0027080001e47983 */ /* 0x010f220000300800 */
[----:B------:R-:W-:-:S04]  /*179ef0*/  IMAD.WIDE R4, R236, 0x4, R54 ;  /* 0x00000004ec047825 */ /* 0x000fc800078e0236 */
[----:B------:R-:W-:Y:S01]  /*179f00*/  IMAD.WIDE R6, R236, 0x4, R52 ;  /* 0x00000004ec067825 */ /* 0x000fe200078e0234 */
[----:B------:R-:W-:Y:S04]  /*179f10*/  @P4 STG.E desc[UR40][R2.64], R208 ;  /* 0x000000d002004986 */ /* 0x000fe8000c101928 */
        /* <DEDUP_REMOVED lines=13> */
[----:B------:R-:W-:-:S03]  /*179ff0*/  ISETP.GE.AND P2, PT, R0, UR6, PT ;  /* 0x0000000600007c0c */ /* 0x000fc6000bf46270 */
[----:B------:R-:W-:Y:S01]  /*17a000*/  IMAD.WIDE R2, R236, 0x4, R46 ;  /* 0x00000004ec027825 */ /* 0x000fe200078e022e */
[----:B------:R-:W-:Y:S01]  /*17a010*/  ISETP.LT.AND P6, PT, R224, UR5, !P2 ;  /* 0x00000005e0007c0c */ /* 0x000fe2000d7c1270 */
[----:B------:R1:W-:Y:S04]  /*17a020*/  @P3 STG.E desc[UR40][R4.64], R249 ;  /* 0x000000f904003986 */ /* 0x0003e8000c101928 */
[----:B---3--:R-:W-:Y:S04]  /*17a030*/  @P0 STG.E desc[UR40][R6.64], R220 ;  /* 0x000000dc06000986 */ /* 0x008fe8000c101928 */
[----:B------:R3:W-:Y:S01]  /*17a040*/  @P4 STG.E desc[UR40][R2.64], R143 ;  /* 0x0000008f02004986 */ /* 0x0007e2000c101928 */
[----:B-1----:R-:W-:Y:S01]  /*17a050*/  IMAD.WIDE R4, R236, 0x4, R44 ;  /* 0x00000004ec047825 */ /* 0x002fe200078e022c */
[----:B------:R-:W-:-:S02]  /*17a060*/  ISETP.LT.AND P0, PT, R240, UR5, !P2 ;  /* 0x00000005f0007c0c */ /* 0x000fc4000d701270 */
[----:B------:R-:W-:Y:S01]  /*17a070*/  ISETP.LT.AND P3, PT, R248, UR5, !P2 ;  /* 0x00000005f8007c0c */ /* 0x000fe2000d761270 */
[----:B---3--:R-:W-:Y:S01]  /*17a080*/  IMAD.WIDE R2, R236, 0x4, R42 ;  /* 0x00000004ec027825 */ /* 0x008fe200078e022a */
[----:B------:R-:W3:Y:S03]  /*17a090*/  LDL.LU R143, [R1+0x13a8] ;  /* 0x0013a800018f7983 */ /* 0x000ee60000300800 */
[----:B------:R-:W-:Y:S01]  /*17a0a0*/  IMAD.WIDE R6, R137, 0x4, R56 ;  /* 0x0000000489067825 */ /* 0x000fe200078e0238 */
[----:B------:R-:W3:Y:S04]  /*17a0b0*/  LDL.LU R220, [R1+0x1108] ;  /* 0x0011080001dc7983 */ /* 0x000ee80000300800 */
[----:B------:R1:W-:Y:S04]  /*17a0c0*/  @P5 STG.E desc[UR40][R4.64], R136 ;  /* 0x0000008804005986 */ /* 0x0003e8000c101928 */
[----:B------:R4:W-:Y:S01]  /*17a0d0*/  @P1 STG.E desc[UR40][R2.64], R212 ;  /* 0x000000d402001986 */ /* 0x0009e2000c101928 */
[----:B------:R-:W-:-:S03]  /*17a0e0*/  ISETP.LT.AND P1, PT, R138, UR5, !P2 ;  /* 0x000000058a007c0c */ /* 0x000fc6000d721270 */
[----:B----4-:R4:W-:Y:S04]  /*17a0f0*/  @P6 STG.E desc[UR40][R6.64], R228 ;  /* 0x000000e406006986 */ /* 0x0109e8000c101928 */
[----:B-1----:R-:W3:Y:S01]  /*17a100*/  LDL.LU R136, [R1+0xf98] ;  /* 0x000f980001887983 */ /* 0x002ee20000300800 */
[----:B------:R-:W-:-:S03]  /*17a110*/  IMAD.WIDE R4, R137, 0x4, R54 ;  /* 0x0000000489047825 */ /* 0x000fc600078e0236 */
[----:B------:R-:W3:Y:S01]  /*17a120*/  LDL.LU R236, [R1+0x561c] ;  /* 0x00561c0001ec7983 */ /* 0x000ee20000300800 */
[----:B------:R-:W-:-:S03]  /*17a130*/  IMAD.WIDE R2, R137, 0x4, R50 ;  /* 0x0000000489027825 */ /* 0x000fc600078e0232 */
[----:B----4-:R-:W4:Y:S01]  /*17a140*/  LDL.LU R228, [R1+0xe28] ;  /* 0x000e280001e47983 */ /* 0x010f220000300800 */
[----:B------:R-:W-:-:S03]  /*17a150*/  IMAD.WIDE R6, R137, 0x4, R52 ;  /* 0x0000000489067825 */ /* 0x000fc600078e0234 */
[----:B------:R-:W4:Y:S04]  /*17a160*/  LDL.LU R212, [R1+0x3f5c] ;  /* 0x003f5c0001d47983 */ /* 0x000f280000300800 */
[----:B------:R1:W-:Y:S04]  /*17a170*/  @P0 STG.E desc[UR40][R4.64], R216 ;  /* 0x000000d804000986 */ /* 0x0003e8000c101928 */
[----:B------:R-:W-:Y:S04]  /*17a180*/  @P3 STG.E desc[UR40][R6.64], R208 ;  /* 0x000000d006003986 */ /* 0x000fe8000c101928 */
[----:B-1----:R-:W4:Y:S04]  /*17a190*/  LDL.LU R216, [R1+0x3dec] ;  /* 0x003dec0001d87983 */ /* 0x002f280000300800 */
[----:B--2---:R1:W-:Y:S04]  /*17a1a0*/  @P1 STG.E desc[UR40][R2.64], R244 ;  /* 0x000000f402001986 */ /* 0x0043e8000c101928 */
[----:B-1----:R-:W2:Y:S01]  /*17a1b0*/  LDL.LU R244, [R1+0x3bfc] ;  /* 0x003bfc0001f47983 */ /* 0x002ea20000300800 */
[----:B------:R-:W-:Y:S01]  /*17a1c0*/  ISETP.LT.AND P4, PT, R139, UR5, !P2 ;  /* 0x000000058b007c0c */ /* 0x000fe2000d781270 */
[----:B------:R-:W-:Y:S01]  /*17a1d0*/  VIADD R0, R252, 0x1d6 ;  /* 0x000001d6fc007836 */ /* 0x000fe20000000000 */
[----:B------:R-:W-:Y:S01]  /*17a1e0*/  ISETP.LT.AND P6, PT, R140, UR5, !P2 ;  /* 0x000000058c007c0c */ /* 0x000fe2000d7c1270 */
[----:B------:R-:W-:Y:S01]  /*17a1f0*/  IMAD.WIDE R4, R137, 0x4, R48 ;  /* 0x0000000489047825 */ /* 0x000fe200078e0230 */
[----:B------:R-:W-:Y:S01]  /*17a200*/  ISETP.LT.AND P5, PT, R141, UR5, !P2 ;  /* 0x000000058d007c0c */ /* 0x000fe2000d7a1270 */
[----:B------:R-:W2:Y:S01]  /*17a210*/  LDL.LU R208, [R1+0x3a1c] ;  /* 0x003a1c0001d07983 */ /* 0x000ea20000300800 */
[----:B------:R-:W-:-:S02]  /*17a220*/  ISETP.GE.AND P0, PT, R0, UR6, PT ;  /* 0x0000000600007c0c */ /* 0x000fc4000bf06270 */
[----:B------:R-:W-:Y:S01]  /*17a230*/  ISETP.LT.AND P2, PT, R142, UR5, !P2 ;  /* 0x000000058e007c0c */ /* 0x000fe2000d741270 */
[C---:B------:R-:W-:Y:S01]  /*17a240*/  IMAD.WIDE R2, R137.reuse, 0x4, R46 ;  /* 0x0000000489027825 */ /* 0x040fe200078e022e */
[----:B------:R-:W-:Y:S02]  /*17a250*/  ISETP.LT.AND P1, PT, R224, UR5, !P0 ;  /* 0x00000005e0007c0c */ /* 0x000fe4000c721270 */
[----:B------:R-:W-:Y:S01]  /*17a260*/  ISETP.LT.AND P3, PT, R240, UR5, !P0 ;  /* 0x00000005f0007c0c */ /* 0x000fe2000c761270 */
[----:B------:R-:W-:Y:S01]  /*17a270*/  IMAD.WIDE R6, R137, 0x4, R44 ;  /* 0x0000000489067825 */ /* 0x000fe200078e022c */
[----:B---3--:R1:W-:Y:S01]  /*17a280*/  @P4 STG.E desc[UR40][R4.64], R143 ;  /* 0x0000008f04004986 */ /* 0x0083e2000c101928 */
[----:B------:R-:W-:-:S03]  /*17a290*/  ISETP.LT.AND P4, PT, R248, UR5, !P0 ;  /* 0x00000005f8007c0c */ /* 0x000fc6000c781270 */
[----:B------:R3:W-:Y:S04]  /*17a2a0*/  @P6 STG.E desc[UR40][R2.64], R220 ;  /* 0x000000dc02006986 */ /* 0x0007e8000c101928 */
[----:B-1----:R-:W2:Y:S01]  /*17a2b0*/  LDL.LU R143, [R1+0x358c] ;  /* 0x00358c00018f7983 */ /* 0x002ea20000300800 */
[----:B---3--:R-:W-:-:S03]  /*17a2c0*/  IMAD.WIDE R2, R137, 0x4, R42 ;  /* 0x0000000489027825 */ /* 0x008fc600078e022a */
[----:B------:R-:W3:Y:S04]  /*17a2d0*/  LDL.LU R220, [R1+0x386c] ;  /* 0x00386c0001dc7983 */ /* 0x000ee80000300800 */
[----:B------:R1:W-:Y:S04]  /*17a2e0*/  @P5 STG.E desc[UR40][R6.64], R136 ;  /* 0x0000008806005986 */ /* 0x0003e8000c101928 */
[----:B------:R-:W3:Y:S01]  /*17a2f0*/  LDL.LU R137, [R1+0x2ecc] ;  /* 0x002ecc0001897983 */ /* 0x000ee20000300800 */
[----:B------:R-:W-:-:S03]  /*17a300*/  IMAD.WIDE R4, R236, 0x4, R54 ;  /* 0x00000004ec047825 */ /* 0x000fc600078e0236 */
[----:B----4-:R4:W-:Y:S01]  /*17a310*/  @P2 STG.E desc[UR40][R2.64], R228 ;  /* 0x000000e402002986 */ /* 0x0109e2000c101928 */
[----:B-1----:R-:W-:-:S03]  /*17a320*/  IMAD.WIDE R6, R236, 0x4, R56 ;  /* 0x00000004ec067825 */ /* 0x002fc600078e0238 */
[----:B------:R-:W3:Y:S04]  /*17a330*/  LDL.LU R136, [R1+0x5620] ;  /* 0x0056200001887983 */ /* 0x000ee80000300800 */
[----:B------:R1:W-:Y:S01]  /*17a340*/  @P1 STG.E desc[UR40][R6.64], R212 ;  /* 0x000000d406001986 */ /* 0x0003e2000c101928 */
[----:B----4-:R-:W-:-:S03]  /*17a350*/  IMAD.WIDE R2, R236, 0x4, R52 ;  /* 0x00000004ec027825 */ /* 0x010fc600078e0234 */
[----:B------:R-:W4:Y:S04]  /*17a360*/  LDL.LU R228, [R1+0x282c] ;  /* 0x00282c0001e47983 */ /* 0x000f280000300800 */
[----:B-1----:R-:W4:Y:S04]  /*17a370*/  LDL.LU R212, [R1+0x270c] ;  /* 0x00270c0001d47983 */ /* 0x002f280000300800 */
[----:B------:R1:W-:Y:S04]  /*17a380*/  @P3 STG.E desc[UR40][R4.64], R216 ;  /* 0x000000d804003986 */ /* 0x0003e8000c101928 */
[----:B-1----:R-:W4:Y:S04]  /*17a390*/  LDL.LU R216, [R1+0x19dc] ;  /* 0x0019dc0001d87983 */ /* 0x002f280000300800 */
[----:B--2---:R1:W-:Y:S04]  /*17a3a0*/  @P4 STG.E desc[UR40][R2.64], R244 ;  /* 0x000000f402004986 */ /* 0x0043e8000c101928 */
[----:B-1----:R-:W2:Y:S01]  /*17a3b0*/  LDL.LU R244, [R1+0x17dc] ;  /* 0x0017dc0001f47983 */ /* 0x002ea20000300800 */
[----:B------:R-:W-:-:S02]  /*17a3c0*/  ISETP.LT.AND P5, PT, R138, UR5, !P0 ;  /* 0x000000058a007c0c */ /* 0x000fc4000c7a1270 */
[----:B------:R-:W-:Y:S01]  /*17a3d0*/  ISETP.LT.AND P6, PT, R139, UR5, !P0 ;  /* 0x000000058b007c0c */ /* 0x000fe2000c7c1270 */
[----:B------:R-:W-:Y:S02]  /*17a3e0*/  VIADD R0, R252, 0x1d7 ;  /* 0x000001d7fc007836 */ /* 0x000fe40000000000 */
[----:B------:R-:W-:Y:S01]  /*17a3f0*/  IMAD.WIDE R4, R236, 0x4, R50 ;  /* 0x00000004ec047825 */ /* 0x000fe200078e0232 */
[----:B------:R-:W-:Y:S01]  /*17a400*/  ISETP.LT.AND P1, PT, R140, UR5, !P0 ;  /* 0x000000058c007c0c */ /* 0x000fe2000c721270 */
[----:B------:R-:W2:Y:S02]  /*17a410*/  LDL.LU R249, [R1+0x14ac] ;  /* 0x0014ac0001f97983 */ /* 0x000ea40000300800 */
[----:B------:R-:W-:Y:S01]  /*17a420*/  IMAD.WIDE R6, R236, 0x4, R48 ;  /* 0x00000004ec067825 */ /* 0x000fe200078e0230 */
[----:B------:R-:W-:Y:S02]  /*17a430*/  ISETP.LT.AND P3, PT, R141, UR5, !P0 ;  /* 0x000000058d007c0c */ /* 0x000fe4000c761270 */
[----:B------:R-:W-:Y:S01]  /*17a440*/  ISETP.GE.AND P2, PT, R0, UR6, PT ;  /* 0x0000000600007c0c */ /* 0x000fe2000bf46270 */
[----:B------:R1:W-:Y:S01]  /*17a450*/  @P5 STG.E desc[UR40][R4.64], R208 ;  /* 0x000000d004005986 */ /* 0x0003e2000c101928 */
[----:B------:R-:W-:Y:S01]  /*17a460*/  ISETP.LT.AND P0, PT, R142, UR5, !P0 ;  /* 0x000000058e007c0c */ /* 0x000fe2000c701270 */
[----:B------:R-:W-:Y:S01]  /*17a470*/  IMAD.WIDE R2, R236, 0x4, R46 ;  /* 0x00000004ec027825 */ /* 0x000fe200078e022e */
[----:B------:R-:W-:-:S02]  /*17a480*/  ISETP.LT.AND P5, PT, R224, UR5, !P2 ;  /* 0x00000005e0007c0c */ /* 0x000fc4000d7a1270 */
[----:B------:R-:W-:Y:S01]  /*17a490*/  ISETP.LT.AND P4, PT, R248, UR5, !P2 ;  /* 0x00000005f8007c0c */ /* 0x000fe2000d781270 */
[----:B-1----:R-:W2:Y:S01]  /*17a4a0*/  LDL.LU R208, [R1+0x13ac] ;  /* 0x0013ac0001d07983 */ /* 0x002ea20000300800 */
[----:B------:R-:W-:-:S03]  /*17a4b0*/  IMAD.WIDE R4, R236, 0x4, R44 ;  /* 0x00000004ec047825 */ /* 0x000fc600078e022c */
[----:B------:R1:W-:Y:S01]  /*17a4c0*/  @P6 STG.E desc[UR40][R6.64], R143 ;  /* 0x0000008f06006986 */ /* 0x0003e2000c101928 */
[----:B------:R-:W-:-:S03]  /*17a4d0*/  ISETP.LT.AND P6, PT, R240, UR5, !P2 ;  /* 0x00000005f0007c0c */ /* 0x000fc6000d7c1270 */
[----:B---3--:R3:W-:Y:S04]  /*17a4e0*/  @P1 STG.E desc[UR40][R2.64], R220 ;  /* 0x000000dc02001986 */ /* 0x0087e8000c101928 */
[----:B-1----:R-:W2:Y:S01]  /*17a4f0*/  LDL.LU R143, [R1+0x5624] ;  /* 0x00562400018f7983 */ /* 0x002ea20000300800 */
[----:B------:R-:W-:-:S03]  /*17a500*/  IMAD.WIDE R6, R236, 0x4, R42 ;  /* 0x00000004ec067825 */ /* 0x000fc600078e022a */
[----:B------:R-:W2:Y:S04]  /*17a510*/  LDL.LU R236, [R1+0x110c] ;  /* 0x00110c0001ec7983 */ /* 0x000ea80000300800 */
[----:B------:R1:W-:Y:S01]  /*17a520*/  @P3 STG.E desc[UR40][R4.64], R137 ;  /* 0x0000008904003986 */ /* 0x0003e2000c101928 */
[----:B---3--:R-:W-:-:S03]  /*17a530*/  IMAD.WIDE R2, R136, 0x4, R56 ;  /* 0x0000000488027825 */ /* 0x008fc600078e0238 */
[----:B----4-:R3:W-:Y:S04]  /*17a540*/  @P0 STG.E desc[UR40][R6.64], R228 ;  /* 0x000000e406000986 */ /* 0x0107e8000c101928 */
[----:B-1----:R-:W4:Y:S01]  /*17a550*/  LDL.LU R137, [R1+0xf9c] ;  /* 0x000f9c0001897983 */ /* 0x002f220000300800 */
[----:B------:R-:W-:-:S03]  /*17a560*/  IMAD.WIDE R4, R136, 0x4, R54 ;  /* 0x0000000488047825 */ /* 0x000fc600078e0236 */
[----:B------:R-:W-:Y:S04]  /*17a570*/  @P5 STG.E desc[UR40][R2.64], R212 ;  /* 0x000000d402005986 */ /* 0x000fe8000c101928 */
[----:B---3--:R-:W3:Y:S01]  /*17a580*/  LDL.LU R228, [R1+0xe2c] ;  /* 0x000e2c0001e47983 */ /* 0x008ee20000300800 */
[----:B------:R-:W-:-:S03]  /*17a590*/  IMAD.WIDE R6, R136, 0x4, R52 ;  /* 0x0000000488067825 */ /* 0x000fc600078e0234 */
[----:B------:R-:W3:Y:S04]  /*17a5a0*/  LDL.LU R220, [R1+0x4190] ;  /* 0x0041900001dc7983 */ /* 0x000ee80000300800 */
[----:B------:R-:W-:Y:S04]  /*17a5b0*/  @P6 STG.E desc[UR40][R4.64], R216 ;  /* 0x000000d804006986 */ /* 0x000fe8000c101928 */
[----:B--2---:R1:W-:Y:S04]  /*17a5c0*/  @P4 STG.E desc[UR40][R6.64], R244 ;  /* 0x000000f406004986 */ /* 0x0043e8000c101928 */
[----:B-1----:R-:W2:Y:S01]  /*17a5d0*/  LDL.LU R244, [R1+0x41a0] ;  /* 0x0041a00001f47983 */ /* 0x002ea20000300800 */
[----:B------:R-:W-:-:S02]  /*17a5e0*/  ISETP.LT.AND P0, PT, R138, UR5, !P2 ;  /* 0x000000058a007c0c */ /* 0x000fc4000d701270 */
[----:B------:R-:W-:Y:S02]  /*17a5f0*/  ISETP.LT.AND P3, PT, R139, UR5, !P2 ;  /* 0x000000058b007c0c */ /* 0x000fe4000d761270 */
[----:B------:R-:W-:Y:S01]  /*17a600*/  ISETP.LT.AND P5, PT, R140, UR5, !P2 ;  /* 0x000000058c007c0c */ /* 0x000fe2000d7a1270 */
[----:B------:R-:W-:Y:S01]  /*17a610*/  VIADD R0, R252, 0x1d8 ;  /* 0x000001d8fc007836 */ /* 0x000fe20000000000 */
[----:B------:R-:W2:Y:S01]  /*17a620*/  LDL.LU R212, [R1+0x4180] ;  /* 0x0041800001d47983 */ /* 0x000ea20000300800 */
[C---:B------:R-:W-:Y:S01]  /*17a630*/  IMAD.WIDE R4, R136.reuse, 0x4, R50 ;  /* 0x0000000488047825 */ /* 0x040fe200078e0232 */
[----:B------:R-:W-:Y:S02]  /*17a640*/  ISETP.LT.AND P4, PT, R141, UR5, !P2 ;  /* 0x000000058d007c0c */ /* 0x000fe4000d781270 */
[----:B------:R-:W2:Y:S01]  /*17a650*/  LDL.LU R216, [R1+0x4160] ;  /* 0x0041600001d87983 */ /* 0x000ea20000300800 */
[----:B------:R-:W-:Y:S01]  /*17a660*/  IMAD.WIDE R6, R136, 0x4, R48 ;  /* 0x0000000488067825 */ /* 0x000fe200078e0230 */
[----:B------:R-:W-:-:S03]  /*17a670*/  ISETP.LT.AND P2, PT, R142, UR5, !P2 ;  /* 0x000000058e007c0c */ /* 0x000fc6000d741270 */
[----:B------:R-:W-:Y:S01]  /*17a680*/  IMAD.WIDE R2, R136, 0x4, R46 ;  /* 0x0000000488027825 */ /* 0x000fe200078e022e */
[----:B------:R-:W-:Y:S01]  /*17a690*/  ISETP.GE.AND P1, PT, R0, UR6, PT ;  /* 0x0000000600007c0c */ /* 0x000fe2000bf26270 */
[----:B------:R1:W-:Y:S04]  /*17a6a0*/  @P0 STG.E desc[UR40][R4.64], R249 ;  /* 0x000000f904000986 */ /* 0x0003e8000c101928 */
[----:B------:R1:W-:Y:S01]  /*17a6b0*/  @P3 STG.E desc[UR40][R6.64], R208 ;  /* 0x000000d006003986 */ /* 0x0003e2000c101928 */
[----:B------:R-:W-:Y:S02]  /*17a6c0*/  ISETP.LT.AND P6, PT, R224, UR5, !P1 ;  /* 0x00000005e0007c0c */ /* 0x000fe4000cfc1270 */
[----:B------:R-:W-:Y:S01]  /*17a6d0*/  ISETP.LT.AND P0, PT, R240, UR5, !P1 ;  /* 0x00000005f0007c0c */ /* 0x000fe2000cf01270 */
[C---:B-1----:R-:W-:Y:S01]  /*17a6e0*/  IMAD.WIDE R4, R136.reuse, 0x4, R44 ;  /* 0x0000000488047825 */ /* 0x042fe200078e022c */
[----:B------:R1:W-:Y:S03]  /*17a6f0*/  @P5 STG.E desc[UR40][R2.64], R236 ;  /* 0x000000ec02005986 */ /* 0x0003e6000c101928 */
[----:B------:R-:W-:Y:S01]  /*17a700*/  IMAD.WIDE R6, R143, 0x4, R56 ;  /* 0x000000048f067825 */ /* 0x000fe200078e0238 */
[----:B-1----:R-:W2:Y:S03]  /*17a710*/  LDL.LU R236, [R1+0x4150] ;  /* 0x0041500001ec7983 */ /* 0x002ea60000300800 */
[----:B------:R-:W-:-:S02]  /*17a720*/  IMAD.WIDE R2, R136, 0x4, R42 ;  /* 0x0000000488027825 */ /* 0x000fc400078e022a */
[----:B------:R-:W2:Y:S04]  /*17a730*/  LDL.LU R136, [R1+0x4140] ;  /* 0x0041400001887983 */ /* 0x000ea80000300800 */
[----:B----4-:R1:W-:Y:S04]  /*17a740*/  @P4 STG.E desc[UR40][R4.64], R137 ;  /* 0x0000008904004986 */ /* 0x0103e8000c101928 */
[----:B---3--:R3:W-:Y:S04]  /*17a750*/  @P2 STG.E desc[UR40][R2.64], R228 ;  /* 0x000000e402002986 */ /* 0x0087e8000c101928 */
        /* <DEDUP_REMOVED lines=18> */
[----:B------:R1:W-:Y:S01]  /*17a880*/  @P3 STG.E desc[UR40][R6.64], R212 ;  /* 0x000000d406003986 */ /* 0x0003e2000c101928 */
[----:B------:R-:W-:-:S03]  /*17a890*/  IMAD.WIDE R4, R143, 0x4, R48 ;  /* 0x000000048f047825 */ /* 0x000fc600078e0230 */
[----:B------:R1:W-:Y:S01]  /*17a8a0*/  @P2 STG.E desc[UR40][R2.64], R216 ;  /* 0x000000d802002986 */ /* 0x0003e2000c101928 */
[----:B------:R-:W-:Y:S02]  /*17a8b0*/  ISETP.GE.AND P0, PT, R0, UR6, PT ;  /* 0x0000000600007c0c */ /* 0x000fe4000bf06270 */
[----:B------:R-:W-:Y:S02]  /*17a8c0*/  ISETP.LT.AND P1, PT, R142, UR5, !P1 ;  /* 0x000000058e007c0c */ /* 0x000fe4000cf21270 */
[----:B------:R-:W-:Y:S01]  /*17a8d0*/  ISETP.LT.AND P2, PT, R224, UR5, !P0 ;  /* 0x00000005e0007c0c */ /* 0x000fe2000c741270 */
[----:B-1----:R-:W2:Y:S01]  /*17a8e0*/  LDL.LU R212, [R1+0x21e0] ;  /* 0x0021e00001d47983 */ /* 0x002ea20000300800 */
[----:B------:R-:W-:-:S03]  /*17a8f0*/  IMAD.WIDE R2, R143, 0x4, R46 ;  /* 0x000000048f027825 */ /* 0x000fc600078e022e */
[----:B------:R-:W2:Y:S01]  /*17a900*/  LDL.LU R216, [R1+0x1fd0] ;  /* 0x001fd00001d87983 */ /* 0x000ea20000300800 */
[----:B------:R-:W-:-:S03]  /*17a910*/  ISETP.LT.AND P3, PT, R240, UR5, !P0 ;  /* 0x00000005f0007c0c */ /* 0x000fc6000c761270 */
[----:B------:R-:W-:Y:S01]  /*17a920*/  @P4 STG.E desc[UR40][R4.64], R236 ;  /* 0x000000ec04004986 */ /* 0x000fe2000c101928 */
[----:B------:R-:W-:-:S03]  /*17a930*/  IMAD.WIDE R6, R143, 0x4, R44 ;  /* 0x000000048f067825 */ /* 0x000fc600078e022c */
[----:B------:R1:W-:Y:S04]  /*17a940*/  @P5 STG.E desc[UR40][R2.64], R136 ;  /* 0x0000008802005986 */ /* 0x0003e8000c101928 */
[----:B-1----:R-:W2:Y:S01]  /*17a950*/  LDL.LU R136, [R1+0x1dd0] ;  /* 0x001dd00001887983 */ /* 0x002ea20000300800 */
[----:B------:R-:W-:-:S03]  /*17a960*/  IMAD.WIDE R4, R143, 0x4, R42 ;  /* 0x000000048f047825 */ /* 0x000fc600078e022a */
[----:B----4-:R1:W-:Y:S01]  /*17a970*/  @P6 STG.E desc[UR40][R6.64], R137 ;  /* 0x0000008906006986 */ /* 0x0103e2000c101928 */
[----:B---3--:R-:W-:-:S03]  /*17a980*/  IMAD.WIDE R2, R228, 0x4, R54 ;  /* 0x00000004e4027825 */ /* 0x008fc600078e0236 */
[----:B------:R-:W3:Y:S04]  /*17a990*/  LDL.LU R143, [R1+0x1bd0] ;  /* 0x001bd000018f7983 */ /* 0x000ee80000300800 */
[----:B------:R-:W4:Y:S01]  /*17a9a0*/  LDL.LU R236, [R1+0x562c] ;  /* 0x00562c0001ec7983 */ /* 0x000f220000300800 */
[----:B-1----:R-:W-:-:S03]  /*17a9b0*/  IMAD.WIDE R6, R228, 0x4, R56 ;  /* 0x00000004e4067825 */ /* 0x002fc600078e0238 */
        /* <DEDUP_REMOVED lines=16> */
[----:B------:R-:W-:-:S03]  /*17aac0*/  IMAD.WIDE R6, R228, 0x4, R48 ;  /* 0x00000004e4067825 */ /* 0x000fc600078e0230 */
[----:B------:R1:W-:Y:S01]  /*17aad0*/  @P5 STG.E desc[UR40][R2.64], R249 ;  /* 0x000000f902005986 */ /* 0x0003e2000c101928 */
[----:B------:R-:W-:Y:S02]  /*17aae0*/  ISETP.GE.AND P1, PT, R0, UR6, PT ;  /* 0x0000000600007c0c */ /* 0x000fe4000bf26270 */
[----:B------:R-:W-:Y:S01]  /*17aaf0*/  ISETP.LT.AND P0, PT, R142, UR5, !P0 ;  /* 0x000000058e007c0c */ /* 0x000fe2000c701270 */
        /* <DEDUP_REMOVED lines=11> */
[----:B------:R1:W-:Y:S04]  /*17abb0*/  @P3 STG.E desc[UR40][R4.64], R136 ;  /* 0x0000008804003986 */ /* 0x0003e8000c101928 */
[----:B---3--:R3:W-:Y:S04]  /*17abc0*/  @P0 STG.E desc[UR40][R6.64], R143 ;  /* 0x0000008f06000986 */ /* 0x0087e8000c101928 */
[----:B-1----:R-:W2:Y:S01]  /*17abd0*/  LDL.LU R136, [R1+0x4134] ;  /* 0x0041340001887983 */ /* 0x002ea20000300800 */
[----:B----4-:R-:W-:-:S03]  /*17abe0*/  IMAD.WIDE R2, R236, 0x4, R56 ;  /* 0x00000004ec027825 */ /* 0x010fc600078e0238 */
[----:B---3--:R-:W3:Y:S01]  /*17abf0*/  LDL.LU R143, [R1+0x4104] ;  /* 0x00410400018f7983 */ /* 0x008ee20000300800 */
[----:B------:R-:W-:-:S03]  /*17ac00*/  IMAD.WIDE R4, R236, 0x4, R54 ;  /* 0x00000004ec047825 */ /* 0x000fc600078e0236 */
[----:B------:R-:W4:Y:S01]  /*17ac10*/  LDL.LU R216, [R1+0x40f4] ;  /* 0x0040f40001d87983 */ /* 0x000f220000300800 */
[----:B------:R-:W-:-:S03]  /*17ac20*/  IMAD.WIDE R6, R236, 0x4, R52 ;  /* 0x00000004ec067825 */ /* 0x000fc600078e0234 */
[----:B------:R-:W-:Y:S04]  /*17ac30*/  @P5 STG.E desc[UR40][R2.64], R208 ;  /* 0x000000d002005986 */ /* 0x000fe8000c101928 */
[----:B------:R-:W-:Y:S04]  /*17ac40*/  @P6 STG.E desc[UR40][R4.64], R220 ;  /* 0x000000dc04006986 */ /* 0x000fe8000c101928 */
[----:B--2---:R1:W-:Y:S04]  /*17ac50*/  @P4 STG.E desc[UR40][R6.64], R244 ;  /* 0x000000f406004986 */ /* 0x0043e8000c101928 */
[----:B-1----:R-:W2:Y:S01]  /*17ac60*/  LDL.LU R244, [R1+0x40e4] ;  /* 0x0040e40001f47983 */ /* 0x002ea20000300800 */
[----:B------:R-:W-:-:S02]  /*17ac70*/  ISETP.LT.AND P0, PT, R138, UR5, !P1 ;  /* 0x000000058a007c0c */ /* 0x000fc4000cf01270 */
[----:B------:R-:W-:Y:S02]  /*17ac80*/  ISETP.LT.AND P3, PT, R139, UR5, !P1 ;  /* 0x000000058b007c0c */ /* 0x000fe4000cf61270 */
[----:B------:R-:W-:Y:S01]  /*17ac90*/  ISETP.LT.AND P5, PT, R140, UR5, !P1 ;  /* 0x000000058c007c0c */ /* 0x000fe2000cfa1270 */
[----:B------:R-:W-:Y:S01]  /*17aca0*/  IMAD.WIDE R4, R236, 0x4, R50 ;  /* 0x00000004ec047825 */ /* 0x000fe200078e0232 */
[----:B------:R-:W-:Y:S01]  /*17acb0*/  ISETP.LT.AND P4, PT, R141, UR5, !P1 ;  /* 0x000000058d007c0c */ /* 0x000fe2000cf81270 */
[----:B------:R-:W2:Y:S02]  /*17acc0*/  LDL.LU R208, [R1+0x40d4] ;  /* 0x0040d40001d07983 */ /* 0x000ea40000300800 */
[----:B------:R-:W-:Y:S02]  /*17acd0*/  VIADD R0, R252, 0x1db ;  /* 0x000001dbfc007836 */ /* 0x000fe40000000000 */
[C---:B------:R-:W-:Y:S01]  /*17ace0*/  IMAD.WIDE R6, R236.reuse, 0x4, R48 ;  /* 0x00000004ec067825 */ /* 0x040fe200078e0230 */
[----:B------:R-:W2:Y:S03]  /*17acf0*/  LDL.LU R220, [R1+0x2724] ;  /* 0x0027240001dc7983 */ /* 0x000ea60000300800 */
[----:B------:R-:W-:Y:S01]  /*17ad00*/  IMAD.WIDE R2, R236, 0x4, R46 ;  /* 0x00000004ec027825 */ /* 0x000fe200078e022e */
[----:B------:R-:W-:Y:S01]  /*17ad10*/  ISETP.LT.AND P1, PT, R142, UR5, !P1 ;  /* 0x000000058e007c0c */ /* 0x000fe2000cf21270 */
[----:B------:R1:W-:Y:S01]  /*17ad20*/  @P0 STG.E desc[UR40][R4.64], R249 ;  /* 0x000000f904000986 */ /* 0x0003e2000c101928 */
[----:B------:R-:W-:-:S03]  /*17ad30*/  ISETP.GE.AND P2, PT, R0, UR6, PT ;  /* 0x0000000600007c0c */ /* 0x000fc6000bf46270 */
[----:B------:R-:W-:Y:S01]  /*17ad40*/  @P3 STG.E desc[UR40][R6.64], R212 ;  /* 0x000000d406003986 */ /* 0x000fe2000c101928 */
[----:B------:R-:W-:-:S03]  /*17ad50*/  ISETP.LT.AND P6, PT, R224, UR5, !P2 ;  /* 0x00000005e0007c0c */ /* 0x000fc6000d7c1270 */
[----:B------:R1:W-:Y:S02]  /*17ad60*/  @P5 STG.E desc[UR40][R2.64], R228 ;  /* 0x000000e402005986 */ /* 0x0003e4000c101928 */
[----:B-1----:R-:W-:Y:S01]  /*17ad70*/  IMAD.WIDE R4, R236, 0x4, R44 ;  /* 0x00000004ec047825 */ /* 0x002fe200078e022c */
[----:B------:R-:W-:Y:S01]  /*17ad80*/  ISETP.LT.AND P0, PT, R240, UR5, !P2 ;  /* 0x00000005f0007c0c */ /* 0x000fe2000d701270 */
[----:B------:R-:W2:Y:S02]  /*17ad90*/  LDL.LU R228, [R1+0x21e4] ;  /* 0x0021e40001e47983 */ /* 0x000ea40000300800 */
[----:B------:R-:W-:Y:S02]  /*17ada0*/  IMAD.WIDE R2, R236, 0x4, R42 ;  /* 0x00000004ec027825 */ /* 0x000fe400078e022a */
[----:B------:R-:W2:Y:S04]  /*17adb0*/  LDL.LU R236, [R1+0x1fd4] ;  /* 0x001fd40001ec7983 */ /* 0x000ea80000300800 */
[----:B------:R1:W-:Y:S01]  /*17adc0*/  @P4 STG.E desc[UR40][R4.64], R136 ;  /* 0x0000008804004986 */ /* 0x0003e2000c101928 */
[----:B------:R-:W-:-:S03]  /*17add0*/  IMAD.WIDE R6, R137, 0x4, R56 ;  /* 0x0000000489067825 */ /* 0x000fc600078e0238 */
[----:B---3--:R3:W-:Y:S04]  /*17ade0*/  @P1 STG.E desc[UR40][R2.64], R143 ;  /* 0x0000008f02001986 */ /* 0x0087e8000c101928 */
[----:B-1----:R-:W2:Y:S01]  /*17adf0*/  LDL.LU R136, [R1+0x1dd4] ;  /* 0x001dd40001887983 */ /* 0x002ea20000300800 */
[----:B------:R-:W-:-:S03]  /*17ae00*/  IMAD.WIDE R4, R137, 0x4, R54 ;  /* 0x0000000489047825 */ /* 0x000fc600078e0236 */
[----:B---3--:R-:W3:Y:S04]  /*17ae10*/  LDL.LU R143, [R1+0x5634] ;  /* 0x00563400018f7983 */ /* 0x008ee80000300800 */
[----:B----4-:R1:W-:Y:S04]  /*17ae20*/  @P6 STG.E desc[UR40][R6.64], R216 ;  /* 0x000000d806006986 */ /* 0x0103e8000c101928 */
[----:B------:R-:W4:Y:S04]  /*17ae30*/  LDL.LU R212, [R1+0x1bd4] ;  /* 0x001bd40001d47983 */ /* 0x000f280000300800 */
[----:B-1----:R-:W4:Y:S04]  /*17ae40*/  LDL.LU R216, [R1+0x4198] ;  /* 0x0041980001d87983 */ /* 0x002f280000300800 */
        /* <DEDUP_REMOVED lines=12> */
[----:B------:R1:W-:Y:S01]  /*17af10*/  @P3 STG.E desc[UR40][R6.64], R208 ;  /* 0x000000d006003986 */ /* 0x0003e2000c101928 */
[----:B------:R-:W-:-:S03]  /*17af20*/  IMAD.WIDE R4, R137, 0x4, R48 ;  /* 0x0000000489047825 */ /* 0x000fc600078e0230 */
[----:B------:R1:W-:Y:S01]  /*17af30*/  @P1 STG.E desc[UR40][R2.64], R220 ;  /* 0x000000dc02001986 */ /* 0x0003e2000c101928 */
[----:B------:R-:W-:Y:S02]  /*17af40*/  ISETP.GE.AND P0, PT, R0, UR6, PT ;  /* 0x0000000600007c0c */ /* 0x000fe4000bf06270 */
[----:B------:R-:W-:Y:S01]  /*17af50*/  ISETP.LT.AND P2, PT, R142, UR5, !P2 ;  /* 0x000000058e007c0c */ /* 0x000fe2000d741270 */
[----:B-1----:R-:W-:-:S04]  /*17af60*/  IMAD.WIDE R6, R137, 0x4, R44 ;  /* 0x0000000489067825 */ /* 0x002fc800078e022c */
[----:B------:R-:W-:Y:S01]  /*17af70*/  IMAD.WIDE R2, R137, 0x4, R46 ;  /* 0x0000000489027825 */ /* 0x000fe200078e022e */
[----:B------:R-:W2:Y:S01]  /*17af80*/  LDL.LU R220, [R1+0x4158] ;  /* 0x0041580001dc7983 */ /* 0x000ea20000300800 */
[----:B------:R-:W-:-:S03]  /*17af90*/  ISETP.LT.AND P1, PT, R224, UR5, !P0 ;  /* 0x00000005e0007c0c */ /* 0x000fc6000c721270 */
[----:B------:R1:W-:Y:S01]  /*17afa0*/  @P6 STG.E desc[UR40][R4.64], R228 ;  /* 0x000000e404006986 */ /* 0x0003e2000c101928 */
[----:B------:R-:W-:-:S03]  /*17afb0*/  ISETP.LT.AND P3, PT, R240, UR5, !P0 ;  /* 0x00000005f0007c0c */ /* 0x000fc6000c761270 */
[----:B------:R-:W-:Y:S04]  /*17afc0*/  @P4 STG.E desc[UR40][R2.64], R236 ;  /* 0x000000ec02004986 */ /* 0x000fe8000c101928 */
[----:B------:R-:W2:Y:S04]  /*17afd0*/  LDL.LU R208, [R1+0x4148] ;  /* 0x0041480001d07983 */ /* 0x000ea80000300800 */
[----:B------:R3:W-:Y:S01]  /*17afe0*/  @P5 STG.E desc[UR40][R6.64], R136 ;  /* 0x0000008806005986 */ /* 0x0007e2000c101928 */
[----:B-1----:R-:W-:-:S03]  /*17aff0*/  IMAD.WIDE R4, R137, 0x4, R42 ;  /* 0x0000000489047825 */ /* 0x002fc600078e022a */
[----:B---3--:R-:W3:Y:S01]  /*17b000*/  LDL.LU R136, [R1+0x4138] ;  /* 0x0041380001887983 */ /* 0x008ee20000300800 */
[----:B------:R-:W-:-:S03]  /*17b010*/  IMAD.WIDE R6, R143, 0x4, R56 ;  /* 0x000000048f067825 */ /* 0x000fc600078e0238 */
[----:B------:R-:W3:Y:S01]  /*17b020*/  LDL.LU R236, [R1+0x4108] ;  /* 0x0041080001ec7983 */ /* 0x000ee20000300800 */
[----:B------:R-:W-:-:S03]  /*17b030*/  IMAD.WIDE R2, R143, 0x4, R54 ;  /* 0x000000048f027825 */ /* 0x000fc600078e0236 */
[----:B------:R-:W3:Y:S04]  /*17b040*/  LDL.LU R228, [R1+0x5638] ;  /* 0x0056380001e47983 */ /* 0x000ee80000300800 */
[----:B------:R-:W3:Y:S04]  /*17b050*/  LDL.LU R137, [R1+0x563c] ;  /* 0x00563c0001897983 */ /* 0x000ee80000300800 */
[----:B----4-:R1:W-:Y:S04]  /*17b060*/  @P2 STG.E desc[UR40][R4.64], R212 ;  /* 0x000000d404002986 */ /* 0x0103e8000c101928 */
        /* <DEDUP_REMOVED lines=17> */
[----:B------:R1:W-:Y:S01]  /*17b180*/  @P6 STG.E desc[UR40][R6.64], R220 ;  /* 0x000000dc06006986 */ /* 0x0003e2000c101928 */
[----:B------:R-:W-:Y:S01]  /*17b190*/  ISETP.GE.AND P2, PT, R0, UR6, PT ;  /* 0x0000000600007c0c */ /* 0x000fe2000bf46270 */
[C---:B-1----:R-:W-:Y:S02]  /*17b1a0*/  IMAD.WIDE R4, R143.reuse, 0x4, R44 ;  /* 0x000000048f047825 */ /* 0x042fe400078e022c */
[----:B------:R-:W2:Y:S02]  /*17b1b0*/  LDL.LU R249, [R1+0x2728] ;  /* 0x0027280001f97983 */ /* 0x000ea40000300800 */
[C---:B------:R-:W-:Y:S02]  /*17b1c0*/  IMAD.WIDE R2, R143.reuse, 0x4, R46 ;  /* 0x000000048f027825 */ /* 0x040fe400078e022e */
[----:B------:R-:W2:Y:S02]  /*17b1d0*/  LDL.LU R220, [R1+0x21e8] ;  /* 0x0021e80001dc7983 */ /* 0x000ea40000300800 */
[----:B------:R-:W-:-:S02]  /*17b1e0*/  IMAD.WIDE R6, R143, 0x4, R42 ;  /* 0x000000048f067825 */ /* 0x000fc400078e022a */
[----:B------:R-:W2:Y:S01]  /*17b1f0*/  LDL.LU R143, [R1+0x1fd8] ;  /* 0x001fd800018f7983 */ /* 0x000ea20000300800 */
[----:B------:R-:W-:-:S03]  /*17b200*/  ISETP.LT.AND P4, PT, R224, UR5, !P2 ;  /* 0x00000005e0007c0c */ /* 0x000fc6000d781270 */
[----:B------:R-:W-:Y:S01]  /*17b210*/  @P1 STG.E desc[UR40][R2.64], R208 ;  /* 0x000000d002001986 */ /* 0x000fe2000c101928 */
[----:B------:R-:W-:Y:S02]  /*17b220*/  ISETP.LT.AND P6, PT, R240, UR5, !P2 ;  /* 0x00000005f0007c0c */ /* 0x000fe4000d7c1270 */
[----:B------:R-:W-:Y:S01]  /*17b230*/  ISETP.LT.AND P5, PT, R248, UR5, !P2 ;  /* 0x00000005f8007c0c */ /* 0x000fe2000d7a1270 */
[----:B---3--:R1:W-:Y:S04]  /*17b240*/  @P3 STG.E desc[UR40][R4.64], R136 ;  /* 0x0000008804003986 */ /* 0x0083e8000c101928 */
[----:B------:R3:W-:Y:S04]  /*17b250*/  @P0 STG.E desc[UR40][R6.64], R236 ;  /* 0x000000ec06000986 */ /* 0x0007e8000c101928 */
[----:B-1----:R-:W2:Y:S04]  /*17b260*/  LDL.LU R136, [R1+0x1dd8] ;  /* 0x001dd80001887983 */ /* 0x002ea80000300800 */
[----:B------:R-:W2:Y:S01]  /*17b270*/  LDL.LU R208, [R1+0x1bd8] ;  /* 0x001bd80001d07983 */ /* 0x000ea20000300800 */
[----:B------:R-:W-:-:S03]  /*17b280*/  IMAD.WIDE R2, R228, 0x4, R56 ;  /* 0x00000004e4027825 */ /* 0x000fc600078e0238 */
[----:B---3--:R-:W3:Y:S01]  /*17b290*/  LDL.LU R236, [R1+0x419c] ;  /* 0x00419c0001ec7983 */ /* 0x008ee20000300800 */
[----:B------:R-:W-:-:S04]  /*17b2a0*/  IMAD.WIDE R4, R228, 0x4, R54 ;  /* 0x00000004e4047825 */ /* 0x000fc800078e0236 */
[----:B------:R-:W-:Y:S01]  /*17b2b0*/  IMAD.WIDE R6, R228, 0x4, R52 ;  /* 0x00000004e4067825 */ /* 0x000fe200078e0234 */
[----:B------:R1:W-:Y:S04]  /*17b2c0*/  @P4 STG.E desc[UR40][R2.64], R212 ;  /* 0x000000d402004986 */ /* 0x0003e8000c101928 */
[----:B----4-:R4:W-:Y:S04]  /*17b2d0*/  @P6 STG.E desc[UR40][R4.64], R216 ;  /* 0x000000d804006986 */ /* 0x0109e8000c101928 */
[----:B-1----:R-:W3:Y:S04]  /*17b2e0*/  LDL.LU R212, [R1+0x41ac] ;  /* 0x0041ac0001d47983 */ /* 0x002ee80000300800 */
[----:B----4-:R-:W4:Y:S04]  /*17b2f0*/  LDL.LU R216, [R1+0x418c] ;  /* 0x00418c0001d87983 */ /* 0x010f280000300800 */
        /* <DEDUP_REMOVED lines=14> */
[----:B------:R-:W-:Y:S04]  /*17b3e0*/  @P0 STG.E desc[UR40][R6.64], R220 ;  /* 0x000000dc06000986 */ /* 0x000fe8000c101928 */
[----:B------:R1:W-:Y:S02]  /*17b3f0*/  @P4 STG.E desc[UR40][R2.64], R143 ;  /* 0x0000008f02004986 */ /* 0x0003e4000c101928 */
[----:B-1----:R-:W-:Y:S01]  /*17b400*/  IMAD.WIDE R4, R228, 0x4, R44 ;  /* 0x00000004e4047825 */ /* 0x002fe200078e022c */
[----:B------:R-:W-:-:S02]  /*17b410*/  ISETP.LT.AND P0, PT, R240, UR5, !P1 ;  /* 0x00000005f0007c0c */ /* 0x000fc4000cf01270 */
[----:B------:R-:W-:Y:S01]  /*17b420*/  ISETP.LT.AND P3, PT, R248, UR5, !P1 ;  /* 0x00000005f8007c0c */ /* 0x000fe2000cf61270 */
[----:B------:R-:W-:Y:S01]  /*17b430*/  IMAD.WIDE R2, R228, 0x4, R42 ;  /* 0x00000004e4027825 */ /* 0x000fe200078e022a */
[----:B------:R-:W2:Y:S03]  /*17b440*/  LDL.LU R143, [R1+0x415c] ;  /* 0x00415c00018f7983 */ /* 0x000ea60000300800 */
[----:B------:R-:W-:Y:S01]  /*17b450*/  IMAD.WIDE R6, R137, 0x4, R56 ;  /* 0x0000000489067825 */ /* 0x000fe200078e0238 */
[----:B------:R-:W2:Y:S04]  /*17b460*/  LDL.LU R228, [R1+0x414c] ;  /* 0x00414c0001e47983 */ /* 0x000ea80000300800 */
[----:B------:R1:W-:Y:S04]  /*17b470*/  @P5 STG.E desc[UR40][R4.64], R136 ;  /* 0x0000008804005986 */ /* 0x0003e8000c101928 */
[----:B------:R3:W-:Y:S01]  /*17b480*/  @P2 STG.E desc[UR40][R2.64], R208 ;  /* 0x000000d002002986 */ /* 0x0007e2000c101928 */
[----:B------:R-:W-:-:S03]  /*17b490*/  ISETP.LT.AND P2, PT, R138, UR5, !P1 ;  /* 0x000000058a007c0c */ /* 0x000fc6000cf41270 */
[----:B---3--:R3:W-:Y:S04]  /*17b4a0*/  @P6 STG.E desc[UR40][R6.64], R236 ;  /* 0x000000ec06006986 */ /* 0x0087e8000c101928 */
[----:B-1----:R-:W2:Y:S01]  /*17b4b0*/  LDL.LU R136, [R1+0x413c] ;  /* 0x00413c0001887983 */ /* 0x002ea20000300800 */
[----:B------:R-:W-:-:S03]  /*17b4c0*/  IMAD.WIDE R4, R137, 0x4, R54 ;  /* 0x0000000489047825 */ /* 0x000fc600078e0236 */
[----:B------:R-:W2:Y:S01]  /*17b4d0*/  LDL.LU R220, [R1+0x5640] ;  /* 0x0056400001dc7983 */ /* 0x000ea20000300800 */
[----:B------:R-:W-:-:S03]  /*17b4e0*/  IMAD.WIDE R2, R137, 0x4, R50 ;  /* 0x0000000489027825 */ /* 0x000fc600078e0232 */
[----:B---3--:R-:W3:Y:S01]  /*17b4f0*/  LDL.LU R236, [R1+0x410c] ;  /* 0x00410c0001ec7983 */ /* 0x008ee20000300800 */
[----:B------:R-:W-:-:S03]  /*17b500*/  IMAD.WIDE R6, R137, 0x4, R52 ;  /* 0x0000000489067825 */ /* 0x000fc600078e0234 */
[----:B------:R-:W3:Y:S04]  /*17b510*/  LDL.LU R208, [R1+0x40fc] ;  /* 0x0040fc0001d07983 */ /* 0x000ee80000300800 */
[----:B------:R1:W-:Y:S04]  /*17b520*/  @P0 STG.E desc[UR40][R4.64], R212 ;  /* 0x000000d404000986 */ /* 0x0003e8000c101928 */
[----:B----4-:R-:W-:Y:S04]  /*17b530*/  @P3 STG.E desc[UR40][R6.64], R216 ;  /* 0x000000d806003986 */ /* 0x010fe8000c101928 */
        /* <DEDUP_REMOVED lines=15> */
[----:B------:R1:W-:Y:S04]  /*17b630*/  @P6 STG.E desc[UR40][R4.64], R143 ;  /* 0x0000008f04006986 */ /* 0x0003e8000c101928 */
[----:B------:R1:W-:Y:S01]  /*17b640*/  @P5 STG.E desc[UR40][R2.64], R228 ;  /* 0x000000e402005986 */ /* 0x0003e2000c101928 */
[----:B------:R-:W-:-:S03]  /*17b650*/  ISETP.LT.AND P5, PT, R248, UR5, !P0 ;  /* 0x00000005f8007c0c */ /* 0x000fc6000c7a1270 */
[----:B-1----:R-:W2:Y:S01]  /*17b660*/  LDL.LU R143, [R1+0x21ec] ;  /* 0x0021ec00018f7983 */ /* 0x002ea20000300800 */
[----:B------:R-:W-:-:S03]  /*17b670*/  IMAD.WIDE R4, R137, 0x4, R42 ;  /* 0x0000000489047825 */ /* 0x000fc600078e022a */
[----:B------:R-:W2:Y:S04]  /*17b680*/  LDL.LU R228, [R1+0x1fdc] ;  /* 0x001fdc0001e47983 */ /* 0x000ea80000300800 */
[----:B------:R-:W2:Y:S04]  /*17b690*/  LDL.LU R137, [R1+0x1ddc] ;  /* 0x001ddc0001897983 */ /* 0x000ea80000300800 */
[----:B------:R1:W-:Y:S01]  /*17b6a0*/  @P4 STG.E desc[UR40][R6.64], R136 ;  /* 0x0000008806004986 */ /* 0x0003e2000c101928 */
[----:B------:R-:W-:-:S03]  /*17b6b0*/  IMAD.WIDE R2, R220, 0x4, R54 ;  /* 0x00000004dc027825 */ /* 0x000fc600078e0236 */
[----:B---3--:R3:W-:Y:S01]  /*17b6c0*/  @P1 STG.E desc[UR40][R4.64], R236 ;  /* 0x000000ec04001986 */ /* 0x0087e2000c101928 */
[----:B-1----:R-:W-:-:S03]  /*17b6d0*/  IMAD.WIDE R6, R220, 0x4, R56 ;  /* 0x00000004dc067825 */ /* 0x002fc600078e0238 */
[----:B------:R-:W2:Y:S04]  /*17b6e0*/  LDL.LU R136, [R1+0x5644] ;  /* 0x0056440001887983 */ /* 0x000ea80000300800 */
[----:B---3--:R-:W3:Y:S01]  /*17b6f0*/  LDL.LU R236, [R1+0x1bdc] ;  /* 0x001bdc0001ec7983 */ /* 0x008ee20000300800 */
[----:B------:R-:W-:-:S03]  /*17b700*/  IMAD.WIDE R4, R220, 0x4, R52 ;  /* 0x00000004dc047825 */ /* 0x000fc600078e0234 */
[----:B------:R1:W-:Y:S04]  /*17b710*/  @P2 STG.E desc[UR40][R6.64], R208 ;  /* 0x000000d006002986 */ /* 0x0003e8000c101928 */
[----:B----4-:R4:W-:Y:S04]  /*17b720*/  @P3 STG.E desc[UR40][R2.64], R212 ;  /* 0x000000d402003986 */ /* 0x0109e8000c101928 */
[----:B-1----:R-:W3:Y:S04]  /*17b730*/  LDL.LU R208, [R1+0x3dd0] ;  /* 0x003dd00001d07983 */ /* 0x002ee80000300800 */
[----:B----4-:R-:W4:Y:S04]  /*17b740*/  LDL.LU R212, [R1+0x3be0] ;  /* 0x003be00001d47983 */ /* 0x010f280000300800 */
        /* <DEDUP_REMOVED lines=20> */
[----:B------:R-:W-:Y:S04]  /*17b890*/  @P2 STG.E desc[UR40][R2.64], R228 ;  /* 0x000000e402002986 */ /* 0x000fe8000c101928 */
[----:B------:R1:W-:Y:S04]  /*17b8a0*/  @P3 STG.E desc[UR40][R4.64], R137 ;  /* 0x0000008904003986 */ /* 0x0003e8000c101928 */
[----:B-1----:R-:W2:Y:S01]  /*17b8b0*/  LDL.LU R143, [R1+0x5648] ;  /* 0x00564800018f7983 */ /* 0x002ea20000300800 */
[----:B------:R-:W-:-:S03]  /*17b8c0*/  IMAD.WIDE R6, R220, 0x4, R42 ;  /* 0x00000004dc067825 */ /* 0x000fc600078e022a */
[----:B------:R-:W2:Y:S04]  /*17b8d0*/  LDL.LU R220, [R1+0xcd0] ;  /* 0x000cd00001dc7983 */ /* 0x000ea80000300800 */
[----:B------:R-:W2:Y:S01]  /*17b8e0*/  LDL.LU R137, [R1+0xcb0] ;  /* 0x000cb00001897983 */ /* 0x000ea20000300800 */
[----:B------:R-:W-:-:S03]  /*17b8f0*/  IMAD.WIDE R2, R136, 0x4, R56 ;  /* 0x0000000488027825 */ /* 0x000fc600078e0238 */
[----:B---3--:R1:W-:Y:S01]  /*17b900*/  @P0 STG.E desc[UR40][R6.64], R236 ;  /* 0x000000ec06000986 */ /* 0x0083e2000c101928 */
[----:B------:R-:W-:-:S03]  /*17b910*/  IMAD.WIDE R4, R136, 0x4, R54 ;  /* 0x0000000488047825 */ /* 0x000fc600078e0236 */
[----:B-1----:R-:W3:Y:S01]  /*17b920*/  LDL.LU R236, [R1+0x930] ;  /* 0x0009300001ec7983 */ /* 0x002ee20000300800 */
[----:B------:R-:W-:-:S03]  /*17b930*/  IMAD.WIDE R6, R136, 0x4, R52 ;  /* 0x0000000488067825 */ /* 0x000fc600078e0234 */
[----:B------:R-:W-:Y:S04]  /*17b940*/  @P4 STG.E desc[UR40][R2.64], R208 ;  /* 0x000000d002004986 */ /* 0x000fe8000c101928 */
[----:B----4-:R-:W-:Y:S04]  /*17b950*/  @P6 STG.E desc[UR40][R4.64], R212 ;  /* 0x000000d404006986 */ /* 0x010fe8000c101928 */
[----:B------:R-:W4:Y:S04]  /*17b960*/  LDL.LU R228, [R1+0x910] ;  /* 0x0009100001e47983 */ /* 0x000f280000300800 */
[----:B--2---:R1:W-:Y:S04]  /*17b970*/  @P5 STG.E desc[UR40][R6.64], R244 ;  /* 0x000000f406005986 */ /* 0x0043e8000c101928 */
[----:B-1----:R-:W2:Y:S04]  /*17b980*/  LDL.LU R244, [R1+0x850] ;  /* 0x0008500001f47983 */ /* 0x002ea80000300800 */
[----:B------:R-:W2:Y:S01]  /*17b990*/  LDL.LU R208, [R1+0x3f0] ;  /* 0x0003f00001d07983 */ /* 0x000ea20000300800 */
        /* <DEDUP_REMOVED lines=10> */
[----:B------:R1:W-:Y:S02]  /*17ba40*/  @P3 STG.E desc[UR40][R4.64], R249 ;  /* 0x000000f904003986 */ /* 0x0003e4000c101928 */
[----:B------:R-:W-:Y:S01]  /*17ba50*/  IMAD.WIDE R2, R136, 0x4, R46 ;  /* 0x0000000488027825 */ /* 0x000fe200078e022e */
[----:B------:R-:W-:Y:S01]  /*17ba60*/  ISETP.LT.AND P6, PT, R224, UR5, !P2 ;  /* 0x00000005e0007c0c */ /* 0x000fe2000d7c1270 */
[----:B------:R1:W-:Y:S01]  /*17ba70*/  @P0 STG.E desc[UR40][R6.64], R216 ;  /* 0x000000d806000986 */ /* 0x0003e2000c101928 */
[----:B------:R-:W-:Y:S01]  /*17ba80*/  ISETP.LT.AND P0, PT, R240, UR5, !P2 ;  /* 0x00000005f0007c0c */ /* 0x000fe2000d701270 */
[----:B-1----:R-:W-:-:S02]  /*17ba90*/  IMAD.WIDE R4, R136, 0x4, R44 ;  /* 0x0000000488047825 */ /* 0x002fc400078e022c */
[----:B------:R1:W-:Y:S02]  /*17baa0*/  @P4 STG.E desc[UR40][R2.64], R220 ;  /* 0x000000dc02004986 */ /* 0x0003e4000c101928 */
[C---:B------:R-:W-:Y:S02]  /*17bab0*/  IMAD.WIDE R6, R143.reuse, 0x4, R56 ;  /* 0x000000048f067825 */ /* 0x040fe400078e0238 */
[----:B------:R1:W-:Y:S02]  /*17bac0*/  @P5 STG.E desc[UR40][R4.64], R137 ;  /* 0x0000008904005986 */ /* 0x0003e4000c101928 */
[----:B-1----:R-:W-:Y:S02]  /*17bad0*/  IMAD.WIDE R2, R136, 0x4, R42 ;  /* 0x0000000488027825 */ /* 0x002fe400078e022a */
[----:B------:R-:W2:Y:S04]  /*17bae0*/  LDL.LU R220, [R1+0x3b0] ;  /* 0x0003b00001dc7983 */ /* 0x000ea80000300800 */
[----:B------:R-:W2:Y:S01]  /*17baf0*/  LDL.LU R136, [R1+0x390] ;  /* 0x0003900001887983 */ /* 0x000ea20000300800 */
[----:B------:R-:W-:-:S03]  /*17bb00*/  IMAD.WIDE R4, R143, 0x4, R54 ;  /* 0x000000048f047825 */ /* 0x000fc600078e0236 */
[----:B------:R-:W2:Y:S04]  /*17bb10*/  LDL.LU R137, [R1+0x370] ;  /* 0x0003700001897983 */ /* 0x000ea80000300800 */
[----:B---3--:R1:W-:Y:S04]  /*17bb20*/  @P1 STG.E desc[UR40][R2.64], R236 ;  /* 0x000000ec02001986 */ /* 0x0083e8000c101928 */
[----:B-1----:R-:W3:Y:S04]  /*17bb30*/  LDL.LU R236, [R1+0x564c] ;  /* 0x00564c0001ec7983 */ /* 0x002ee80000300800 */
[----:B----4-:R1:W-:Y:S04]  /*17bb40*/  @P6 STG.E desc[UR40][R6.64], R228 ;  /* 0x000000e406006986 */ /* 0x0103e8000c101928 */
[----:B------:R-:W4:Y:S04]  /*17bb50*/  LDL.LU R216, [R1+0x350] ;  /* 0x0003500001d87983 */ /* 0x000f280000300800 */
[----:B-1----:R-:W4:Y:S04]  /*17bb60*/  LDL.LU R228, [R1+0x3dd4] ;  /* 0x003dd40001e47983 */ /* 0x002f280000300800 */
[----:B--2---:R1:W-:Y:S04]  /*17bb70*/  @P0 STG.E desc[UR40][R4.64], R244 ;  /* 0x000000f404000986 */ /* 0x0043e8000c101928 */
[----:B-1----:R-:W2:Y:S01]  /*17bb80*/  LDL.LU R244, [R1+0x3be4] ;  /* 0x003be40001f47983 */ /* 0x002ea20000300800 */
[----:B------:R-:W-:Y:S01]  /*17bb90*/  ISETP.LT.AND P3, PT, R248, UR5, !P2 ;  /* 0x00000005f8007c0c */ /* 0x000fe2000d761270 */
[----:B------:R-:W-:-:S02]  /*17bba0*/  IMAD.WIDE R6, R143, 0x4, R52 ;  /* 0x000000048f067825 */ /* 0x000fc400078e0234 */
[----:B------:R-:W2:Y:S04]  /*17bbb0*/  LDL.LU R245, [R1+0x3884] ;  /* 0x0038840001f57983 */ /* 0x000ea80000300800 */
[----:B------:R-:W2:Y:S06]  /*17bbc0*/  LDL.LU R249, [R1+0x2ed4] ;  /* 0x002ed40001f97983 */ /* 0x000eac0000300800 */
[----:B------:R1:W-:Y:S01]  /*17bbd0*/  @P3 STG.E desc[UR40][R6.64], R208 ;  /* 0x000000d006003986 */ /* 0x0003e2000c101928 */
[----:B------:R-:W-:-:S03]  /*17bbe0*/  ISETP.LT.AND P1, PT, R138, UR5, !P2 ;  /* 0x000000058a007c0c */ /* 0x000fc6000d721270 */
[----:B-1----:R-:W2:Y:S01]  /*17bbf0*/  LDL.LU R208, [R1+0x24d4] ;  /* 0x0024d40001d07983 */ /* 0x002ea20000300800 */
[----:B------:R-:W-:Y:S01]  /*17bc00*/  ISETP.LT.AND P4, PT, R139, UR5, !P2 ;  /* 0x000000058b007c0c */ /* 0x000fe2000d781270 */
[----:B------:R-:W-:Y:S01]  /*17bc10*/  VIADD R0, R252, 0x1e2 ;  /* 0x000001e2fc007836 */ /* 0x000fe20000000000 */
[----:B------:R-:W-:Y:S01]  /*17bc20*/  ISETP.LT.AND P6, PT, R140, UR5, !P2 ;  /* 0x000000058c007c0c */ /* 0x000fe2000d7c1270 */
[----:B------:R-:W-:Y:S01]  /*17bc30*/  IMAD.WIDE R2, R143, 0x4, R50 ;  /* 0x000000048f027825 */ /* 0x000fe200078e0232 */
[----:B------:R-:W-:Y:S02]  /*17bc40*/  ISETP.LT.AND P5, PT, R141, UR5, !P2 ;  /* 0x000000058d007c0c */ /* 0x000fe4000d7a1270 */
[----:B------:R-:W-:Y:S01]  /*17bc50*/  ISETP.GE.AND P0, PT, R0, UR6, PT ;  /* 0x0000000600007c0c */ /* 0x000fe2000bf06270 */
[C---:B------:R-:W-:Y:S02]  /*17bc60*/  IMAD.WIDE R4, R143.reuse, 0x4, R48 ;  /* 0x000000048f047825 */ /* 0x040fe400078e0230 */
[----:B------:R1:W-:Y:S01]  /*17bc70*/  @P1 STG.E desc[UR40][R2.64], R212 ;  /* 0x000000d402001986 */ /* 0x0003e2000c101928 */
[----:B------:R-:W-:Y:S01]  /*17bc80*/  ISETP.LT.AND P2, PT, R142, UR5, !P2 ;  /* 0x000000058e007c0c */ /* 0x000fe2000d741270 */
[----:B------:R-:W-:Y:S01]  /*17bc90*/  IMAD.WIDE R6, R143, 0x4, R44 ;  /* 0x000000048f067825 */ /* 0x000fe200078e022c */
[----:B------:R-:W-:-:S02]  /*17bca0*/  ISETP.LT.AND P1, PT, R224, UR5, !P0 ;  /* 0x00000005e0007c0c */ /* 0x000fc4000c721270 */
[----:B------:R-:W-:Y:S01]  /*17bcb0*/  ISETP.LT.AND P3, PT, R240, UR5, !P0 ;  /* 0x00000005f0007c0c */ /* 0x000fe2000c761270 */
[----:B------:R1:W-:Y:S02]  /*17bcc0*/  @P4 STG.E desc[UR40][R4.64], R220 ;  /* 0x000000dc04004986 */ /* 0x0003e4000c101928 */
[C---:B-1----:R-:W-:Y:S02]  /*17bcd0*/  IMAD.WIDE R2, R143.reuse, 0x4, R46 ;  /* 0x000000048f027825 */ /* 0x042fe400078e022e */
[----:B------:R-:W2:Y:S04]  /*17bce0*/  LDL.LU R212, [R1+0xcd4] ;  /* 0x000cd40001d47983 */ /* 0x000ea80000300800 */
[----:B------:R3:W-:Y:S01]  /*17bcf0*/  @P6 STG.E desc[UR40][R2.64], R136 ;  /* 0x0000008802006986 */ /* 0x0007e2000c101928 */
[----:B------:R-:W-:-:S03]  /*17bd00*/  IMAD.WIDE R4, R143, 0x4, R42 ;  /* 0x000000048f047825 */ /* 0x000fc600078e022a */
[----:B------:R1:W-:Y:S01]  /*17bd10*/  @P5 STG.E desc[UR40][R6.64], R137 ;  /* 0x0000008906005986 */ /* 0x0003e2000c101928 */
[----:B---3--:R-:W-:-:S03]  /*17bd20*/  IMAD.WIDE R2, R236, 0x4, R54 ;  /* 0x00000004ec027825 */ /* 0x008fc600078e0236 */
[----:B-1----:R-:W3:Y:S01]  /*17bd30*/  LDL.LU R137, [R1+0xcb4] ;  /* 0x000cb40001897983 */ /* 0x002ee20000300800 */
[----:B------:R-:W-:-:S03]  /*17bd40*/  IMAD.WIDE R6, R236, 0x4, R56 ;  /* 0x00000004ec067825 */ /* 0x000fc600078e0238 */
[----:B------:R-:W3:Y:S04]  /*17bd50*/  LDL.LU R220, [R1+0x934] ;  /* 0x0009340001dc7983 */ /* 0x000ee80000300800 */
        /* <DEDUP_REMOVED lines=11> */
[----:B------:R-:W-:-:S04]  /*17be10*/  IMAD.WIDE R4, R236, 0x4, R52 ;  /* 0x00000004ec047825 */ /* 0x000fc800078e0234 */
[----:B------:R-:W-:-:S04]  /*17be20*/  IMAD.WIDE R2, R236, 0x4, R50 ;  /* 0x00000004ec027825 */ /* 0x000fc800078e0232 */
[C---:B------:R-:W-:Y:S01]  /*17be30*/  IMAD.WIDE R6, R236.reuse, 0x4, R48 ;  /* 0x00000004ec067825 */ /* 0x040fe200078e0230 */
[----:B------:R1:W-:Y:S04]  /*17be40*/  @P4 STG.E desc[UR40][R4.64], R245 ;  /* 0x000000f504004986 */ /* 0x0003e8000c101928 */
[----:B------:R1:W-:Y:S04]  /*17be50*/  @P5 STG.E desc[UR40][R2.64], R249 ;  /* 0x000000f902005986 */ /* 0x0003e8000c101928 */
[----:B------:R1:W-:Y:S02]  /*17be60*/  @P6 STG.E desc[UR40][R6.64], R208 ;  /* 0x000000d006006986 */ /* 0x0003e4000c101928 */
[----:B-1----:R-:W-:-:S02]  /*17be70*/  IMAD.WIDE R4, R236, 0x4, R44 ;  /* 0x00000004ec047825 */ /* 0x002fc400078e022c */
[----:B------:R-:W2:Y:S02]  /*17be80*/  LDL.LU R249, [R1+0x3d4] ;  /* 0x0003d40001f97983 */ /* 0x000ea40000300800 */
[C---:B------:R-:W-:Y:S02]  /*17be90*/  IMAD.WIDE R2, R236.reuse, 0x4, R46 ;  /* 0x00000004ec027825 */ /* 0x040fe400078e022e */
[----:B------:R-:W2:Y:S02]  /*17bea0*/  LDL.LU R208, [R1+0x3b4] ;  /* 0x0003b40001d07983 */ /* 0x000ea40000300800 */
[----:B------:R-:W-:Y:S02]  /*17beb0*/  IMAD.WIDE R6, R236, 0x4, R42 ;  /* 0x00000004ec067825 */ /* 0x000fe400078e022a */
[----:B------:R-:W2:Y:S02]  /*17bec0*/  LDL.LU R236, [R1+0x394] ;  /* 0x0003940001ec7983 */ /* 0x000ea40000300800 */
[----:B------:R-:W-:Y:S01]  /*17bed0*/  VIADD R0, R252, 0x1e3 ;  /* 0x000001e3fc007836 */ /* 0x000fe20000000000 */
[----:B------:R-:W-:-:S02]  /*17bee0*/  ISETP.LT.AND P1, PT, R140, UR5, !P0 ;  /* 0x000000058c007c0c */ /* 0x000fc4000c721270 */
[----:B------:R-:W-:Y:S02]  /*17bef0*/  ISETP.LT.AND P3, PT, R141, UR5, !P0 ;  /* 0x000000058d007c0c */ /* 0x000fe4000c761270 */
[----:B------:R-:W-:Y:S02]  /*17bf00*/  ISETP.GE.AND P2, PT, R0, UR6, PT ;  /* 0x0000000600007c0c */ /* 0x000fe4000bf46270 */
[----:B------:R-:W-:Y:S02]  /*17bf10*/  ISETP.LT.AND P0, PT, R142, UR5, !P0 ;  /* 0x000000058e007c0c */ /* 0x000fe4000c701270 */
[----:B------:R-:W-:Y:S02]  /*17bf20*/  ISETP.LT.AND P5, PT, R224, UR5, !P2 ;  /* 0x00000005e0007c0c */ /* 0x000fe4000d7a1270 */
[----:B------:R-:W-:Y:S02]  /*17bf30*/  ISETP.LT.AND P6, PT, R240, UR5, !P2 ;  /* 0x00000005f0007c0c */ /* 0x000fe4000d7c1270 */
[----:B------:R-:W-:Y:S01]  /*17bf40*/  ISETP.LT.AND P4, PT, R248, UR5, !P2 ;  /* 0x00000005f8007c0c */ /* 0x000fe2000d781270 */
        /* <DEDUP_REMOVED lines=14> */
[----:B------:R-:W-:Y:S01]  /*17c030*/  ISETP.LT.AND P3, PT, R139, UR5, !P2 ;  /* 0x000000058b007c0c */ /* 0x000fe2000d761270 */
[----:B------:R-:W4:Y:S01]  /*17c040*/  LDL.LU R216, [R1+0x3888] ;  /* 0x0038880001d87983 */ /* 0x000f220000300800 */
[----:B------:R-:W-:Y:S01]  /*17c050*/  ISETP.LT.AND P5, PT, R140, UR5, !P2 ;  /* 0x000000058c007c0c */ /* 0x000fe2000d7a1270 */
[C---:B------:R-:W-:Y:S02]  /*17c060*/  IMAD.WIDE R2, R136.reuse, 0x4, R50 ;  /* 0x0000000488027825 */ /* 0x040fe400078e0232 */
[----:B------:R-:W4:Y:S02]  /*17c070*/  LDL.LU R228, [R1+0x2ed8] ;  /* 0x002ed80001e47983 */ /* 0x000f240000300800 */
[----:B------:R-:W-:-:S04]  /*17c080*/  IMAD.WIDE R4, R136, 0x4, R48 ;  /* 0x0000000488047825 */ /* 0x000fc800078e0230 */
[C---:B------:R-:W-:Y:S01]  /*17c090*/  IMAD.WIDE R6, R136.reuse, 0x4, R46 ;  /* 0x0000000488067825 */ /* 0x040fe200078e022e */
[----:B------:R1:W-:Y:S04]  /*17c0a0*/  @P0 STG.E desc[UR40][R2.64], R249 ;  /* 0x000000f902000986 */ /* 0x0003e8000c101928 */
[----:B------:R1:W-:Y:S04]  /*17c0b0*/  @P3 STG.E desc[UR40][R4.64], R208 ;  /* 0x000000d004003986 */ /* 0x0003e8000c101928 */
[----:B------:R1:W-:Y:S02]  /*17c0c0*/  @P5 STG.E desc[UR40][R6.64], R236 ;  /* 0x000000ec06005986 */ /* 0x0003e4000c101928 */
[----:B-1----:R-:W-:-:S04]  /*17c0d0*/  IMAD.WIDE R2, R136, 0x4, R44 ;  /* 0x0000000488027825 */ /* 0x002fc800078e022c */
[----:B------:R-:W-:Y:S01]  /*17c0e0*/  IMAD.WIDE R4, R136, 0x4, R42 ;  /* 0x0000000488047825 */ /* 0x000fe200078e022a */
[----:B------:R-:W4:Y:S04]  /*17c0f0*/  LDL.LU R236, [R1+0x24d8] ;  /* 0x0024d80001ec7983 */ /* 0x000f280000300800 */
[----:B------:R-:W4:Y:S01]  /*17c100*/  LDL.LU R136, [R1+0xcd8] ;  /* 0x000cd80001887983 */ /* 0x000f220000300800 */
[----:B------:R-:W-:Y:S01]  /*17c110*/  VIADD R0, R252, 0x1e4 ;  /* 0x000001e4fc007836 */ /* 0x000fe20000000000 */
[----:B------:R-:W-:Y:S02]  /*17c120*/  ISETP.LT.AND P4, PT, R141, UR5, !P2 ;  /* 0x000000058d007c0c */ /* 0x000fe4000d781270 */
[----:B------:R-:W-:Y:S02]  /*17c130*/  ISETP.LT.AND P2, PT, R142, UR5, !P2 ;  /* 0x000000058e007c0c */ /* 0x000fe4000d741270 */
[----:B------:R-:W-:-:S04]  /*17c140*/  ISETP.GE.AND P1, PT, R0, UR6, PT ;  /* 0x0000000600007c0c */ /* 0x000fc8000bf26270 */
[----:B------:R-:W-:Y:S02]  /*17c150*/  ISETP.LT.AND P6, PT, R224, UR5, !P1 ;  /* 0x00000005e0007c0c */ /* 0x000fe4000cfc1270 */
[----:B------:R-:W-:Y:S01]  /*17c160*/  ISETP.LT.AND P0, PT, R240, UR5, !P1 ;  /* 0x00000005f0007c0c */ /* 0x000fe2000cf01270 */
[C---:B------:R-:W-:Y:S02]  /*17c170*/  IMAD.WIDE R6, R143.reuse, 0x4, R56 ;  /* 0x000000048f067825 */ /* 0x040fe400078e0238 */
        /* <DEDUP_REMOVED lines=10> */
[----:B------:R-:W-:Y:S01]  /*17c220*/  ISETP.LT.AND P3, PT, R248, UR5, !P1 ;  /* 0x00000005f8007c0c */ /* 0x000fe2000cf61270 */
[----:B------:R-:W-:Y:S01]  /*17c230*/  IMAD.WIDE R6, R143, 0x4, R52 ;  /* 0x000000048f067825 */ /* 0x000fe200078e0234 */
[----:B------:R-:W-:Y:S01]  /*17c240*/  ISETP.LT.AND P2, PT, R138, UR5, !P1 ;  /* 0x000000058a007c0c */ /* 0x000fe2000cf41270 */
[----:B------:R-:W2:Y:S01]  /*17c250*/  LDL.LU R245, [R1+0x3f8] ;  /* 0x0003f80001f57983 */ /* 0x000ea20000300800 */
[----:B------:R-:W-:-:S02]  /*17c260*/  ISETP.LT.AND P4, PT, R139, UR5, !P1 ;  /* 0x000000058b007c0c */ /* 0x000fc4000cf81270 */
[----:B------:R-:W-:Y:S01]  /*17c270*/  ISETP.LT.AND P5, PT, R140, UR5, !P1 ;  /* 0x000000058c007c0c */ /* 0x000fe2000cfa1270 */
[----:B------:R-:W2:Y:S01]  /*17c280*/  LDL.LU R249, [R1+0x3d8] ;  /* 0x0003d80001f97983 */ /* 0x000ea20000300800 */
[----:B------:R-:W-:-:S05]  /*17c290*/  IMAD.WIDE R4, R143, 0x4, R50 ;  /* 0x000000048f047825 */ /* 0x000fca00078e0232 */
[----:B----4-:R1:W-:Y:S01]  /*17c2a0*/  @P3 STG.E desc[UR40][R6.64], R216 ;  /* 0x000000d806003986 */ /* 0x0103e2000c101928 */
[----:B------:R-:W-:-:S03]  /*17c2b0*/  IMAD.WIDE R2, R143, 0x4, R48 ;  /* 0x000000048f027825 */ /* 0x000fc600078e0230 */
[----:B------:R4:W-:Y:S04]  /*17c2c0*/  @P2 STG.E desc[UR40][R4.64], R228 ;  /* 0x000000e404002986 */ /* 0x0009e8000c101928 */
[----:B-1----:R-:W2:Y:S01]  /*17c2d0*/  LDL.LU R216, [R1+0x3b8] ;  /* 0x0003b80001d87983 */ /* 0x002ea20000300800 */
[----:B----4-:R-:W-:-:S03]  /*17c2e0*/  IMAD.WIDE R4, R143, 0x4, R46 ;  /* 0x000000048f047825 */ /* 0x010fc600078e022e */
[----:B------:R1:W-:Y:S04]  /*17c2f0*/  @P4 STG.E desc[UR40][R2.64], R236 ;  /* 0x000000ec02004986 */ /* 0x0003e8000c101928 */
[----:B------:R4:W-:Y:S01]  /*17c300*/  @P5 STG.E desc[UR40][R4.64], R136 ;  /* 0x0000008804005986 */ /* 0x0009e2000c101928 */
[----:B------:R-:W-:-:S03]  /*17c310*/  IMAD.WIDE R6, R143, 0x4, R44 ;  /* 0x000000048f067825 */ /* 0x000fc600078e022c */
[----:B-1----:R-:W2:Y:S04]  /*17c320*/  LDL.LU R236, [R1+0x398] ;  /* 0x0003980001ec7983 */ /* 0x002ea80000300800 */
[----:B----4-:R-:W4:Y:S01]  /*17c330*/  LDL.LU R136, [R1+0x378] ;  /* 0x0003780001887983 */ /* 0x010f220000300800 */
[----:B------:R-:W-:-:S03]  /*17c340*/  IMAD.WIDE R4, R143, 0x4, R42 ;  /* 0x000000048f047825 */ /* 0x000fc600078e022a */
[----:B------:R-:W4:Y:S01]  /*17c350*/  LDL.LU R143, [R1+0x358] ;  /* 0x00035800018f7983 */ /* 0x000f220000300800 */
[----:B------:R-:W-:Y:S01]  /*17c360*/  VIADD R0, R252, 0x1e5 ;  /* 0x000001e5fc007836 */ /* 0x000fe20000000000 */
[----:B------:R-:W-:Y:S02]  /*17c370*/  ISETP.LT.AND P6, PT, R141, UR5, !P1 ;  /* 0x000000058d007c0c */ /* 0x000fe4000cfc1270 */
[----:B------:R-:W4:Y:S02]  /*17c380*/  LDL.LU R228, [R1+0x5664] ;  /* 0x0056640001e47983 */ /* 0x000f240000300800 */
[----:B------:R-:W-:Y:S02]  /*17c390*/  ISETP.GE.AND P0, PT, R0, UR6, PT ;  /* 0x0000000600007c0c */ /* 0x000fe4000bf06270 */
[----:B------:R-:W-:Y:S02]  /*17c3a0*/  ISETP.LT.AND P1, PT, R142, UR5, !P1 ;  /* 0x000000058e007c0c */ /* 0x000fe4000cf21270 */
[----:B------:R-:W-:-:S02]  /*17c3b0*/  ISETP.LT.AND P2, PT, R224, UR5, !P0 ;  /* 0x00000005e0007c0c */ /* 0x000fc4000c741270 */
[----:B------:R-:W-:Y:S01]  /*17c3c0*/  ISETP.LT.AND P3, PT, R240, UR5, !P0 ;  /* 0x00000005f0007c0c */ /* 0x000fe2000c761270 */
[C---:B---3--:R-:W-:Y:S02]  /*17c3d0*/  IMAD.WIDE R2, R220.reuse, 0x4, R54 ;  /* 0x00000004dc027825 */ /* 0x048fe400078e0236 */
[----:B------:R1:W-:Y:S06]  /*17c3e0*/  @P6 STG.E desc[UR40][R6.64], R137 ;  /* 0x0000008906006986 */ /* 0x0003ec000c101928 */
[----:B------:R3:W-:Y:S01]  /*17c3f0*/  @P1 STG.E desc[UR40][R4.64], R208 ;  /* 0x000000d004001986 */ /* 0x0007e2000c101928 */
[----:B-1----:R-:W-:-:S03]  /*17c400*/  IMAD.WIDE R6, R220, 0x4, R56 ;  /* 0x00000004dc067825 */ /* 0x002fc600078e0238 */
[----:B------:R-:W4:Y:S04]  /*17c410*/  LDL.LU R137, [R1+0x568c] ;  /* 0x00568c0001897983 */ /* 0x000f280000300800 */
[----:B------:R1:W-:Y:S04]  /*17c420*/  @P2 STG.E desc[UR40][R6.64], R212 ;  /* 0x000000d406002986 */ /* 0x0003e8000c101928 */
[----:B---3--:R-:W3:Y:S04]  /*17c430*/  LDL.LU R208, [R1+0x3ddc] ;  /* 0x003ddc0001d07983 */ /* 0x008ee80000300800 */
[----:B-1----:R-:W3:Y:S04]  /*17c440*/  LDL.LU R212, [R1+0x3bec] ;  /* 0x003bec0001d47983 */ /* 0x002ee80000300800 */
[----:B--2---:R1:W-:Y:S04]  /*17c450*/  @P3 STG.E desc[UR40][R2.64], R244 ;  /* 0x000000f402003986 */ /* 0x0043e8000c101928 */
[----:B-1----:R-:W2:Y:S01]  /*17c460*/  LDL.LU R244, [R1+0x388c] ;  /* 0x00388c0001f47983 */ /* 0x002ea20000300800 */
[----:B------:R-:W-:-:S02]  /*17c470*/  ISETP.LT.AND P4, PT, R248, UR5, !P0 ;  /* 0x00000005f8007c0c */ /* 0x000fc4000c781270 */
[----:B------:R-:W-:Y:S02]  /*17c480*/  ISETP.LT.AND P5, PT, R138, UR5, !P0 ;  /* 0x000000058a007c0c */ /* 0x000fe4000c7a1270 */
[----:B------:R-:W-:Y:S01]  /*17c490*/  ISETP.LT.AND P6, PT, R139, UR5, !P0 ;  /* 0x000000058b007c0c */ /* 0x000fe2000c7c1270 */
[----:B------:R-:W-:-:S04]  /*17c4a0*/  IMAD.WIDE R4, R220, 0x4, R52 ;  /* 0x00000004dc047825 */ /* 0x000fc800078e0234 */
[----:B------:R-:W-:-:S04]  /*17c4b0*/  IMAD.WIDE R2, R220, 0x4, R50 ;  /* 0x00000004dc027825 */ /* 0x000fc800078e0232 */
[----:B------:R-:W-:Y:S01]  /*17c4c0*/  IMAD.WIDE R6, R220, 0x4, R48 ;  /* 0x00000004dc067825 */ /* 0x000fe200078e0230 */
[----:B------:R1:W-:Y:S01]  /*17c4d0*/  @P4 STG.E desc[UR40][R4.64], R245 ;  /* 0x000000f504004986 */ /* 0x0003e2000c101928 */
[----:B------:R-:W-:Y:S02]  /*17c4e0*/  ISETP.LT.AND P2, PT, R140, UR5, !P0 ;  /* 0x000000058c007c0c */ /* 0x000fe4000c741270 */
[----:B------:R-:W-:Y:S01]  /*17c4f0*/  ISETP.LT.AND P3, PT, R141, UR5, !P0 ;  /* 0x000000058d007c0c */ /* 0x000fe2000c761270 */
[----:B------:R1:W-:Y:S01]  /*17c500*/  @P5 STG.E desc[UR40][R2.64], R249 ;  /* 0x000000f902005986 */ /* 0x0003e2000c101928 */
[----:B------:R-:W-:-:S03]  /*17c510*/  ISETP.LT.AND P0, PT, R142, UR5, !P0 ;  /* 0x000000058e007c0c */ /* 0x000fc6000c701270 */
[----:B------:R1:W-:Y:S02]  /*17c520*/  @P6 STG.E desc[UR40][R6.64], R216 ;  /* 0x000000d806006986 */ /* 0x0003e4000c101928 */
[C---:B-1----:R-:W-:Y:S02]  /*17c530*/  IMAD.WIDE R4, R220.reuse, 0x4, R44 ;  /* 0x00000004dc047825 */ /* 0x042fe400078e022c */
[----:B------:R-:W2:Y:S02]  /*17c540*/  LDL.LU R249, [R1+0x2edc] ;  /* 0x002edc0001f97983 */ /* 0x000ea40000300800 */
[C---:B------:R-:W-:Y:S02]  /*17c550*/  IMAD.WIDE R2, R220.reuse, 0x4, R46 ;  /* 0x00000004dc027825 */ /* 0x040fe400078e022e */
[----:B------:R-:W2:Y:S02]  /*17c560*/  LDL.LU R216, [R1+0x24dc] ;  /* 0x0024dc0001d87983 */ /* 0x000ea40000300800 */
[----:B------:R-:W-:-:S02]  /*17c570*/  IMAD.WIDE R6, R220, 0x4, R42 ;  /* 0x00000004dc067825 */ /* 0x000fc400078e022a */
[----:B------:R-:W2:Y:S04]  /*17c580*/  LDL.LU R220, [R1+0xcdc] ;  /* 0x000cdc0001dc7983 */ /* 0x000ea80000300800 */
[----:B------:R-:W-:Y:S04]  /*17c590*/  @P2 STG.E desc[UR40][R2.64], R236 ;  /* 0x000000ec02002986 */ /* 0x000fe8000c101928 */
[----:B----4-:R1:W-:Y:S04]  /*17c5a0*/  @P3 STG.E desc[UR40][R4.64], R136 ;  /* 0x0000008804003986 */ /* 0x0103e8000c101928 */
[----:B------:R4:W-:Y:S04]  /*17c5b0*/  @P0 STG.E desc[UR40][R6.64], R143 ;  /* 0x0000008f06000986 */ /* 0x0009e8000c101928 */
[----:B-1----:R-:W2:Y:S04]  /*17c5c0*/  LDL.LU R136, [R1+0xcbc] ;  /* 0x000cbc0001887983 */ /* 0x002ea80000300800 */
[----:B------:R-:W2:Y:S04]  /*17c5d0*/  LDL.LU R236, [R1+0x93c] ;  /* 0x00093c0001ec7983 */ /* 0x000ea80000300800 */
[----:B----4-:R-:W4:Y:S01]  /*17c5e0*/  LDL.LU R143, [R1+0x91c] ;  /* 0x00091c00018f7983 */ /* 0x010f220000300800 */
[----:B------:R-:W-:-:S05]  /*17c5f0*/  VIADD R0, R252, 0x1e6 ;  /* 0x000001e6fc007836 */ /* 0x000fca0000000000 */
[----:B------:R-:W-:-:S04]  /*17c600*/  ISETP.GE.AND P1, PT, R0, UR6, PT ;  /* 0x0000000600007c0c */ /* 0x000fc8000bf26270 */
[----:B------:R-:W-:Y:S02]  /*17c610*/  ISETP.LT.AND P5, PT, R224, UR5, !P1 ;  /* 0x00000005e0007c0c */ /* 0x000fe4000cfa1270 */
[----:B------:R-:W-:Y:S02]  /*17c620*/  ISETP.LT.AND P6, PT, R240, UR5, !P1 ;  /* 0x00000005f0007c0c */ /* 0x000fe4000cfc1270 */
[----:B------:R-:W-:Y:S01]  /*17c630*/  ISETP.LT.AND P4, PT, R248, UR5, !P1 ;  /* 0x00000005f8007c0c */ /* 0x000fe2000cf81270 */
[----:B------:R-:W-:-:S04]  /*17c640*/  IMAD.WIDE R2, R228, 0x4, R56 ;  /* 0x00000004e4027825 */ /* 0x000fc800078e0238 */
[----:B------:R-:W-:-:S04]  /*17c650*/  IMAD.WIDE R4, R228, 0x4, R54 ;  /* 0x00000004e4047825 */ /* 0x000fc800078e0236 */
[----:B------:R-:W-:Y:S01]  /*17c660*/  IMAD.WIDE R6, R228, 0x4, R52 ;  /* 0x00000004e4067825 */ /* 0x000fe200078e0234 */
[----:B---3--:R-:W-:Y:S04]  /*17c670*/  @P5 STG.E desc[UR40][R2.64], R208 ;  /* 0x000000d002005986 */ /* 0x008fe8000c101928 */
[----:B------:R-:W-:Y:S04]  /*17c680*/  @P6 STG.E desc[UR40][R4.64], R212 ;  /* 0x000000d404006986 */ /* 0x000fe8000c101928 */
[----:B--2---:R1:W-:Y:S04]  /*17c690*/  @P4 STG.E desc[UR40][R6.64], R244 ;  /* 0x000000f406004986 */ /* 0x0043e8000c101928 */
[----:B-1----:R-:W2:Y:S01]  /*17c6a0*/  LDL.LU R244, [R1+0x85c] ;  /* 0x00085c0001f47983 */ /* 0x002ea20000300800 */
[----:B------:R-:W-:-:S02]  /*17c6b0*/  ISETP.LT.AND P0, PT, R138, UR5, !P1 ;  /* 0x000000058a007c0c */ /* 0x000fc4000cf01270 */
[----:B------:R-:W-:Y:S02]  /*17c6c0*/  ISETP.LT.AND P3, PT, R139, UR5, !P1 ;  /* 0x000000058b007c0c */ /* 0x000fe4000cf61270 */
[----:B------:R-:W-:Y:S01]  /*17c6d0*/  ISETP.LT.AND P5, PT, R140, UR5, !P1 ;  /* 0x000000058c007c0c */ /* 0x000fe2000cfa1270 */
[----:B------:R-:W-:Y:S01]  /*17c6e0*/  VIADD R0, R252, 0x1e7 ;  /* 0x000001e7fc007836 */ /* 0x000fe20000000000 */
[----:B------:R-:W3:Y:S01]  /*17c6f0*/  LDL.LU R208, [R1+0x3fc] ;  /* 0x0003fc0001d07983 */ /* 0x000ee20000300800 */
[----:B------:R-:W-:-:S04]  /*17c700*/  IMAD.WIDE R2, R228, 0x4, R50 ;  /* 0x00000004e4027825 */ /* 0x000fc800078e0232 */
[----:B------:R-:W-:Y:S01]  /*17c710*/  IMAD.WIDE R4, R228, 0x4, R48 ;  /* 0x00000004e4047825 */ /* 0x000fe200078e0230 */
[----:B------:R-:W-:Y:S01]  /*17c720*/  ISETP.GE.AND P2, PT, R0, UR6, PT ;  /* 0x0000000600007c0c */ /* 0x000fe2000bf46270 */
[----:B------:R-:W3:Y:S02]  /*17c730*/  LDL.LU R212, [R1+0x3dc] ;  /* 0x0003dc0001d47983 */ /* 0x000ee40000300800 */
[----:B------:R-:W-:Y:S01]  /*17c740*/  IMAD.WIDE R6, R228, 0x4, R46 ;  /* 0x00000004e4067825 */ /* 0x000fe200078e022e */
[----:B------:R-:W-:Y:S01]  /*17c750*/  ISETP.LT.AND P4, PT, R141, UR5, !P1 ;  /* 0x000000058d007c0c */ /* 0x000fe2000cf81270 */
[----:B------:R1:W-:Y:S01]  /*17c760*/  @P0 STG.E desc[UR40][R2.64], R249 ;  /* 0x000000f902000986 */ /* 0x0003e2000c101928 */
[----:B------:R-:W-:-:S03]  /*17c770*/  ISETP.LT.AND P1, PT, R142, UR5, !P1 ;  /* 0x000000058e007c0c */ /* 0x000fc6000cf21270 */
[----:B------:R-:W-:Y:S01]  /*17c780*/  @P3 STG.E desc[UR40][R4.64], R216 ;  /* 0x000000d804003986 */ /* 0x000fe2000c101928 */
[----:B------:R-:W-:-:S03]  /*17c790*/  ISETP.LT.AND P6, PT, R224, UR5, !P2 ;  /* 0x00000005e0007c0c */ /* 0x000fc6000d7c1270 */
[----:B------:R1:W-:Y:S02]  /*17c7a0*/  @P5 STG.E desc[UR40][R6.64], R220 ;  /* 0x000000dc06005986 */ /* 0x0003e4000c101928 */
[C---:B-1----:R-:W-:Y:S02]  /*17c7b0*/  IMAD.WIDE R2, R228.reuse, 0x4, R44 ;  /* 0x00000004e4027825 */ /* 0x042fe400078e022c */
[----:B------:R-:W3:Y:S02]  /*17c7c0*/  LDL.LU R220, [R1+0x3bc] ;  /* 0x0003bc0001dc7983 */ /* 0x000ee40000300800 */
[----:B------:R-:W-:Y:S02]  /*17c7d0*/  IMAD.WIDE R4, R228, 0x4, R42 ;  /* 0x00000004e4047825 */ /* 0x000fe400078e022a */
[----:B------:R-:W3:Y:S02]  /*17c7e0*/  LDL.LU R216, [R1+0x39c] ;  /* 0x00039c0001d87983 */ /* 0x000ee40000300800 */
[----:B------:R-:W-:-:S02]  /*17c7f0*/  IMAD.WIDE R6, R137, 0x4, R56 ;  /* 0x0000000489067825 */ /* 0x000fc400078e0238 */
[----:B------:R-:W3:Y:S04]  /*17c800*/  LDL.LU R228, [R1+0x37c] ;  /* 0x00037c0001e47983 */ /* 0x000ee80000300800 */
[----:B------:R1:W-:Y:S04]  /*17c810*/  @P4 STG.E desc[UR40][R2.64], R136 ;  /* 0x0000008802004986 */ /* 0x0003e8000c101928 */
[----:B------:R-:W-:Y:S04]  /*17c820*/  @P1 STG.E desc[UR40][R4.64], R236 ;  /* 0x000000ec04001986 */ /* 0x000fe8000c101928 */
[----:B----4-:R4:W-:Y:S04]  /*17c830*/  @P6 STG.E desc[UR40][R6.64], R143 ;  /* 0x0000008f06006986 */ /* 0x0109e8000c101928 */
[----:B-1----:R-:W3:Y:S04]  /*17c840*/  LDL.LU R136, [R1+0x5694] ;  /* 0x0056940001887983 */ /* 0x002ee80000300800 */
[----:B----4-:R-:W4:Y:S04]  /*17c850*/  LDL.LU R143, [R1+0x35c] ;  /* 0x00035c00018f7983 */ /* 0x010f280000300800 */
[----:B------:R-:W4:Y:S01]  /*17c860*/  LDL.LU R236, [R1+0x3f40] ;  /* 0x003f400001ec7983 */ /* 0x000f220000300800 */
[----:B------:R-:W-:Y:S01]  /*17c870*/  ISETP.LT.AND P0, PT, R240, UR5, !P2 ;  /* 0x00000005f0007c0c */ /* 0x000fe2000d701270 */
[----:B------:R-:W-:-:S12]  /*17c880*/  IMAD.WIDE R2, R137, 0x4, R54 ;  /* 0x0000000489027825 */ /* 0x000fd800078e0236 */
[----:B--2---:R1:W-:Y:S04]  /*17c890*/  @P0 STG.E desc[UR40][R2.64], R244 ;  /* 0x000000f402000986 */ /* 0x0043e8000c101928 */
[----:B-1----:R-:W2:Y:S01]  /*17c8a0*/  LDL.LU R244, [R1+0x3a20] ;  /* 0x003a200001f47983 */ /* 0x002ea20000300800 */
[----:B------:R-:W-:Y:S02]  /*17c8b0*/  ISETP.LT.AND P3, PT, R248, UR5, !P2 ;  /* 0x00000005f8007c0c */ /* 0x000fe4000d761270 */
        /* <DEDUP_REMOVED lines=9> */
[----:B------:R-:W-:Y:S01]  /*17c950*/  IMAD.WIDE R2, R137, 0x4, R48 ;  /* 0x0000000489027825 */ /* 0x000fe200078e0230 */
[----:B---3--:R1:W-:Y:S02]  /*17c960*/  @P3 STG.E desc[UR40][R4.64], R208 ;  /* 0x000000d004003986 */ /* 0x0083e4000c101928 */
[----:B------:R-:W-:Y:S02]  /*17c970*/  ISETP.GE.AND P0, PT, R0, UR6, PT ;  /* 0x0000000600007c0c */ /* 0x000fe4000bf06270 */
[----:B------:R3:W-:Y:S01]  /*17c980*/  @P1 STG.E desc[UR40][R6.64], R212 ;  /* 0x000000d406001986 */ /* 0x0007e2000c101928 */
[----:B------:R-:W-:-:S03]  /*17c990*/  ISETP.LT.AND P2, PT, R142, UR5, !P2 ;  /* 0x000000058e007c0c */ /* 0x000fc6000d741270 */
[----:B------:R3:W-:Y:S01]  /*17c9a0*/  @P6 STG.E desc[UR40][R2.64], R220 ;  /* 0x000000dc02006986 */ /* 0x0007e2000c101928 */
[----:B------:R-:W-:Y:S01]  /*17c9b0*/  ISETP.LT.AND P1, PT, R224, UR5, !P0 ;  /* 0x00000005e0007c0c */ /* 0x000fe2000c721270 */
[----:B-1----:R-:W-:-:S04]  /*17c9c0*/  IMAD.WIDE R4, R137, 0x4, R46 ;  /* 0x0000000489047825 */ /* 0x002fc800078e022e */
[C---:B---3--:R-:W-:Y:S01]  /*17c9d0*/  IMAD.WIDE R6, R137.reuse, 0x4, R44 ;  /* 0x0000000489067825 */ /* 0x048fe200078e022c */
[----:B------:R-:W3:Y:S04]  /*17c9e0*/  LDL.LU R220, [R1+0x2280] ;  /* 0x0022800001dc7983 */ /* 0x000ee80000300800 */
[----:B------:R-:W3:Y:S01]  /*17c9f0*/  LDL.LU R208, [R1+0xcc0] ;  /* 0x000cc00001d07983 */ /* 0x000ee20000300800 */
[----:B------:R-:W-:-:S03]  /*17ca00*/  IMAD.WIDE R2, R137, 0x4, R42 ;  /* 0x0000000489027825 */ /* 0x000fc600078e022a */
[----:B------:R1:W-:Y:S04]  /*17ca10*/  @P4 STG.E desc[UR40][R4.64], R216 ;  /* 0x000000d804004986 */ /* 0x0003e8000c101928 */
[----:B------:R4:W-:Y:S04]  /*17ca20*/  @P5 STG.E desc[UR40][R6.64], R228 ;  /* 0x000000e406005986 */ /* 0x0009e8000c101928 */
[----:B------:R-:W3:Y:S01]  /*17ca30*/  LDL.LU R212, [R1+0x940] ;  /* 0x0009400001d47983 */ /* 0x000ee20000300800 */
[----:B-1----:R-:W-:-:S03]  /*17ca40*/  IMAD.WIDE R4, R136, 0x4, R56 ;  /* 0x0000000488047825 */ /* 0x002fc600078e0238 */
[----:B----4-:R-:W4:Y:S04]  /*17ca50*/  LDL.LU R228, [R1+0x920] ;  /* 0x0009200001e47983 */ /* 0x010f280000300800 */
[----:B------:R-:W4:Y:S04]  /*17ca60*/  LDL.LU R137, [R1+0x5698] ;  /* 0x0056980001897983 */ /* 0x000f280000300800 */
[----:B------:R1:W-:Y:S04]  /*17ca70*/  @P2 STG.E desc[UR40][R2.64], R143 ;  /* 0x0000008f02002986 */ /* 0x0003e8000c101928 */
[----:B------:R1:W-:Y:S04]  /*17ca80*/  @P1 STG.E desc[UR40][R4.64], R236 ;  /* 0x000000ec04001986 */ /* 0x0003e8000c101928 */
[----:B-1----:R-:W4:Y:S04]  /*17ca90*/  LDL.LU R143, [R1+0x56b0] ;  /* 0x0056b000018f7983 */ /* 0x002f280000300800 */
[----:B------:R-:W4:Y:S04]  /*17caa0*/  LDL.LU R216, [R1+0x900] ;  /* 0x0009000001d87983 */ /* 0x000f280000300800 */
        /* <DEDUP_REMOVED lines=8> */
[----:B------:R-:W-:Y:S01]  /*17cb30*/  IMAD.WIDE R2, R136, 0x4, R52 ;  /* 0x0000000488027825 */ /* 0x000fe200078e0234 */
[----:B------:R-:W-:-:S03]  /*17cb40*/  ISETP.LT.AND P1, PT, R140, UR5, !P0 ;  /* 0x000000058c007c0c */ /* 0x000fc6000c721270 */
[----:B------:R-:W-:Y:S01]  /*17cb50*/  IMAD.WIDE R4, R136, 0x4, R50 ;  /* 0x0000000488047825 */ /* 0x000fe200078e0232 */
[----:B------:R-:W-:-:S03]  /*17cb60*/  ISETP.LT.AND P3, PT, R141, UR5, !P0 ;  /* 0x000000058d007c0c */ /* 0x000fc6000c761270 */
[----:B------:R-:W-:Y:S01]  /*17cb70*/  VIADD R0, R252, 0x1e9 ;  /* 0x000001e9fc007836 */ /* 0x000fe20000000000 */
[----:B------:R-:W-:Y:S01]  /*17cb80*/  @P5 STG.E desc[UR40][R2.64], R245 ;  /* 0x000000f502005986 */ /* 0x000fe2000c101928 */
[----:B------:R-:W-:-:S03]  /*17cb90*/  IMAD.WIDE R6, R136, 0x4, R48 ;  /* 0x0000000488067825 */ /* 0x000fc600078e0230 */
[----:B------:R1:W-:Y:S01]  /*17cba0*/  @P4 STG.E desc[UR40][R4.64], R249 ;  /* 0x000000f904004986 */ /* 0x0003e2000c101928 */
[----:B------:R-:W-:Y:S02]  /*17cbb0*/  ISETP.GE.AND P2, PT, R0, UR6, PT ;  /* 0x0000000600007c0c */ /* 0x000fe4000bf46270 */
[----:B------:R-:W-:Y:S02]  /*17cbc0*/  ISETP.LT.AND P0, PT, R142, UR5, !P0 ;  /* 0x000000058e007c0c */ /* 0x000fe4000c701270 */
[----:B------:R-:W-:Y:S01]  /*17cbd0*/  ISETP.LT.AND P4, PT, R224, UR5, !P2 ;  /* 0x00000005e0007c0c */ /* 0x000fe2000d781270 */
[----:B---3--:R3:W-:Y:S04]  /*17cbe0*/  @P6 STG.E desc[UR40][R6.64], R220 ;  /* 0x000000dc06006986 */ /* 0x0087e8000c101928 */
[----:B-1----:R-:W2:Y:S01]  /*17cbf0*/  LDL.LU R249, [R1+0x3c0] ;  /* 0x0003c00001f97983 */ /* 0x002ea20000300800 */
[----:B------:R-:W-:Y:S01]  /*17cc00*/  IMAD.WIDE R4, R136, 0x4, R46 ;  /* 0x0000000488047825 */ /* 0x000fe200078e022e */
[----:B------:R-:W-:-:S03]  /*17cc10*/  ISETP.LT.AND P6, PT, R240, UR5, !P2 ;  /* 0x00000005f0007c0c */ /* 0x000fc6000d7c1270 */
[C---:B------:R-:W-:Y:S01]  /*17cc20*/  IMAD.WIDE R2, R136.reuse, 0x4, R44 ;  /* 0x0000000488027825 */ /* 0x040fe200078e022c */
[----:B------:R1:W-:Y:S03]  /*17cc30*/  @P1 STG.E desc[UR40][R4.64], R208 ;  /* 0x000000d004001986 */ /* 0x0003e6000c101928 */
[----:B---3--:R-:W-:Y:S01]  /*17cc40*/  IMAD.WIDE R6, R136, 0x4, R42 ;  /* 0x0000000488067825 */ /* 0x008fe200078e022a */
[----:B------:R-:W3:Y:S04]  /*17cc50*/  LDL.LU R220, [R1+0x3a0] ;  /* 0x0003a00001dc7983 */ /* 0x000ee80000300800 */
[----:B------:R-:W3:Y:S04]  /*17cc60*/  LDL.LU R136, [R1+0x380] ;  /* 0x0003800001887983 */ /* 0x000ee80000300800 */
[----:B-1----:R-:W3:Y:S04]  /*17cc70*/  LDL.LU R208, [R1+0x360] ;  /* 0x0003600001d07983 */ /* 0x002ee80000300800 */
[----:B------:R1:W-:Y:S01]  /*17cc80*/  @P3 STG.E desc[UR40][R2.64], R212 ;  /* 0x000000d402003986 */ /* 0x0003e2000c101928 */
[----:B----4-:R-:W-:-:S03]  /*17cc90*/  IMAD.WIDE R4, R137, 0x4, R54 ;  /* 0x0000000489047825 */ /* 0x010fc600078e0236 */
[----:B------:R4:W-:Y:S01]  /*17cca0*/  @P0 STG.E desc[UR40][R6.64], R228 ;  /* 0x000000e406000986 */ /* 0x0009e2000c101928 */
[----:B-1----:R-:W-:-:S03]  /*17ccb0*/  IMAD.WIDE R2, R137, 0x4, R56 ;  /* 0x0000000489027825 */ /* 0x002fc600078e0238 */
[----:B------:R-:W3:Y:S04]  /*17ccc0*/  LDL.LU R212, [R1+0x340] ;  /* 0x0003400001d47983 */ /* 0x000ee80000300800 */
[----:B----4-:R-:W4:Y:S04]  /*17ccd0*/  LDL.LU R228, [R1+0x3f44] ;  /* 0x003f440001e47983 */ /* 0x010f280000300800 */
[----:B------:R1:W-:Y:S04]  /*17cce0*/  @P4 STG.E desc[UR40][R2.64], R216 ;  /* 0x000000d802004986 */ /* 0x0003e8000c101928 */
[----:B------:R1:W-:Y:S04]  /*17ccf0*/  @P6 STG.E desc[UR40][R4.64], R236 ;  /* 0x000000ec04006986 */ /* 0x0003e8000c101928 */
[----:B-1----:R-:W4:Y:S04]  /*17cd00*/  LDL.LU R216, [R1+0x3a24] ;  /* 0x003a240001d87983 */ /* 0x002f280000300800 */
[----:B------:R-:W4:Y:S01]  /*17cd10*/  LDL.LU R236, [R1+0x3594] ;  /* 0x0035940001ec7983 */ /* 0x000f220000300800 */
[----:B------:R-:W-:Y:S01]  /*17cd20*/  ISETP.LT.AND P5, PT, R248, UR5, !P2 ;  /* 0x00000005f8007c0c */ /* 0x000fe2000d7a1270 */
[----:B------:R-:W-:-:S12]  /*17cd30*/  IMAD.WIDE R6, R137, 0x4, R52 ;  /* 0x0000000489067825 */ /* 0x000fd800078e0234 */
[----:B--2---:R1:W-:Y:S04]  /*17cd40*/  @P5 STG.E desc[UR40][R6.64], R244 ;  /* 0x000000f406005986 */ /* 0x0043e8000c101928 */
[----:B-1----:R-:W2:Y:S01]  /*17cd50*/  LDL.LU R244, [R1+0x2844] ;  /* 0x0028440001f47983 */ /* 0x002ea20000300800 */
[----:B------:R-:W-:Y:S02]  /*17cd60*/  ISETP.LT.AND P3, PT, R138, UR5, !P2 ;  /* 0x000000058a007c0c */ /* 0x000fe4000d761270 */
[----:B------:R-:W-:Y:S02]  /*17cd70*/  ISETP.LT.AND P0, PT, R139, UR5, !P2 ;  /* 0x000000058b007c0c */ /* 0x000fe4000d701270 */
[----:B------:R-:W-:Y:S02]  /*17cd80*/  ISETP.LT.AND P4, PT, R140, UR5, !P2 ;  /* 0x000000058c007c0c */ /* 0x000fe4000d781270 */
[----:B------:R-:W-:Y:S01]  /*17cd90*/  ISETP.LT.AND P5, PT, R141, UR5, !P2 ;  /* 0x000000058d007c0c */ /* 0x000fe2000d7a1270 */
[----:B------:R-:W-:-:S04]  /*17cda0*/  IMAD.WIDE R2, R137, 0x4, R50 ;  /* 0x0000000489027825 */ /* 0x000fc800078e0232 */
[----:B------:R-:W-:Y:S02]  /*17cdb0*/  VIADD R0, R252, 0x1ea ;  /* 0x000001eafc007836 */ /* 0x000fe40000000000 */
[C---:B------:R-:W-:Y:S01]  /*17cdc0*/  IMAD.WIDE R4, R137.reuse, 0x4, R48 ;  /* 0x0000000489047825 */ /* 0x040fe200078e0230 */
[----:B------:R-:W-:Y:S02]  /*17cdd0*/  ISETP.LT.AND P2, PT, R142, UR5, !P2 ;  /* 0x000000058e007c0c */ /* 0x000fe4000d741270 */
[----:B------:R-:W-:Y:S01]  /*17cde0*/  ISETP.GE.AND P1, PT, R0, UR6, PT ;  /* 0x0000000600007c0c */ /* 0x000fe2000bf26270 */
[C---:B------:R-:W-:Y:S01]  /*17cdf0*/  IMAD.WIDE R6, R137.reuse, 0x4, R46 ;  /* 0x0000000489067825 */ /* 0x040fe200078e022e */
[----:B------:R1:W-:Y:S02]  /*17ce00*/  @P3 STG.E desc[UR40][R2.64], R249 ;  /* 0x000000f902003986 */ /* 0x0003e4000c101928 */
[----:B------:R-:W-:Y:S02]  /*17ce10*/  ISETP.LT.AND P6, PT, R224, UR5, !P1 ;  /* 0x00000005e0007c0c */ /* 0x000fe4000cfc1270 */
[----:B------:R-:W-:Y:S01]  /*17ce20*/  ISETP.LT.AND P3, PT, R240, UR5, !P1 ;  /* 0x00000005f0007c0c */ /* 0x000fe2000cf61270 */
[----:B---3--:R3:W-:Y:S01]  /*17ce30*/  @P0 STG.E desc[UR40][R4.64], R220 ;  /* 0x000000dc04000986 */ /* 0x0087e2000c101928 */
[----:B-1----:R-:W-:-:S03]  /*17ce40*/  IMAD.WIDE R2, R137, 0x4, R44 ;  /* 0x0000000489027825 */ /* 0x002fc600078e022c */
[----:B------:R1:W-:Y:S04]  /*17ce50*/  @P4 STG.E desc[UR40][R6.64], R136 ;  /* 0x0000008806004986 */ /* 0x0003e8000c101928 */
[----:B------:R3:W-:Y:S01]  /*17ce60*/  @P5 STG.E desc[UR40][R2.64], R208 ;  /* 0x000000d002005986 */ /* 0x0007e2000c101928 */
[----:B------:R-:W-:-:S03]  /*17ce70*/  ISETP.LT.AND P5, PT, R248, UR5, !P1 ;  /* 0x00000005f8007c0c */ /* 0x000fc6000cfa1270 */
[----:B---3--:R-:W3:Y:S01]  /*17ce80*/  LDL.LU R220, [R1+0x2284] ;  /* 0x0022840001dc7983 */ /* 0x008ee20000300800 */
[----:B------:R-:W-:-:S03]  /*17ce90*/  IMAD.WIDE R4, R137, 0x4, R42 ;  /* 0x0000000489047825 */ /* 0x000fc600078e022a */
[----:B------:R-:W3:Y:S01]  /*17cea0*/  LDL.LU R137, [R1+0xcc4] ;  /* 0x000cc40001897983 */ /* 0x000ee20000300800 */
[----:B-1----:R-:W-:-:S03]  /*17ceb0*/  IMAD.WIDE R6, R143, 0x4, R56 ;  /* 0x000000048f067825 */ /* 0x002fc600078e0238 */
[----:B------:R-:W3:Y:S01]  /*17cec0*/  LDL.LU R249, [R1+0x56b4] ;  /* 0x0056b40001f97983 */ /* 0x000ee20000300800 */
[----:B------:R-:W-:-:S03]  /*17ced0*/  IMAD.WIDE R2, R143, 0x4, R54 ;  /* 0x000000048f027825 */ /* 0x000fc600078e0236 */
[----:B------:R-:W3:Y:S04]  /*17cee0*/  LDL.LU R136, [R1+0x56ac] ;  /* 0x0056ac0001887983 */ /* 0x000ee80000300800 */
[----:B------:R1:W-:Y:S04]  /*17cef0*/  @P2 STG.E desc[UR40][R4.64], R212 ;  /* 0x000000d404002986 */ /* 0x0003e8000c101928 */
[----:B------:R-:W3:Y:S04]  /*17cf00*/  LDL.LU R245, [R1+0x944] ;  /* 0x0009440001f57983 */ /* 0x000ee80000300800 */
[----:B----4-:R4:W-:Y:S01]  /*17cf10*/  @P6 STG.E desc[UR40][R6.64], R228 ;  /* 0x000000e406006986 */ /* 0x0109e2000c101928 */
[----:B-1----:R-:W-:-:S03]  /*17cf20*/  IMAD.WIDE R4, R143, 0x4, R52 ;  /* 0x000000048f047825 */ /* 0x002fc600078e0234 */
[----:B------:R-:W3:Y:S04]  /*17cf30*/  LDL.LU R208, [R1+0x924] ;  /* 0x0009240001d07983 */ /* 0x000ee80000300800 */
[----:B------:R-:W3:Y:S04]  /*17cf40*/  LDL.LU R212, [R1+0x904] ;  /* 0x0009040001d47983 */ /* 0x000ee80000300800 */
[----:B------:R-:W-:Y:S04]  /*17cf50*/  @P3 STG.E desc[UR40][R2.64], R216 ;  /* 0x000000d802003986 */ /* 0x000fe8000c101928 */
[----:B----4-:R-:W4:Y:S04]  /*17cf60*/  LDL.LU R228, [R1+0x844] ;  /* 0x0008440001e47983 */ /* 0x010f280000300800 */
[----:B------:R1:W-:Y:S04]  /*17cf70*/  @P5 STG.E desc[UR40][R4.64], R236 ;  /* 0x000000ec04005986 */ /* 0x0003e8000c101928 */
[----:B-1----:R-:W4:Y:S01]  /*17cf80*/  LDL.LU R236, [R1+0x3e4] ;  /* 0x0003e40001ec7983 */ /* 0x002f220000300800 */
[----:B------:R-:W-:Y:S01]  /*17cf90*/  ISETP.LT.AND P4, PT, R138, UR5, !P1 ;  /* 0x000000058a007c0c */ /* 0x000fe2000cf81270 */
[----:B------:R-:W-:-:S12]  /*17cfa0*/  IMAD.WIDE R6, R143, 0x4, R50 ;  /* 0x000000048f067825 */ /* 0x000fd800078e0232 */
[----:B--2---:R1:W-:Y:S04]  /*17cfb0*/  @P4 STG.E desc[UR40][R6.64], R244 ;  /* 0x000000f406004986 */ /* 0x0043e8000c101928 */
[----:B-1----:R-:W2:Y:S01]  /*17cfc0*/  LDL.LU R244, [R1+0x3c4] ;  /* 0x0003c40001f47983 */ /* 0x002ea20000300800 */
[----:B------:R-:W-:Y:S02]  /*17cfd0*/  ISETP.LT.AND P6, PT, R139, UR5, !P1 ;  /* 0x000000058b007c0c */ /* 0x000fe4000cfc1270 */
[----:B------:R-:W-:Y:S01]  /*17cfe0*/  ISETP.LT.AND P2, PT, R140, UR5, !P1 ;  /* 0x000000058c007c0c */ /* 0x000fe2000cf41270 */
[----:B------:R-:W-:Y:S02]  /*17cff0*/  VIADD R0, R252, 0x1eb ;  /* 0x000001ebfc007836 */ /* 0x000fe40000000000 */
[----:B------:R-:W-:Y:S01]  /*17d000*/  IMAD.WIDE R2, R143, 0x4, R48 ;  /* 0x000000048f027825 */ /* 0x000fe200078e0230 */
[----:B------:R-:W-:Y:S01]  /*17d010*/  ISETP.LT.AND P3, PT, R141, UR5, !P1 ;  /* 0x000000058d007c0c */ /* 0x000fe2000cf61270 */
[----:B------:R-:W2:Y:S02]  /*17d020*/  LDL.LU R216, [R1+0x3a4] ;  /* 0x0003a40001d87983 */ /* 0x000ea40000300800 */
[----:B------:R-:W-:Y:S01]  /*17d030*/  IMAD.WIDE R4, R143, 0x4, R46 ;  /* 0x000000048f047825 */ /* 0x000fe200078e022e */
[----:B------:R-:W-:-:S02]  /*17d040*/  ISETP.GE.AND P0, PT, R0, UR6, PT ;  /* 0x0000000600007c0c */ /* 0x000fc4000bf06270 */
[----:B------:R-:W-:Y:S02]  /*17d050*/  ISETP.LT.AND P1, PT, R142, UR5, !P1 ;  /* 0x000000058e007c0c */ /* 0x000fe4000cf21270 */
[----:B------:R-:W-:Y:S02]  /*17d060*/  ISETP.LT.AND P5, PT, R224, UR5, !P0 ;  /* 0x00000005e0007c0c */ /* 0x000fe4000c7a1270 */
[----:B------:R-:W-:Y:S01]  /*17d070*/  ISETP.LT.AND P4, PT, R240, UR5, !P0 ;  /* 0x00000005f0007c0c */ /* 0x000fe2000c781270 */
[----:B---3--:R1:W-:Y:S04]  /*17d080*/  @P6 STG.E desc[UR40][R2.64], R220 ;  /* 0x000000dc02006986 */ /* 0x0083e8000c101928 */
[----:B------:R3:W-:Y:S01]  /*17d090*/  @P2 STG.E desc[UR40][R4.64], R137 ;  /* 0x0000008904002986 */ /* 0x0007e2000c101928 */
[----:B------:R-:W-:-:S03]  /*17d0a0*/  ISETP.LT.AND P2, PT, R248, UR5, !P0 ;  /* 0x00000005f8007c0c */ /* 0x000fc6000c741270 */
[----:B-1----:R-:W2:Y:S01]  /*17d0b0*/  LDL.LU R220, [R1+0x384] ;  /* 0x0003840001dc7983 */ /* 0x002ea20000300800 */
[----:B------:R-:W-:-:S03]  /*17d0c0*/  IMAD.WIDE R2, R143, 0x4, R44 ;  /* 0x000000048f027825 */ /* 0x000fc600078e022c */
[----:B---3--:R-:W3:Y:S01]  /*17d0d0*/  LDL.LU R137, [R1+0x364] ;  /* 0x0003640001897983 */ /* 0x008ee20000300800 */
[----:B------:R-:W-:-:S03]  /*17d0e0*/  IMAD.WIDE R4, R143, 0x4, R42 ;  /* 0x000000048f047825 */ /* 0x000fc600078e022a */
[----:B------:R-:W3:Y:S01]  /*17d0f0*/  LDL.LU R143, [R1+0x344] ;  /* 0x00034400018f7983 */ /* 0x000ee20000300800 */
[----:B------:R-:W-:-:S04]  /*17d100*/  IMAD.WIDE R6, R249, 0x4, R56 ;  /* 0x00000004f9067825 */ /* 0x000fc800078e0238 */
[C---:B------:R-:W-:Y:S01]  /*17d110*/  IMAD.WIDE R8, R249.reuse, 0x4, R54 ;  /* 0x00000004f9087825 */ /* 0x040fe200078e0236 */
[----:B------:R-:W-:Y:S03]  /*17d120*/  @P3 STG.E desc[UR40][R2.64], R245 ;  /* 0x000000f502003986 */ /* 0x000fe6000c101928 */
[C---:B------:R-:W-:Y:S01]  /*17d130*/  IMAD.WIDE R10, R249.reuse, 0x4, R52 ;  /* 0x00000004f90a7825 */ /* 0x040fe200078e0234 */
[----:B------:R1:W-:Y:S04]  /*17d140*/  @P1 STG.E desc[UR40][R4.64], R208 ;  /* 0x000000d004001986 */ /* 0x0003e8000c101928 */
[----:B------:R-:W-:Y:S04]  /*17d150*/  @P5 STG.E desc[UR40][R6.64], R212 ;  /* 0x000000d406005986 */ /* 0x000fe8000c101928 */
[----:B----4-:R4:W-:Y:S04]  /*17d160*/  @P4 STG.E desc[UR40][R8.64], R228 ;  /* 0x000000e408004986 */ /* 0x0109e8000c101928 */
[----:B-1----:R-:W3:Y:S04]  /*17d170*/  LDL.LU R208, [R1+0x3f48] ;  /* 0x003f480001d07983 */ /* 0x002ee80000300800 */
[----:B----4-:R-:W4:Y:S04]  /*17d180*/  LDL.LU R228, [R1+0x3a28] ;  /* 0x003a280001e47983 */ /* 0x010f280000300800 */
[----:B------:R1:W-:Y:S04]  /*17d190*/  @P2 STG.E desc[UR40][R10.64], R236 ;  /* 0x000000ec0a002986 */ /* 0x0003e8000c101928 */
[----:B-1----:R-:W4:Y:S01]  /*17d1a0*/  LDL.LU R236, [R1+0x3598] ;  /* 0x0035980001ec7983 */ /* 0x002f220000300800 */
[----:B------:R-:W-:Y:S01]  /*17d1b0*/  ISETP.LT.AND P6, PT, R138, UR5, !P0 ;  /* 0x000000058a007c0c */ /* 0x000fe2000c7c1270 */
[----:B------:R-:W-:-:S02]  /*17d1c0*/  IMAD.WIDE R12, R249, 0x4, R50 ;  /* 0x00000004f90c7825 */ /* 0x000fc400078e0232 */
[----:B------:R-:W4:Y:S10]  /*17d1d0*/  LDL.LU R212, [R1+0x2848] ;  /* 0x0028480001d47983 */ /* 0x000f340000300800 */
[----:B--2---:R1:W-:Y:S04]  /*17d1e0*/  @P6 STG.E desc[UR40][R12.64], R244 ;  /* 0x000000f40c006986 */ /* 0x0043e8000c101928 */
[----:B-1----:R-:W2:Y:S01]  /*17d1f0*/  LDL.LU R244, [R1+0x2288] ;  /* 0x0022880001f47983 */ /* 0x002ea20000300800 */
[----:B------:R-:W-:-:S02]  /*17d200*/  ISETP.LT.AND P4, PT, R139, UR5, !P0 ;  /* 0x000000058b007c0c */ /* 0x000fc4000c781270 */
[----:B------:R-:W-:Y:S02]  /*17d210*/  ISETP.LT.AND P1, PT, R140, UR5, !P0 ;  /* 0x000000058c007c0c */ /* 0x000fe4000c721270 */
[----:B------:R-:W-:Y:S02]  /*17d220*/  ISETP.LT.AND P5, PT, R141, UR5, !P0 ;  /* 0x000000058d007c0c */ /* 0x000fe4000c7a1270 */
[----:B------:R-:W-:Y:S01]  /*17d230*/  ISETP.LT.AND P0, PT, R142, UR5, !P0 ;  /* 0x000000058e007c0c */ /* 0x000fe2000c701270 */
[----:B------:R-:W-:Y:S02]  /*17d240*/  VIADD R0, R252, 0x1ec ;  /* 0x000001ecfc007836 */ /* 0x000fe40000000000 */
[----:B------:R-:W-:-:S04]  /*17d250*/  IMAD.WIDE R2, R249, 0x4, R48 ;  /* 0x00000004f9027825 */ /* 0x000fc800078e0230 */
[----:B------:R-:W-:Y:S01]  /*17d260*/  IMAD.WIDE R4, R249, 0x4, R46 ;  /* 0x00000004f9047825 */ /* 0x000fe200078e022e */
[----:B------:R-:W-:-:S03]  /*17d270*/  ISETP.GE.AND P3, PT, R0, UR6, PT ;  /* 0x0000000600007c0c */ /* 0x000fc6000bf66270 */
[C---:B------:R-:W-:Y:S01]  /*17d280*/  IMAD.WIDE R6, R249.reuse, 0x4, R44 ;  /* 0x00000004f9067825 */ /* 0x040fe200078e022c */
[----:B------:R1:W-:Y:S03]  /*17d290*/  @P4 STG.E desc[UR40][R2.64], R216 ;  /* 0x000000d802004986 */ /* 0x0003e6000c101928 */
[----:B------:R-:W-:Y:S01]  /*17d2a0*/  IMAD.WIDE R8, R249, 0x4, R42 ;  /* 0x00000004f9087825 */ /* 0x000fe200078e022a */
[----:B------:R-:W-:Y:S02]  /*17d2b0*/  ISETP.LT.AND P6, PT, R224, UR5, !P3 ;  /* 0x00000005e0007c0c */ /* 0x000fe4000dfc1270 */
[----:B------:R-:W-:Y:S01]  /*17d2c0*/  ISETP.LT.AND P2, PT, R240, UR5, !P3 ;  /* 0x00000005f0007c0c */ /* 0x000fe2000df41270 */
[----:B------:R3:W-:Y:S01]  /*17d2d0*/  @P1 STG.E desc[UR40][R4.64], R220 ;  /* 0x000000dc04001986 */ /* 0x0007e2000c101928 */
[----:B------:R-:W-:-:S03]  /*17d2e0*/  ISETP.LT.AND P1, PT, R248, UR5, !P3 ;  /* 0x00000005f8007c0c */ /* 0x000fc6000df21270 */
[----:B---3--:R-:W-:Y:S04]  /*17d2f0*/  @P5 STG.E desc[UR40][R6.64], R137 ;  /* 0x0000008906005986 */ /* 0x008fe8000c101928 */
[----:B-1----:R-:W3:Y:S04]  /*17d300*/  LDL.LU R216, [R1+0xcc8] ;  /* 0x000cc80001d87983 */ /* 0x002ee80000300800 */
[----:B------:R1:W-:Y:S04]  /*17d310*/  @P0 STG.E desc[UR40][R8.64], R143 ;  /* 0x0000008f08000986 */ /* 0x0003e8000c101928 */
[----:B------:R-:W3:Y:S01]  /*17d320*/  LDL.LU R220, [R1+0x948] ;  /* 0x0009480001dc7983 */ /* 0x000ee20000300800 */
[----:B------:R-:W-:-:S03]  /*17d330*/  IMAD.WIDE R10, R136, 0x4, R56 ;  /* 0x00000004880a7825 */ /* 0x000fc600078e0238 */
[----:B-1----:R-:W3:Y:S01]  /*17d340*/  LDL.LU R143, [R1+0x928] ;  /* 0x00092800018f7983 */ /* 0x002ee20000300800 */
[----:B------:R-:W-:-:S03]  /*17d350*/  IMAD.WIDE R12, R136, 0x4, R54 ;  /* 0x00000004880c7825 */ /* 0x000fc600078e0236 */
[----:B------:R-:W3:Y:S01]  /*17d360*/  LDL.LU R137, [R1+0x56a8] ;  /* 0x0056a80001897983 */ /* 0x000ee20000300800 */
[----:B------:R-:W-:-:S03]  /*17d370*/  IMAD.WIDE R2, R136, 0x4, R52 ;  /* 0x0000000488027825 */ /* 0x000fc600078e0234 */
[----:B------:R-:W3:Y:S04]  /*17d380*/  LDL.LU R249, [R1+0x908] ;  /* 0x0009080001f97983 */ /* 0x000ee80000300800 */
[----:B------:R-:W-:Y:S04]  /*17d390*/  @P6 STG.E desc[UR40][R10.64], R208 ;  /* 0x000000d00a006986 */ /* 0x000fe8000c101928 */
[----:B----4-:R1:W-:Y:S04]  /*17d3a0*/  @P2 STG.E desc[UR40][R12.64], R228 ;  /* 0x000000e40c002986 */ /* 0x0103e8000c101928 */
[----:B-1----:R-:W4:Y:S04]  /*17d3b0*/  LDL.LU R228, [R1+0x848] ;  /* 0x0008480001e47983 */ /* 0x002f280000300800 */
[----:B------:R1:W-:Y:S04]  /*17d3c0*/  @P1 STG.E desc[UR40][R2.64], R236 ;  /* 0x000000ec02001986 */ /* 0x0003e8000c101928 */
[----:B-1----:R-:W4:Y:S01]  /*17d3d0*/  LDL.LU R236, [R1+0x3e8] ;  /* 0x0003e80001ec7983 */ /* 0x002f220000300800 */
[----:B------:R-:W-:-:S02]  /*17d3e0*/  ISETP.LT.AND P0, PT, R138, UR5, !P3 ;  /* 0x000000058a007c0c */ /* 0x000fc4000df01270 */
[----:B------:R-:W-:Y:S01]  /*17d3f0*/  ISETP.LT.AND P4, PT, R139, UR5, !P3 ;  /* 0x000000058b007c0c */ /* 0x000fe2000df81270 */
[C---:B------:R-:W-:Y:S01]  /*17d400*/  IMAD.WIDE R4, R136.reuse, 0x4, R50 ;  /* 0x0000000488047825 */ /* 0x040fe200078e0232 */
[----:B------:R-:W4:Y:S03]  /*17d410*/  LDL.LU R245, [R1+0x3c8] ;  /* 0x0003c80001f57983 */ /* 0x000f260000300800 */
[----:B------:R-:W-:Y:S01]  /*17d420*/  IMAD.WIDE R6, R136, 0x4, R48 ;  /* 0x0000000488067825 */ /* 0x000fe200078e0230 */
[----:B------:R-:W4:Y:S05]  /*17d430*/  LDL.LU R208, [R1+0x3a8] ;  /* 0x0003a80001d07983 */ /* 0x000f2a0000300800 */
[----:B------:R-:W-:Y:S04]  /*17d440*/  @P0 STG.E desc[UR40][R4.64], R212 ;  /* 0x000000d404000986 */ /* 0x000fe8000c101928 */
[----:B--2---:R1:W-:Y:S04]  /*17d450*/  @P4 STG.E desc[UR40][R6.64], R244 ;  /* 0x000000f406004986 */ /* 0x0043e8000c101928 */
[----:B-1----:R-:W2:Y:S01]  /*17d460*/  LDL.LU R244, [R1+0x388] ;  /* 0x0003880001f47983 */ /* 0x002ea20000300800 */
[----:B------:R-:W-:-:S02]  /*17d470*/  ISETP.LT.AND P5, PT, R140, UR5, !P3 ;  /* 0x000000058c007c0c */ /* 0x000fc4000dfa1270 */
[----:B------:R-:W-:Y:S02]  /*17d480*/  ISETP.LT.AND P2, PT, R141, UR5, !P3 ;  /* 0x000000058d007c0c */ /* 0x000fe4000df41270 */
[----:B------:R-:W-:Y:S01]  /*17d490*/  ISETP.LT.AND P3, PT, R142, UR5, !P3 ;  /* 0x000000058e007c0c */ /* 0x000fe2000df61270 */
[----:B------:R-:W-:Y:S02]  /*17d4a0*/  VIADD R0, R252, 0x1ed ;  /* 0x000001edfc007836 */ /* 0x000fe40000000000 */
[----:B------:R-:W-:-:S04]  /*17d4b0*/  IMAD.WIDE R8, R136, 0x4, R46 ;  /* 0x0000000488087825 */ /* 0x000fc800078e022e */
[----:B------:R-:W-:Y:S01]  /*17d4c0*/  IMAD.WIDE R10, R136, 0x4, R44 ;  /* 0x00000004880a7825 */ /* 0x000fe200078e022c */
[----:B------:R-:W-:-:S03]  /*17d4d0*/  ISETP.GE.AND P6, PT, R0, UR6, PT ;  /* 0x0000000600007c0c */ /* 0x000fc6000bfc6270 */
[----:B------:R-:W-:Y:S02]  /*17d4e0*/  IMAD.WIDE R12, R136, 0x4, R42 ;  /* 0x00000004880c7825 */ /* 0x000fe400078e022a */
[----:B------:R-:W2:Y:S01]  /*17d4f0*/  LDL.LU R136, [R1+0x56a4] ;  /* 0x0056a40001887983 */ /* 0x000ea20000300800 */
[----:B------:R-:W-:-:S03]  /*17d500*/  ISETP.LT.AND P0, PT, R224, UR5, !P6 ;  /* 0x00000005e0007c0c */ /* 0x000fc6000f701270 */
[----:B------:R-:W2:Y:S01]  /*17d510*/  LDL.LU R212, [R1+0x56a0] ;  /* 0x0056a00001d47983 */ /* 0x000ea20000300800 */
[----:B------:R-:W-:-:S03]  /*17d520*/  ISETP.LT.AND P1, PT, R240, UR5, !P6 ;  /* 0x00000005f0007c0c */ /* 0x000fc6000f721270 */
[----:B---3--:R1:W-:Y:S04]  /*17d530*/  @P5 STG.E desc[UR40][R8.64], R216 ;  /* 0x000000d808005986 */ /* 0x0083e8000c101928 */
[----:B------:R3:W-:Y:S01]  /*17d540*/  @P2 STG.E desc[UR40][R10.64], R220 ;  /* 0x000000dc0a002986 */ /* 0x0007e2000c101928 */
[----:B------:R-:W-:-:S03]  /*17d550*/  ISETP.LT.AND P2, PT, R248, UR5, !P6 ;  /* 0x00000005f8007c0c */ /* 0x000fc6000f741270 */
[----:B-1----:R-:W2:Y:S04]  /*17d560*/  LDL.LU R216, [R1+0x368] ;  /* 0x0003680001d87983 */ /* 0x002ea80000300800 */
[----:B------:R1:W-:Y:S04]  /*17d570*/  @P3 STG.E desc[UR40][R12.64], R143 ;  /* 0x0000008f0c003986 */ /* 0x0003e8000c101928 */
[----:B---3--:R-:W3:Y:S01]  /*17d580*/  LDL.LU R220, [R1+0x348] ;  /* 0x0003480001dc7983 */ /* 0x008ee20000300800 */
[----:B------:R-:W-:-:S03]  /*17d590*/  IMAD.WIDE R2, R137, 0x4, R56 ;  /* 0x0000000489027825 */ /* 0x000fc600078e0238 */
[----:B-1----:R-:W3:Y:S01]  /*17d5a0*/  LDL.LU R143, [R1+0x3f4c] ;  /* 0x003f4c00018f7983 */ /* 0x002ee20000300800 */
[----:B------:R-:W-:-:S04]  /*17d5b0*/  IMAD.WIDE R4, R137, 0x4, R54 ;  /* 0x0000000489047825 */ /* 0x000fc800078e0236 */
[----:B------:R-:W-:Y:S01]  /*17d5c0*/  IMAD.WIDE R6, R137, 0x4, R52 ;  /* 0x0000000489067825 */ /* 0x000fe200078e0234 */
[----:B------:R1:W-:Y:S04]  /*17d5d0*/  @P0 STG.E desc[UR40][R2.64], R249 ;  /* 0x000000f902000986 */ /* 0x0003e8000c101928 */
[----:B----4-:R4:W-:Y:S04]  /*17d5e0*/  @P1 STG.E desc[UR40][R4.64], R228 ;  /* 0x000000e404001986 */ /* 0x0109e8000c101928 */
[----:B-1----:R-:W3:Y:S04]  /*17d5f0*/  LDL.LU R249, [R1+0x3a2c] ;  /* 0x003a2c0001f97983 */ /* 0x002ee80000300800 */
[----:B----4-:R-:W4:Y:S04]  /*17d600*/  LDL.LU R228, [R1+0x359c] ;  /* 0x00359c0001e47983 */ /* 0x010f280000300800 */
[----:B------:R1:W-:Y:S04]  /*17d610*/  @P2 STG.E desc[UR40][R6.64], R236 ;  /* 0x000000ec06002986 */ /* 0x0003e8000c101928 */
[----:B-1----:R-:W4:Y:S01]  /*17d620*/  LDL.LU R236, [R1+0x284c] ;  /* 0x00284c0001ec7983 */ /* 0x002f220000300800 */
[----:B------:R-:W-:-:S02]  /*17d630*/  ISETP.LT.AND P4, PT, R138, UR5, !P6 ;  /* 0x000000058a007c0c */ /* 0x000fc4000f781270 */
[----:B------:R-:W-:Y:S02]  /*17d640*/  ISETP.LT.AND P3, PT, R139, UR5, !P6 ;  /* 0x000000058b007c0c */ /* 0x000fe4000f761270 */
[----:B------:R-:W-:Y:S01]  /*17d650*/  ISETP.LT.AND P5, PT, R140, UR5, !P6 ;  /* 0x000000058c007c0c */ /* 0x000fe2000f7a1270 */
[----:B------:R-:W-:-:S04]  /*17d660*/  IMAD.WIDE R8, R137, 0x4, R50 ;  /* 0x0000000489087825 */ /* 0x000fc800078e0232 */
[----:B------:R-:W-:-:S04]  /*17d670*/  IMAD.WIDE R10, R137, 0x4, R48 ;  /* 0x00000004890a7825 */ /* 0x000fc800078e0230 */
[C---:B------:R-:W-:Y:S01]  /*17d680*/  IMAD.WIDE R12, R137.reuse, 0x4, R46 ;  /* 0x00000004890c7825 */ /* 0x040fe200078e022e */
[----:B------:R-:W-:Y:S04]  /*17d690*/  @P4 STG.E desc[UR40][R8.64], R245 ;  /* 0x000000f508004986 */ /* 0x000fe8000c101928 */
[----:B------:R1:W-:Y:S01]  /*17d6a0*/  @P3 STG.E desc[UR40][R10.64], R208 ;  /* 0x000000d00a003986 */ /* 0x0003e2000c101928 */
[----:B------:R-:W-:-:S04]  /*17d6b0*/  IMAD.WIDE R2, R137, 0x4, R44 ;  /* 0x0000000489027825 */ /* 0x000fc800078e022c */
[----:B------:R-:W-:Y:S01]  /*17d6c0*/  IMAD.WIDE R4, R137, 0x4, R42 ;  /* 0x0000000489047825 */ /* 0x000fe200078e022a */
[----:B-1----:R-:W4:Y:S04]  /*17d6d0*/  LDL.LU R208, [R1+0x228c] ;  /* 0x00228c0001d07983 */ /* 0x002f280000300800 */
[----:B--2---:R1:W-:Y:S04]  /*17d6e0*/  @P5 STG.E desc[UR40][R12.64], R244 ;  /* 0x000000f40c005986 */ /* 0x0043e8000c101928 */
[----:B-1----:R-:W2:Y:S04]  /*17d6f0*/  LDL.LU R244, [R1+0xccc] ;  /* 0x000ccc0001f47983 */ /* 0x002ea80000300800 */
[----:B------:R-:W2:Y:S01]  /*17d700*/  LDL.LU R137, [R1+0x94c] ;  /* 0x00094c0001897983 */ /* 0x000ea20000300800 */
[----:B------:R-:W-:Y:S01]  /*17d710*/  VIADD R0, R252, 0x1ee ;  /* 0x000001eefc007836 */ /* 0x000fe20000000000 */
[----:B------:R-:W-:-:S04]  /*17d720*/  ISETP.LT.AND P1, PT, R141, UR5, !P6 ;  /* 0x000000058d007c0c */ /* 0x000fc8000f721270 */
[----:B------:R-:W-:Y:S02]  /*17d730*/  ISETP.GE.AND P0, PT, R0, UR6, PT ;  /* 0x0000000600007c0c */ /* 0x000fe4000bf06270 */
[----:B------:R-:W-:Y:S02]  /*17d740*/  ISETP.LT.AND P6, PT, R142, UR5, !P6 ;  /* 0x000000058e007c0c */ /* 0x000fe4000f7c1270 */
[----:B------:R-:W-:Y:S01]  /*17d750*/  ISETP.LT.AND P2, PT, R224, UR5, !P0 ;  /* 0x00000005e0007c0c */ /* 0x000fe2000c741270 */
[----:B------:R-:W-:Y:S01]  /*17d760*/  IMAD.WIDE R6, R136, 0x4, R56 ;  /* 0x0000000488067825 */ /* 0x000fe200078e0238 */
[----:B------:R-:W-:Y:S02]  /*17d770*/  ISETP.LT.AND P4, PT, R240, UR5, !P0 ;  /* 0x00000005f0007c0c */ /* 0x000fe4000c781270 */
[----:B------:R-:W-:Y:S02]  /*17d780*/  ISETP.LT.AND P3, PT, R248, UR5, !P0 ;  /* 0x00000005f8007c0c */ /* 0x000fe4000c761270 */
[----:B------:R-:W-:Y:S01]  /*17d790*/  ISETP.LT.AND P5, PT, R138, UR5, !P0 ;  /* 0x000000058a007c0c */ /* 0x000fe2000c7a1270 */
[----:B------:R1:W-:Y:S04]  /*17d7a0*/  @P1 STG.E desc[UR40][R2.64], R216 ;  /* 0x000000d802001986 */ /* 0x0003e8000c101928 */
[----:B---3--:R3:W-:Y:S04]  /*17d7b0*/  @P6 STG.E desc[UR40][R4.64], R220 ;  /* 0x000000dc04006986 */ /* 0x0087e8000c101928 */
[----:B-1----:R-:W2:Y:S04]  /*17d7c0*/  LDL.LU R216, [R1+0x92c] ;  /* 0x00092c0001d87983 */ /* 0x002ea80000300800 */
[----:B------:R1:W-:Y:S04]  /*17d7d0*/  @P2 STG.E desc[UR40][R6.64], R143 ;  /* 0x0000008f06002986 */ /* 0x0003e8000c101928 */
[----:B---3--:R-:W3:Y:S01]  /*17d7e0*/  LDL.LU R220, [R1+0x90c] ;  /* 0x00090c0001dc7983 */ /* 0x008ee20000300800 */
[----:B------:R-:W-:-:S03]  /*17d7f0*/  IMAD.WIDE R8, R136, 0x4, R54 ;  /* 0x0000000488087825 */ /* 0x000fc600078e0236 */
[----:B-1----:R-:W3:Y:S01]  /*17d800*/  LDL.LU R143, [R1+0x84c] ;  /* 0x00084c00018f7983 */ /* 0x002ee20000300800 */
[----:B------:R-:W-:-:S04]  /*17d810*/  IMAD.WIDE R10, R136, 0x4, R52 ;  /* 0x00000004880a7825 */ /* 0x000fc800078e0234 */
[C---:B------:R-:W-:Y:S01]  /*17d820*/  IMAD.WIDE R12, R136.reuse, 0x4, R50 ;  /* 0x00000004880c7825 */ /* 0x040fe200078e0232 */
[----:B------:R1:W-:Y:S03]  /*17d830*/  @P4 STG.E desc[UR40][R8.64], R249 ;  /* 0x000000f908004986 */ /* 0x0003e6000c101928 */
[----:B------:R-:W-:-:S04]  /*17d840*/  IMAD.WIDE R2, R136, 0x4, R48 ;  /* 0x0000000488027825 */ /* 0x000fc800078e0230 */
[C---:B------:R-:W-:Y:S01]  /*17d850*/  IMAD.WIDE R4, R136.reuse, 0x4, R46 ;  /* 0x0000000488047825 */ /* 0x040fe200078e022e */
[----:B----4-:R4:W-:Y:S03]  /*17d860*/  @P3 STG.E desc[UR40][R10.64], R228 ;  /* 0x000000e40a003986 */ /* 0x0109e6000c101928 */
[C---:B------:R-:W-:Y:S01]  /*17d870*/  IMAD.WIDE R6, R136.reuse, 0x4, R44 ;  /* 0x0000000488067825 */ /* 0x040fe200078e022c */
[----:B-1----:R-:W3:Y:S03]  /*17d880*/  LDL.LU R249, [R1+0x3ec] ;  /* 0x0003ec0001f97983 */ /* 0x002ee60000300800 */
[----:B------:R-:W-:Y:S01]  /*17d890*/  IMAD.WIDE R8, R136, 0x4, R42 ;  /* 0x0000000488087825 */ /* 0x000fe200078e022a */
[----:B----4-:R-:W4:Y:S04]  /*17d8a0*/  LDL.LU R228, [R1+0x3cc] ;  /* 0x0003cc0001e47983 */ /* 0x010f280000300800 */
[----:B------:R1:W-:Y:S04]  /*17d8b0*/  @P5 STG.E desc[UR40][R12.64], R236 ;  /* 0x000000ec0c005986 */ /* 0x0003e8000c101928 */
[----:B-1----:R-:W4:Y:S04]  /*17d8c0*/  LDL.LU R236, [R1+0x3ac] ;  /* 0x0003ac0001ec7983 */ /* 0x002f280000300800 */
[----:B------:R-:W4:Y:S01]  /*17d8d0*/  LDL.LU R136, [R1+0x38c] ;  /* 0x00038c0001887983 */ /* 0x000f220000300800 */
[----:B------:R-:W-:-:S02]  /*17d8e0*/  ISETP.LT.AND P6, PT, R139, UR5, !P0 ;  /* 0x000000058b007c0c */ /* 0x000fc4000c7c1270 */
[----:B------:R-:W-:Y:S02]  /*17d8f0*/  ISETP.LT.AND P2, PT, R140, UR5, !P0 ;  /* 0x000000058c007c0c */ /* 0x000fe4000c741270 */
[----:B------:R-:W-:-:S09]  /*17d900*/  ISETP.LT.AND P4, PT, R141, UR5, !P0 ;  /* 0x000000058d007c0c */ /* 0x000fd2000c781270 */
[----:B------:R-:W-:Y:S04]  /*17d910*/  @P6 STG.E desc[UR40][R2.64], R208 ;  /* 0x000000d002006986 */ /* 0x000fe8000c101928 */
[----:B--2---:R-:W-:Y:S04]  /*17d920*/  @P2 STG.E desc[UR40][R4.64], R244 ;  /* 0x000000f404002986 */ /* 0x004fe8000c101928 */
[----:B------:R1:W-:Y:S04]  /*17d930*/  @P4 STG.E desc[UR40][R6.64], R137 ;  /* 0x0000008906004986 */ /* 0x0003e8000c101928 */
[----:B-1----:R-:W2:Y:S01]  /*17d940*/  LDL.LU R137, [R1+0x36c] ;  /* 0x00036c0001897983 */ /* 0x002ea20000300800 */
[----:B------:R-:W-:Y:S01]  /*17d950*/  VIADD R0, R252, 0x1ef ;  /* 0x000001effc007836 */ /* 0x000fe20000000000 */
[----:B------:R-:W-:Y:S01]  /*17d960*/  ISETP.LT.AND P0, PT, R142, UR5, !P0 ;  /* 0x000000058e007c0c */ /* 0x000fe2000c701270 */
[----:B------:R-:W-:Y:S01]  /*17d970*/  IMAD.WIDE R10, R212, 0x4, R56 ;  /* 0x00000004d40a7825 */ /* 0x000fe200078e0238 */
[----:B------:R-:W2:Y:S02]  /*17d980*/  LDL.LU R244, [R1+0x56bc] ;  /* 0x0056bc0001f47983 */ /* 0x000ea40000300800 */
[----:B------:R-:W-:-:S04]  /*17d990*/  ISETP.GE.AND P1, PT, R0, UR6, PT ;  /* 0x0000000600007c0c */ /* 0x000fc8000bf26270 */
[----:B------:R-:W-:Y:S02]  /*17d9a0*/  ISETP.LT.AND P3, PT, R224, UR5, !P1 ;  /* 0x00000005e0007c0c */ /* 0x000fe4000cf61270 */
[----:B------:R-:W-:Y:S01]  /*17d9b0*/  ISETP.LT.AND P5, PT, R240, UR5, !P1 ;  /* 0x00000005f0007c0c */ /* 0x000fe2000cfa1270 */
[----:B------:R-:W-:Y:S01]  /*17d9c0*/  IMAD.WIDE R12, R212, 0x4, R54 ;  /* 0x00000004d40c7825 */ /* 0x000fe200078e0236 */
[----:B------:R-:W-:Y:S02]  /*17d9d0*/  ISETP.LT.AND P2, PT, R248, UR5, !P1 ;  /* 0x00000005f8007c0c */ /* 0x000fe4000cf41270 */
[----:B------:R-:W-:Y:S02]  /*17d9e0*/  ISETP.LT.AND P6, PT, R138, UR5, !P1 ;  /* 0x000000058a007c0c */ /* 0x000fe4000cfc1270 */
[----:B------:R-:W-:Y:S01]  /*17d9f0*/  ISETP.LT.AND P4, PT, R139, UR5, !P1 ;  /* 0x000000058b007c0c */ /* 0x000fe2000cf81270 */
[----:B------:R-:W-:Y:S04]  /*17da00*/  @P0 STG.E desc[UR40][R8.64], R216 ;  /* 0x000000d808000986 */ /* 0x000fe8000c101928 */
[----:B---3--:R-:W-:Y:S04]  /*17da10*/  @P3 STG.E desc[UR40][R10.64], R220 ;  /* 0x000000dc0a003986 */ /* 0x008fe8000c101928 */
[----:B------:R1:W-:Y:S01]  /*17da20*/  @P5 STG.E desc[UR40][R12.64], R143 ;  /* 0x0000008f0c005986 */ /* 0x0003e2000c101928 */
[----:B------:R-:W-:Y:S01]  /*17da30*/  ISETP.LT.AND P5, PT, R140, UR5, !P1 ;  /* 0x000000058c007c0c */ /* 0x000fe2000cfa1270 */
[----:B------:R-:W-:-:S02]  /*17da40*/  IMAD.WIDE R2, R212, 0x4, R52 ;  /* 0x00000004d4027825 */ /* 0x000fc400078e0234 */
[----:B-1----:R-:W3:Y:S04]  /*17da50*/  LDL.LU R143, [R1+0x34c] ;  /* 0x00034c00018f7983 */ /* 0x002ee80000300800 */
[----:B------:R-:W3:Y:S04]  /*17da60*/  LDL.LU R208, [R1+0x330] ;  /* 0x0003300001d07983 */ /* 0x000ee80000300800 */
[----:B------:R-:W3:Y:S04]  /*17da70*/  LDL.LU R216, [R1+0x310] ;  /* 0x0003100001d87983 */ /* 0x000ee80000300800 */
[----:B------:R-:W3:Y:S01]  /*17da80*/  LDL.LU R220, [R1+0x2f0] ;  /* 0x0002f00001dc7983 */ /* 0x000ee20000300800 */
[----:B------:R-:W-:-:S04]  /*17da90*/  IMAD.WIDE R4, R212, 0x4, R50 ;  /* 0x00000004d4047825 */ /* 0x000fc800078e0232 */
[C---:B------:R-:W-:Y:S01]  /*17daa0*/  IMAD.WIDE R6, R212.reuse, 0x4, R48 ;  /* 0x00000004d4067825 */ /* 0x040fe200078e0230 */
[----:B------:R-:W-:Y:S03]  /*17dab0*/  @P2 STG.E desc[UR40][R2.64], R249 ;  /* 0x000000f902002986 */ /* 0x000fe6000c101928 */
[C---:B------:R-:W-:Y:S01]  /*17dac0*/  IMAD.WIDE R8, R212.reuse, 0x4, R46 ;  /* 0x00000004d4087825 */ /* 0x040fe200078e022e */
[----:B----4-:R1:W-:Y:S04]  /*17dad0*/  @P6 STG.E desc[UR40][R4.64], R228 ;  /* 0x000000e404006986 */ /* 0x0103e8000c101928 */
[----:B------:R4:W-:Y:S04]  /*17dae0*/  @P4 STG.E desc[UR40][R6.64], R236 ;  /* 0x000000ec06004986 */ /* 0x0009e8000c101928 */
[----:B-1----:R-:W3:Y:S04]  /*17daf0*/  LDL.LU R228, [R1+0x2d0] ;  /* 0x0002d00001e47983 */ /* 0x002ee80000300800 */
[----:B------:R1:W-:Y:S04]  /*17db00*/  @P5 STG.E desc[UR40][R8.64], R136 ;  /* 0x0000008808005986 */ /* 0x0003e8000c101928 */
[----:B----4-:R-:W4:Y:S01]  /*17db10*/  LDL.LU R236, [R1+0x2b0] ;  /* 0x0002b00001ec7983 */ /* 0x010f220000300800 */
[----:B------:R-:W-:Y:S01]  /*17db20*/  ISETP.LT.AND P3, PT, R141, UR5, !P1 ;  /* 0x000000058d007c0c */ /* 0x000fe2000cf61270 */
[----:B------:R-:W-:-:S02]  /*17db30*/  IMAD.WIDE R10, R212, 0x4, R44 ;  /* 0x00000004d40a7825 */ /* 0x000fc400078e022c */
[----:B------:R-:W2:Y:S04]  /*17db40*/  LDS.128 R4, [R101] ;  /* 0x0000000065047984 */ /* 0x000ea80000000c00 */
[----:B-1----:R-:W4:Y:S01]  /*17db50*/  LDL.LU R136, [R1+0x1d0] ;  /* 0x0001d00001887983 */ /* 0x002f220000300800 */
[----:B------:R-:W-:Y:S02]  /*17db60*/  VIADD R0, R252, 0x1f0 ;  /* 0x000001f0fc007836 */ /* 0x000fe40000000000 */
[----:B------:R-:W-:Y:S01]  /*17db70*/  IMAD.WIDE R2, R212, 0x4, R42 ;  /* 0x00000004d4027825 */ /* 0x000fe200078e022a */
[----:B------:R-:W-:Y:S01]  /*17db80*/  ISETP.LT.AND P1, PT, R142, UR5, !P1 ;  /* 0x000000058e007c0c */ /* 0x000fe2000cf21270 */
[----:B------:R-:W1:Y:S04]  /*17db90*/  LDS.128 R100, [R101+0x400] ;  /* 0x0004000065647984 */ /* 0x000e680000000c00 */
[----:B--2---:R2:W-:Y:S04]  /*17dba0*/  @P3 STG.E desc[UR40][R10.64], R137 ;  /* 0x000000890a003986 */ /* 0x0045e8000c101928 */
[----:B--2---:R-:W2:Y:S04]  /*17dbb0*/  LDL.LU R137, [R1+0x60] ;  /* 0x0000600001897983 */ /* 0x004ea80000300800 */
[----:B------:R-:W2:Y:S01]  /*17dbc0*/  LDL.LU R212, [R1+0x56b8] ;  /* 0x0056b80001d47983 */ /* 0x000ea20000300800 */
[----:B------:R-:W-:-:S04]  /*17dbd0*/  ISETP.GE.AND P0, PT, R0, UR6, PT ;  /* 0x0000000600007c0c */ /* 0x000fc8000bf06270 */
[----:B------:R-:W-:Y:S02]  /*17dbe0*/  ISETP.LT.AND P2, PT, R224, UR5, !P0 ;  /* 0x00000005e0007c0c */ /* 0x000fe4000c741270 */
[----:B------:R-:W-:Y:S02]  /*17dbf0*/  ISETP.LT.AND P5, PT, R240, UR5, !P0 ;  /* 0x00000005f0007c0c */ /* 0x000fe4000c7a1270 */
[----:B------:R-:W-:Y:S01]  /*17dc00*/  ISETP.LT.AND P4, PT, R248, UR5, !P0 ;  /* 0x00000005f8007c0c */ /* 0x000fe2000c781270 */
[----:B------:R-:W-:-:S04]  /*17dc10*/  IMAD.WIDE R12, R244, 0x4, R56 ;  /* 0x00000004f40c7825 */ /* 0x000fc800078e0238 */
[----:B------:R-:W-:Y:S01]  /*17dc20*/  IMAD.WIDE R14, R244, 0x4, R54 ;  /* 0x00000004f40e7825 */ /* 0x000fe200078e0236 */
[----:B------:R-:W-:-:S03]  /*17dc30*/  ISETP.LT.AND P6, PT, R138, UR5, !P0 ;  /* 0x000000058a007c0c */ /* 0x000fc6000c7c1270 */
[----:B------:R-:W-:Y:S01]  /*17dc40*/  IMAD.WIDE R16, R244, 0x4, R52 ;  /* 0x00000004f4107825 */ /* 0x000fe200078e0234 */
[----:B------:R-:W-:-:S03]  /*17dc50*/  ISETP.LT.AND P3, PT, R139, UR5, !P0 ;  /* 0x000000058b007c0c */ /* 0x000fc6000c761270 */
[----:B------:R-:W-:Y:S01]  /*17dc60*/  IMAD.WIDE R8, R244, 0x4, R50 ;  /* 0x00000004f4087825 */ /* 0x000fe200078e0232 */
[----:B---3--:R3:W-:Y:S04]  /*17dc70*/  @P1 STG.E desc[UR40][R2.64], R143 ;  /* 0x0000008f02001986 */ /* 0x0087e8000c101928 */
[----:B------:R-:W-:Y:S04]  /*17dc80*/  @P2 STG.E desc[UR40][R12.64], R208 ;  /* 0x000000d00c002986 */ /* 0x000fe8000c101928 */
[----:B------:R1:W-:Y:S04]  /*17dc90*/  @P5 STG.E desc[UR40][R14.64], R216 ;  /* 0x000000d80e005986 */ /* 0x0003e8000c101928 */
[----:B------:R3:W-:Y:S01]  /*17dca0*/  @P4 STG.E desc[UR40][R16.64], R220 ;  /* 0x000000dc10004986 */ /* 0x0007e2000c101928 */
[----:B------:R-:W-:Y:S01]  /*17dcb0*/  ISETP.LT.AND P4, PT, R140, UR5, !P0 ;  /* 0x000000058c007c0c */ /* 0x000fe2000c781270 */
[----:B------:R-:W-:-:S02]  /*17dcc0*/  IMAD.WIDE R10, R244, 0x4, R48 ;  /* 0x00000004f40a7825 */ /* 0x000fc400078e0230 */
[----:B---3--:R-:W3:Y:S02]  /*17dcd0*/  LDL.LU R143, [R1+0x569c] ;  /* 0x00569c00018f7983 */ /* 0x008ee40000300800 */
[C---:B------:R-:W-:Y:S02]  /*17dce0*/  IMAD.WIDE R2, R244.reuse, 0x4, R46 ;  /* 0x00000004f4027825 */ /* 0x040fe400078e022e */
[----:B-1----:R-:W3:Y:S02]  /*17dcf0*/  LDL.LU R216, [R1+0x334] ;  /* 0x0003340001d87983 */ /* 0x002ee40000300800 */
[C---:B------:R-:W-:Y:S02]  /*17dd00*/  IMAD.WIDE R12, R244.reuse, 0x4, R44 ;  /* 0x00000004f40c7825 */ /* 0x040fe400078e022c */
[----:B------:R-:W3:Y:S02]  /*17dd10*/  LDL.LU R220, [R1+0x314] ;  /* 0x0003140001dc7983 */ /* 0x000ee40000300800 */
[----:B------:R-:W-:-:S02]  /*17dd20*/  IMAD.WIDE R14, R244, 0x4, R42 ;  /* 0x00000004f40e7825 */ /* 0x000fc400078e022a */
[----:B------:R1:W-:Y:S04]  /*17dd30*/  @P6 STG.E desc[UR40][R8.64], R228 ;  /* 0x000000e408006986 */ /* 0x0003e8000c101928 */
[----:B----4-:R4:W-:Y:S04]  /*17dd40*/  @P3 STG.E desc[UR40][R10.64], R236 ;  /* 0x000000ec0a003986 */ /* 0x0109e8000c101928 */
[----:B-1----:R-:W3:Y:S04]  /*17dd50*/  LDL.LU R228, [R1+0x2f4] ;  /* 0x0002f40001e47983 */ /* 0x002ee80000300800 */
[----:B------:R1:W-:Y:S04]  /*17dd60*/  @P4 STG.E desc[UR40][R2.64], R136 ;  /* 0x0000008802004986 */ /* 0x0003e8000c101928 */
[----:B----4-:R-:W4:Y:S04]  /*17dd70*/  LDL.LU R236, [R1+0x2d4] ;  /* 0x0002d40001ec7983 */ /* 0x010f280000300800 */
[----:B------:R-:W4:Y:S04]  /*17dd80*/  LDL.LU R244, [R1+0x2b4] ;  /* 0x0002b40001f47983 */ /* 0x000f280000300800 */
[----:B-1----:R-:W4:Y:S01]  /*17dd90*/  LDL.LU R136, [R1+0x1d4] ;  /* 0x0001d40001887983 */ /* 0x002f220000300800 */
[----:B------:R-:W-:-:S13]  /*17dda0*/  ISETP.LT.AND P2, PT, R141, UR5, !P0 ;  /* 0x000000058d007c0c */ /* 0x000fda000c741270 */
[----:B--2---:R1:W-:Y:S04]  /*17ddb0*/  @P2 STG.E desc[UR40][R12.64], R137 ;  /* 0x000000890c002986 */ /* 0x0043e8000c101928 */
[----:B-1----:R-:W2:Y:S01]  /*17ddc0*/  LDL.LU R137, [R1+0x64] ;  /* 0x0000640001897983 */ /* 0x002ea20000300800 */
[----:B------:R-:W-:Y:S01]  /*17ddd0*/  VIADD R0, R252, 0x1f1 ;  /* 0x000001f1fc007836 */ /* 0x000fe20000000000 */
[----:B------:R-:W-:Y:S01]  /*17dde0*/  ISETP.LT.AND P0, PT, R142, UR5, !P0 ;  /* 0x000000058e007c0c */ /* 0x000fe2000c701270 */
[----:B------:R-:W-:Y:S01]  /*17ddf0*/  IMAD.WIDE R8, R212, 0x4, R56 ;  /* 0x00000004d4087825 */ /* 0x000fe200078e0238 */
[----:B------:R-:W2:Y:S02]  /*17de00*/  LDL.LU R208, [R1+0x5690] ;  /* 0x0056900001d07983 */ /* 0x000ea40000300800 */
[----:B------:R-:W-:-:S04]  /*17de10*/  ISETP.GE.AND P1, PT, R0, UR6, PT ;  /* 0x0000000600007c0c */ /* 0x000fc8000bf26270 */
[----:B------:R-:W-:Y:S02]  /*17de20*/  ISETP.LT.AND P5, PT, R224, UR5, !P1 ;  /* 0x00000005e0007c0c */ /* 0x000fe4000cfa1270 */
[----:B------:R-:W-:Y:S02]  /*17de30*/  ISETP.LT.AND P6, PT, R240, UR5, !P1 ;  /* 0x00000005f0007c0c */ /* 0x000fe4000cfc1270 */
[----:B------:R-:W-:Y:S01]  /*17de40*/  ISETP.LT.AND P3, PT, R248, UR5, !P1 ;  /* 0x00000005f8007c0c */ /* 0x000fe2000cf61270 */
[C---:B------:R-:W-:Y:S01]  /*17de50*/  IMAD.WIDE R10, R212.reuse, 0x4, R54 ;  /* 0x00000004d40a7825 */ /* 0x040fe200078e0236 */
[----:B------:R1:W-:Y:S03]  /*17de60*/  @P0 STG.E desc[UR40][R14.64], R204 ;  /* 0x000000cc0e000986 */ /* 0x0003e6000c101928 */
[----:B------:R-:W-:Y:S01]  /*17de70*/  IMAD.WIDE R16, R212, 0x4, R52 ;  /* 0x00000004d4107825 */ /* 0x000fe200078e0234 */
[----:B------:R-:W-:-:S02]  /*17de80*/  ISETP.LT.AND P0, PT, R138, UR5, !P1 ;  /* 0x000000058a007c0c */ /* 0x000fc4000cf01270 */
[----:B------:R-:W-:Y:S01]  /*17de90*/  ISETP.LT.AND P2, PT, R139, UR5, !P1 ;  /* 0x000000058b007c0c */ /* 0x000fe2000cf41270 */
[----:B------:R1:W-:Y:S01]  /*17dea0*/  @P5 STG.E desc[UR40][R8.64], R196 ;  /* 0x000000c408005986 */ /* 0x0003e2000c101928 */
[----:B------:R-:W-:-:S03]  /*17deb0*/  ISETP.LT.AND P5, PT, R140, UR5, !P1 ;  /* 0x000000058c007c0c */ /* 0x000fc6000cfa1270 */
[----:B------:R1:W-:Y:S04]  /*17dec0*/  @P6 STG.E desc[UR40][R10.64], R188 ;  /* 0x000000bc0a006986 */ /* 0x0003e8000c101928 */
[----:B------:R3:W-:Y:S01]  /*17ded0*/  @P3 STG.E desc[UR40][R16.64], R180 ;  /* 0x000000b410003986 */ /* 0x0007e2000c101928 */
[----:B------:R-:W-:Y:S02]  /*17dee0*/  ISETP.LT.AND P3, PT, R141, UR5, !P1 ;  /* 0x000000058d007c0c */ /* 0x000fe4000cf61270 */
[----:B------:R-:W-:Y:S01]  /*17def0*/  ISETP.LT.AND P1, PT, R142, UR5, !P1 ;  /* 0x000000058e007c0c */ /* 0x000fe2000cf21270 */
[----:B------:R-:W-:Y:S02]  /*17df00*/  VIADD R0, R252, 0x1f2 ;  /* 0x000001f2fc007836 */ /* 0x000fe40000000000 */
[----:B------:R-:W-:-:S04]  /*17df10*/  IMAD.WIDE R2, R212, 0x4, R50 ;  /* 0x00000004d4027825 */ /* 0x000fc800078e0232 */
[----:B------:R-:W-:Y:S01]  /*17df20*/  IMAD.WIDE R12, R212, 0x4, R48 ;  /* 0x00000004d40c7825 */ /* 0x000fe200078e0230 */
[----:B------:R-:W-:-:S03]  /*17df30*/  ISETP.GE.AND P4, PT, R0, UR6, PT ;  /* 0x0000000600007c0c */ /* 0x000fc6000bf86270 */
[C---:B-1----:R-:W-:Y:S01]  /*17df40*/  IMAD.WIDE R14, R212.reuse, 0x4, R46 ;  /* 0x00000004d40e7825 */ /* 0x042fe200078e022e */
[----:B------:R1:W-:Y:S03]  /*17df50*/  @P0 STG.E desc[UR40][R2.64], R172 ;  /* 0x000000ac02000986 */ /* 0x0003e6000c101928 */
[C---:B------:R-:W-:Y:S01]  /*17df60*/  IMAD.WIDE R8, R212.reuse, 0x4, R44 ;  /* 0x00000004d4087825 */ /* 0x040fe200078e022c */
[----:B------:R1:W-:Y:S03]  /*17df70*/  @P2 STG.E desc[UR40][R12.64], R164 ;  /* 0x000000a40c002986 */ /* 0x0003e6000c101928 */
[----:B------:R-:W-:Y:S01]  /*17df80*/  IMAD.WIDE R10, R212, 0x4, R42 ;  /* 0x00000004d40a7825 */ /* 0x000fe200078e022a */
[----:B------:R-:W-:Y:S01]  /*17df90*/  ISETP.LT.AND P6, PT, R224, UR5, !P4 ;  /* 0x00000005e0007c0c */ /* 0x000fe2000e7c1270 */
[----:B------:R1:W-:Y:S01]  /*17dfa0*/  @P5 STG.E desc[UR40][R14.64], R156 ;  /* 0x0000009c0e005986 */ /* 0x0003e2000c101928 */
[----:B------:R-:W-:-:S02]  /*17dfb0*/  ISETP.LT.AND P0, PT, R240, UR5, !P4 ;  /* 0x00000005f0007c0c */ /* 0x000fc4000e701270 */
[----:B------:R-:W-:Y:S01]  /*17dfc0*/  ISETP.LT.AND P2, PT, R248, UR5, !P4 ;  /* 0x00000005f8007c0c */ /* 0x000fe2000e741270 */
[----:B------:R1:W-:Y:S01]  /*17dfd0*/  @P3 STG.E desc[UR40][R8.64], R148 ;  /* 0x0000009408003986 */ /* 0x0003e2000c101928 */
[----:B------:R-:W-:-:S03]  /*17dfe0*/  ISETP.LT.AND P3, PT, R139, UR5, !P4 ;  /* 0x000000058b007c0c */ /* 0x000fc6000e761270 */
[----:B------:R-:W-:Y:S01]  /*17dff0*/  @P1 STG.E desc[UR40][R10.64], R4 ;  /* 0x000000040a001986 */ /* 0x000fe2000c101928 */
[----:B------:R-:W-:Y:S02]  /*17e000*/  ISETP.LT.AND P1, PT, R138, UR5, !P4 ;  /* 0x000000058a007c0c */ /* 0x000fe4000e721270 */
[----:B------:R-:W-:Y:S01]  /*17e010*/  ISETP.LT.AND P5, PT, R140, UR5, !P4 ;  /* 0x000000058c007c0c */ /* 0x000fe2000e7a1270 */
[C---:B---3--:R-:W-:Y:S01]  /*17e020*/  IMAD.WIDE R16, R143.reuse, 0x4, R56 ;  /* 0x000000048f107825 */ /* 0x048fe200078e0238 */
[----:B------:R-:W3:Y:S03]  /*17e030*/  LDL.LU R212, [R1+0x338] ;  /* 0x0003380001d47983 */ /* 0x000ee60000300800 */
[C---:B-1----:R-:W-:Y:S01]  /*17e040*/  IMAD.WIDE R2, R143.reuse, 0x4, R54 ;  /* 0x000000048f027825 */ /* 0x042fe200078e0236 */
[----:B------:R1:W-:Y:S03]  /*17e050*/  @P6 STG.E desc[UR40][R16.64], R216 ;  /* 0x000000d810006986 */ /* 0x0003e6000c101928 */
[C---:B------:R-:W-:Y:S01]  /*17e060*/  IMAD.WIDE R12, R143.reuse, 0x4, R52 ;  /* 0x000000048f0c7825 */ /* 0x040fe200078e0234 */
[----:B------:R1:W-:Y:S03]  /*17e070*/  @P0 STG.E desc[UR40][R2.64], R220 ;  /* 0x000000dc02000986 */ /* 0x0003e6000c101928 */
[C---:B------:R-:W-:Y:S01]  /*17e080*/  IMAD.WIDE R14, R143.reuse, 0x4, R50 ;  /* 0x000000048f0e7825 */ /* 0x040fe200078e0232 */
[----:B------:R4:W-:Y:S03]  /*17e090*/  @P2 STG.E desc[UR40][R12.64], R228 ;  /* 0x000000e40c002986 */ /* 0x0009e6000c101928 */
[C---:B------:R-:W-:Y:S01]  /*17e0a0*/  IMAD.WIDE R8, R143.reuse, 0x4, R48 ;  /* 0x000000048f087825 */ /* 0x040fe200078e0230 */
[----:B-1----:R-:W3:Y:S03]  /*17e0b0*/  LDL.LU R216, [R1+0x318] ;  /* 0x0003180001d87983 */ /* 0x002ee60000300800 */
[----:B------:R-:W-:Y:S01]  /*17e0c0*/  IMAD.WIDE R10, R143, 0x4, R46 ;  /* 0x000000048f0a7825 */ /* 0x000fe200078e022e */
[----:B------:R-:W3:Y:S04]  /*17e0d0*/  LDL.LU R220, [R1+0x2f8] ;  /* 0x0002f80001dc7983 */ /* 0x000ee80000300800 */
[----:B----4-:R1:W-:Y:S04]  /*17e0e0*/  @P1 STG.E desc[UR40][R14.64], R236 ;  /* 0x000000ec0e001986 */ /* 0x0103e8000c101928 */
[----:B------:R-:W4:Y:S04]  /*17e0f0*/  LDL.LU R228, [R1+0x2d8] ;  /* 0x0002d80001e47983 */ /* 0x000f280000300800 */
[----:B------:R1:W-:Y:S04]  /*17e100*/  @P3 STG.E desc[UR40][R8.64], R244 ;  /* 0x000000f408003986 */ /* 0x0003e8000c101928 */
[----:B-1----:R-:W3:Y:S04]  /*17e110*/  LDL.LU R236, [R1+0x2b8] ;  /* 0x0002b80001ec7983 */ /* 0x002ee80000300800 */
[----:B------:R1:W-:Y:S04]  /*17e120*/  @P5 STG.E desc[UR40][R10.64], R136 ;  /* 0x000000880a005986 */ /* 0x0003e8000c101928 */
[----:B------:R-:W3:Y:S04]  /*17e130*/  LDL.LU R244, [R1+0x1d8] ;  /* 0x0001d80001f47983 */ /* 0x000ee80000300800 */
[----:B-1----:R-:W3:Y:S01]  /*17e140*/  LDL.LU R136, [R1+0x5688] ;  /* 0x0056880001887983 */ /* 0x002ee20000300800 */
[----:B------:R-:W-:Y:S01]  /*17e150*/  ISETP.LT.AND P6, PT, R141, UR5, !P4 ;  /* 0x000000058d007c0c */ /* 0x000fe2000e7c1270 */
[----:B------:R-:W-:-:S04]  /*17e160*/  IMAD.WIDE R16, R143, 0x4, R44 ;  /* 0x000000048f107825 */ /* 0x000fc800078e022c */
[----:B------:R-:W-:-:S08]  /*17e170*/  IMAD.WIDE R2, R143, 0x4, R42 ;  /* 0x000000048f027825 */ /* 0x000fd000078e022a */
[----:B--2---:R1:W-:Y:S04]  /*17e180*/  @P6 STG.E desc[UR40][R16.64], R137 ;  /* 0x0000008910006986 */ /* 0x0043e8000c101928 */
[----:B-1----:R-:W2:Y:S04]  /*17e190*/  LDL.LU R137, [R1+0x68] ;  /* 0x0000680001897983 */ /* 0x002ea80000300800 */
[----:B------:R-:W2:Y:S01]  /*17e1a0*/  LDL.LU R143, [R1+0x5684] ;  /* 0x00568400018f7983 */ /* 0x000ea20000300800 */
[----:B------:R-:W-:Y:S01]  /*17e1b0*/  VIADD R0, R252, 0x1f3 ;  /* 0x000001f3fc007836 */ /* 0x000fe20000000000 */
[----:B------:R-:W-:-:S04]  /*17e1c0*/  ISETP.LT.AND P4, PT, R142, UR5, !P4 ;  /* 0x000000058e007c0c */ /* 0x000fc8000e781270 */
[----:B------:R-:W-:-:S04]  /*17e1d0*/  ISETP.GE.AND P0, PT, R0, UR6, PT ;  /* 0x0000000600007c0c */ /* 0x000fc8000bf06270 */
[----:B------:R-:W-:Y:S02]  /*17e1e0*/  ISETP.LT.AND P1, PT, R224, UR5, !P0 ;  /* 0x00000005e0007c0c */ /* 0x000fe4000c721270 */
[----:B------:R-:W-:Y:S01]  /*17e1f0*/  ISETP.LT.AND P2, PT, R240, UR5, !P0 ;  /* 0x00000005f0007c0c */ /* 0x000fe2000c741270 */
[----:B------:R-:W-:Y:S01]  /*17e200*/  IMAD.WIDE R12, R208, 0x4, R56 ;  /* 0x00000004d00c7825 */ /* 0x000fe200078e0238 */
[----:B------:R-:W-:-:S03]  /*17e210*/  ISETP.LT.AND P3, PT, R248, UR5, !P0 ;  /* 0x00000005f8007c0c */ /* 0x000fc6000c761270 */
[----:B------:R-:W-:Y:S01]  /*17e220*/  IMAD.WIDE R14, R208, 0x4, R54 ;  /* 0x00000004d00e7825 */ /* 0x000fe200078e0236 */
[----:B------:R-:W-:Y:S01]  /*17e230*/  ISETP.LT.AND P5, PT, R138, UR5, !P0 ;  /* 0x000000058a007c0c */ /* 0x000fe2000c7a1270 */
[----:B------:R1:W-:Y:S01]  /*17e240*/  @P4 STG.E desc[UR40][R2.64], R205 ;  /* 0x000000cd02004986 */ /* 0x0003e2000c101928 */
[----:B------:R-:W-:-:S03]  /*17e250*/  ISETP.LT.AND P6, PT, R139, UR5, !P0 ;  /* 0x000000058b007c0c */ /* 0x000fc6000c7c1270 */
[----:B------:R1:W-:Y:S01]  /*17e260*/  @P1 STG.E desc[UR40][R12.64], R197 ;  /* 0x000000c50c001986 */ /* 0x0003e2000c101928 */
[----:B------:R-:W-:-:S03]  /*17e270*/  ISETP.LT.AND P1, PT, R140, UR5, !P0 ;  /* 0x000000058c007c0c */ /* 0x000fc6000c721270 */
[----:B------:R1:W-:Y:S01]  /*17e280*/  @P2 STG.E desc[UR40][R14.64], R189 ;  /* 0x000000bd0e002986 */ /* 0x0003e2000c101928 */
        /* <DEDUP_REMOVED lines=17> */
[----:B------:R-:W-:Y:S01]  /*17e3a0*/  @P2 STG.E desc[UR40][R12.64], R149 ;  /* 0x000000950c002986 */ /* 0x000fe2000c101928 */
[----:B------:R-:W-:-:S03]  /*17e3b0*/  ISETP.LT.AND P2, PT, R139, UR5, !P4 ;  /* 0x000000058b007c0c */ /* 0x000fc6000e741270 */
[----:B------:R1:W-:Y:S01]  /*17e3c0*/  @P0 STG.E desc[UR40][R14.64], R5 ;  /* 0x000000050e000986 */ /* 0x0003e2000c101928 */
[----:B------:R-:W-:Y:S01]  /*17e3d0*/  ISETP.LT.AND P0, PT, R138, UR5, !P4 ;  /* 0x000000058a007c0c */ /* 0x000fe2000e701270 */
[----:B------:R-:W-:-:S05]  /*17e3e0*/  VIADD R0, R252, 0x1f5 ;  /* 0x000001f5fc007836 */ /* 0x000fca0000000000 */
[----:B------:R-:W-:Y:S01]  /*17e3f0*/  ISETP.GE.AND P1, PT, R0, UR6, PT ;  /* 0x0000000600007c0c */ /* 0x000fe2000bf26270 */
[----:B---3--:R-:W-:-:S04]  /*17e400*/  IMAD.WIDE R8, R136, 0x4, R56 ;  /* 0x0000000488087825 */ /* 0x008fc800078e0238 */
[C---:B-1----:R-:W-:Y:S01]  /*17e410*/  IMAD.WIDE R10, R136.reuse, 0x4, R54 ;  /* 0x00000004880a7825 */ /* 0x042fe200078e0236 */
[----:B------:R-:W-:Y:S03]  /*17e420*/  @P5 STG.E desc[UR40][R8.64], R212 ;  /* 0x000000d408005986 */ /* 0x000fe6000c101928 */
[C---:B------:R-:W-:Y:S01]  /*17e430*/  IMAD.WIDE R16, R136.reuse, 0x4, R52 ;  /* 0x0000000488107825 */ /* 0x040fe200078e0234 */
[----:B------:R-:W-:Y:S03]  /*17e440*/  @P6 STG.E desc[UR40][R10.64], R216 ;  /* 0x000000d80a006986 */ /* 0x000fe6000c101928 */
[C---:B------:R-:W-:Y:S01]  /*17e450*/  IMAD.WIDE R2, R136.reuse, 0x4, R50 ;  /* 0x0000000488027825 */ /* 0x040fe200078e0232 */
[----:B------:R-:W-:Y:S03]  /*17e460*/  @P3 STG.E desc[UR40][R16.64], R220 ;  /* 0x000000dc10003986 */ /* 0x000fe6000c101928 */
[----:B------:R-:W-:Y:S01]  /*17e470*/  IMAD.WIDE R4, R136, 0x4, R48 ;  /* 0x0000000488047825 */ /* 0x000fe200078e0230 */
[----:B----4-:R-:W-:Y:S04]  /*17e480*/  @P0 STG.E desc[UR40][R2.64], R228 ;  /* 0x000000e402000986 */ /* 0x010fe8000c101928 */
[----:B------:R1:W-:Y:S01]  /*17e490*/  @P2 STG.E desc[UR40][R4.64], R236 ;  /* 0x000000ec04002986 */ /* 0x0003e2000c101928 */
[----:B------:R-:W-:-:S02]  /*17e4a0*/  ISETP.LT.AND P5, PT, R140, UR5, !P4 ;  /* 0x000000058c007c0c */ /* 0x000fc4000e7a1270 */
[----:B------:R-:W-:Y:S01]  /*17e4b0*/  ISETP.LT.AND P3, PT, R141, UR5, !P4 ;  /* 0x000000058d007c0c */ /* 0x000fe2000e761270 */
[----:B-1----:R-:W3:Y:S04]  /*17e4c0*/  LDL.LU R236, [R1+0x5680] ;  /* 0x0056800001ec7983 */ /* 0x002ee80000300800 */
[----:B------:R-:W4:Y:S04]  /*17e4d0*/  LDL.LU R212, [R1+0x33c] ;  /* 0x00033c0001d47983 */ /* 0x000f280000300800 */
[----:B------:R-:W4:Y:S01]  /*17e4e0*/  LDL.LU R216, [R1+0x31c] ;  /* 0x00031c0001d87983 */ /* 0x000f220000300800 */
[----:B------:R-:W-:Y:S01]  /*17e4f0*/  IMAD.WIDE R12, R136, 0x4, R46 ;  /* 0x00000004880c7825 */ /* 0x000fe200078e022e */
[----:B------:R-:W-:-:S03]  /*17e500*/  ISETP.LT.AND P4, PT, R142, UR5, !P4 ;  /* 0x000000058e007c0c */ /* 0x000fc6000e781270 */
[----:B------:R-:W-:Y:S01]  /*17e510*/  IMAD.WIDE R8, R136, 0x4, R44 ;  /* 0x0000000488087825 */ /* 0x000fe200078e022c */
[----:B------:R-:W-:Y:S01]  /*17e520*/  ISETP.LT.AND P6, PT, R224, UR5, !P1 ;  /* 0x00000005e0007c0c */ /* 0x000fe2000cfc1270 */
[----:B------:R-:W4:Y:S01]  /*17e530*/  LDL.LU R220, [R1+0x2fc] ;  /* 0x0002fc0001dc7983 */ /* 0x000f220000300800 */
[----:B------:R-:W-:Y:S01]  /*17e540*/  ISETP.LT.AND P2, PT, R240, UR5, !P1 ;  /* 0x00000005f0007c0c */ /* 0x000fe2000cf41270 */
[----:B------:R-:W-:Y:S02]  /*17e550*/  IMAD.WIDE R10, R136, 0x4, R42 ;  /* 0x00000004880a7825 */ /* 0x000fe400078e022a */
[----:B------:R1:W-:Y:S01]  /*17e560*/  @P5 STG.E desc[UR40][R12.64], R244 ;  /* 0x000000f40c005986 */ /* 0x0003e2000c101928 */
[----:B------:R-:W-:-:S03]  /*17e570*/  ISETP.LT.AND P5, PT, R248, UR5, !P1 ;  /* 0x00000005f8007c0c */ /* 0x000fc6000cfa1270 */
[----:B------:R-:W4:Y:S04]  /*17e580*/  LDL.LU R228, [R1+0x2dc] ;  /* 0x0002dc0001e47983 */ /* 0x000f280000300800 */
[----:B-1----:R-:W4:Y:S04]  /*17e590*/  LDL.LU R244, [R1+0x2bc] ;  /* 0x0002bc0001f47983 */ /* 0x002f280000300800 */
[----:B------:R-:W4:Y:S04]  /*17e5a0*/  LDL.LU R136, [R1+0x1dc] ;  /* 0x0001dc0001887983 */ /* 0x000f280000300800 */
[----:B--2---:R1:W-:Y:S01]  /*17e5b0*/  @P3 STG.E desc[UR40][R8.64], R137 ;  /* 0x0000008908003986 */ /* 0x0043e2000c101928 */
[----:B------:R-:W-:-:S03]  /*17e5c0*/  IMAD.WIDE R14, R143, 0x4, R56 ;  /* 0x000000048f0e7825 */ /* 0x000fc600078e0238 */
[----:B-1----:R-:W2:Y:S01]  /*17e5d0*/  LDL.LU R137, [R1+0x6c] ;  /* 0x00006c0001897983 */ /* 0x002ea20000300800 */
[----:B------:R-:W-:-:S04]  /*17e5e0*/  IMAD.WIDE R2, R143, 0x4, R54 ;  /* 0x000000048f027825 */ /* 0x000fc800078e0236 */
[C---:B------:R-:W-:Y:S01]  /*17e5f0*/  IMAD.WIDE R4, R143.reuse, 0x4, R52 ;  /* 0x000000048f047825 */ /* 0x040fe200078e0234 */
[----:B------:R1:W-:Y:S04]  /*17e600*/  @P4 STG.E desc[UR40][R10.64], R206 ;  /* 0x000000ce0a004986 */ /* 0x0003e8000c101928 */
[----:B------:R-:W-:Y:S01]  /*17e610*/  @P6 STG.E desc[UR40][R14.64], R198 ;  /* 0x000000c60e006986 */ /* 0x000fe2000c101928 */
[----:B------:R-:W-:-:S03]  /*17e620*/  IMAD.WIDE R12, R143, 0x4, R50 ;  /* 0x000000048f0c7825 */ /* 0x000fc600078e0232 */
[----:B------:R1:W-:Y:S01]  /*17e630*/  @P2 STG.E desc[UR40][R2.64], R190 ;  /* 0x000000be02002986 */ /* 0x0003e2000c101928 */
[----:B------:R-:W-:-:S03]  /*17e640*/  IMAD.WIDE R8, R143, 0x4, R48 ;  /* 0x000000048f087825 */ /* 0x000fc600078e0230 */
[----:B------:R1:W-:Y:S02]  /*17e650*/  @P5 STG.E desc[UR40][R4.64], R182 ;  /* 0x000000b604005986 */ /* 0x0003e4000c101928 */
[----:B-1----:R-:W-:-:S04]  /*17e660*/  IMAD.WIDE R10, R143, 0x4, R46 ;  /* 0x000000048f0a7825 */ /* 0x002fc800078e022e */
[----:B------:R-:W-:-:S04]  /*17e670*/  IMAD.WIDE R2, R143, 0x4, R44 ;  /* 0x000000048f027825 */ /* 0x000fc800078e022c */
[----:B------:R-:W-:Y:S02]  /*17e680*/  IMAD.WIDE R4, R143, 0x4, R42 ;  /* 0x000000048f047825 */ /* 0x000fe400078e022a */
[----:B------:R-:W2:Y:S01]  /*17e690*/  LDL.LU R143, [R1+0x567c] ;  /* 0x00567c00018f7983 */ /* 0x000ea20000300800 */
[----:B------:R-:W-:Y:S01]  /*17e6a0*/  ISETP.LT.AND P3, PT, R138, UR5, !P1 ;  /* 0x000000058a007c0c */ /* 0x000fe2000cf61270 */
[----:B------:R-:W-:Y:S01]  /*17e6b0*/  VIADD R0, R252, 0x1f6 ;  /* 0x000001f6fc007836 */ /* 0x000fe20000000000 */
[----:B------:R-:W-:Y:S02]  /*17e6c0*/  ISETP.LT.AND P6, PT, R139, UR5, !P1 ;  /* 0x000000058b007c0c */ /* 0x000fe4000cfc1270 */
[----:B------:R-:W-:Y:S02]  /*17e6d0*/  ISETP.LT.AND P4, PT, R140, UR5, !P1 ;  /* 0x000000058c007c0c */ /* 0x000fe4000cf81270 */
[----:B------:R-:W-:Y:S02]  /*17e6e0*/  ISETP.GE.AND P0, PT, R0, UR6, PT ;  /* 0x0000000600007c0c */ /* 0x000fe4000bf06270 */
[----:B------:R-:W-:-:S02]  /*17e6f0*/  ISETP.LT.AND P2, PT, R141, UR5, !P1 ;  /* 0x000000058d007c0c */ /* 0x000fc4000cf41270 */
[----:B------:R-:W-:Y:S02]  /*17e700*/  ISETP.LT.AND P1, PT, R142, UR5, !P1 ;  /* 0x000000058e007c0c */ /* 0x000fe4000cf21270 */
[----:B------:R-:W-:Y:S01]  /*17e710*/  ISETP.LT.AND P5, PT, R224, UR5, !P0 ;  /* 0x00000005e0007c0c */ /* 0x000fe2000c7a1270 */
[----:B------:R3:W-:Y:S01]  /*17e720*/  @P3 STG.E desc[UR40][R12.64], R174 ;  /* 0x000000ae0c003986 */ /* 0x0007e2000c101928 */
[----:B------:R-:W-:-:S03]  /*17e730*/  ISETP.LT.AND P3, PT, R240, UR5, !P0 ;  /* 0x00000005f0007c0c */ /* 0x000fc6000c761270 */
[----:B------:R1:W-:Y:S01]  /*17e740*/  @P6 STG.E desc[UR40][R8.64], R166 ;  /* 0x000000a608006986 */ /* 0x0003e2000c101928 */
[----:B------:R-:W-:-:S03]  /*17e750*/  ISETP.LT.AND P6, PT, R138, UR5, !P0 ;  /* 0x000000058a007c0c */ /* 0x000fc6000c7c1270 */
[----:B------:R1:W-:Y:S01]  /*17e760*/  @P4 STG.E desc[UR40][R10.64], R158 ;  /* 0x0000009e0a004986 */ /* 0x0003e2000c101928 */
[----:B------:R-:W-:-:S03]  /*17e770*/  ISETP.LT.AND P4, PT, R248, UR5, !P0 ;  /* 0x00000005f8007c0c */ /* 0x000fc6000c781270 */
[----:B------:R1:W-:Y:S04]  /*17e780*/  @P2 STG.E desc[UR40][R2.64], R150 ;  /* 0x0000009602002986 */ /* 0x0003e8000c101928 */
[----:B------:R-:W-:Y:S01]  /*17e790*/  @P1 STG.E desc[UR40][R4.64], R6 ;  /* 0x0000000604001986 */ /* 0x000fe2000c101928 */
[----:B------:R-:W-:Y:S01]  /*17e7a0*/  ISETP.LT.AND P1, PT, R139, UR5, !P0 ;  /* 0x000000058b007c0c */ /* 0x000fe2000c721270 */
[----:B------:R-:W-:-:S05]  /*17e7b0*/  VIADD R0, R252, 0x1f7 ;  /* 0x000001f7fc007836 */ /* 0x000fca0000000000 */
[----:B------:R-:W-:Y:S01]  /*17e7c0*/  ISETP.GE.AND P2, PT, R0, UR6, PT ;  /* 0x0000000600007c0c */ /* 0x000fe2000bf46270 */
[----:B---3--:R-:W-:-:S04]  /*17e7d0*/  IMAD.WIDE R12, R236, 0x4, R56 ;  /* 0x00000004ec0c7825 */ /* 0x008fc800078e0238 */
[----:B------:R-:W-:Y:S01]  /*17e7e0*/  IMAD.WIDE R14, R236, 0x4, R54 ;  /* 0x00000004ec0e7825 */ /* 0x000fe200078e0236 */
[----:B----4-:R3:W-:Y:S01]  /*17e7f0*/  @P5 STG.E desc[UR40][R12.64], R212 ;  /* 0x000000d40c005986 */ /* 0x0107e2000c101928 */
[----:B------:R-:W-:-:S03]  /*17e800*/  ISETP.LT.AND P5, PT, R141, UR5, !P0 ;  /* 0x000000058d007c0c */ /* 0x000fc6000c7a1270 */
[----:B------:R-:W-:Y:S01]  /*17e810*/  @P3 STG.E desc[UR40][R14.64], R216 ;  /* 0x000000d80e003986 */ /* 0x000fe2000c101928 */
[----:B------:R-:W-:Y:S01]  /*17e820*/  ISETP.LT.AND P3, PT, R140, UR5, !P0 ;  /* 0x000000058c007c0c */ /* 0x000fe2000c761270 */
[----:B-1----:R-:W-:-:S04]  /*17e830*/  IMAD.WIDE R8, R236, 0x4, R52 ;  /* 0x00000004ec087825 */ /* 0x002fc800078e0234 */
[C---:B------:R-:W-:Y:S01]  /*17e840*/  IMAD.WIDE R10, R236.reuse, 0x4, R50 ;  /* 0x00000004ec0a7825 */ /* 0x040fe200078e0232 */
[----:B------:R1:W-:Y:S03]  /*17e850*/  @P4 STG.E desc[UR40][R8.64], R220 ;  /* 0x000000dc08004986 */ /* 0x0003e6000c101928 */
[C---:B------:R-:W-:Y:S01]  /*17e860*/  IMAD.WIDE R2, R236.reuse, 0x4, R48 ;  /* 0x00000004ec027825 */ /* 0x040fe200078e0230 */
[----:B---3--:R-:W3:Y:S03]  /*17e870*/  LDL.LU R212, [R1+0x320] ;  /* 0x0003200001d47983 */ /* 0x008ee60000300800 */
[C---:B------:R-:W-:Y:S01]  /*17e880*/  IMAD.WIDE R4, R236.reuse, 0x4, R46 ;  /* 0x00000004ec047825 */ /* 0x040fe200078e022e */
[----:B------:R4:W-:Y:S03]  /*17e890*/  @P6 STG.E desc[UR40][R10.64], R228 ;  /* 0x000000e40a006986 */ /* 0x0009e6000c101928 */
[C---:B------:R-:W-:Y:S01]  /*17e8a0*/  IMAD.WIDE R12, R236.reuse, 0x4, R44 ;  /* 0x00000004ec0c7825 */ /* 0x040fe200078e022c */
[----:B-1----:R-:W3:Y:S03]  /*17e8b0*/  LDL.LU R220, [R1+0x300] ;  /* 0x0003000001dc7983 */ /* 0x002ee60000300800 */
[----:B------:R-:W-:Y:S01]  /*17e8c0*/  IMAD.WIDE R14, R236, 0x4, R42 ;  /* 0x00000004ec0e7825 */ /* 0x000fe200078e022a */
[----:B------:R1:W-:Y:S04]  /*17e8d0*/  @P1 STG.E desc[UR40][R2.64], R244 ;  /* 0x000000f402001986 */ /* 0x0003e8000c101928 */
[----:B----4-:R-:W4:Y:S04]  /*17e8e0*/  LDL.LU R228, [R1+0x2e0] ;  /* 0x0002e00001e47983 */ /* 0x010f280000300800 */
[----:B------:R-:W-:Y:S04]  /*17e8f0*/  @P3 STG.E desc[UR40][R4.64], R136 ;  /* 0x0000008804003986 */ /* 0x000fe8000c101928 */
[----:B------:R-:W3:Y:S04]  /*17e900*/  LDL.LU R236, [R1+0x2c0] ;  /* 0x0002c00001ec7983 */ /* 0x000ee80000300800 */
[----:B-1----:R-:W3:Y:S01]  /*17e910*/  LDL.LU R244, [R1+0x2a0] ;  /* 0x0002a00001f47983 */ /* 0x002ee20000300800 */
[----:B------:R-:W-:-:S02]  /*17e920*/  ISETP.LT.AND P0, PT, R142, UR5, !P0 ;  /* 0x000000058e007c0c */ /* 0x000fc4000c701270 */
[----:B------:R-:W-:Y:S02]  /*17e930*/  ISETP.LT.AND P4, PT, R224, UR5, !P2 ;  /* 0x00000005e0007c0c */ /* 0x000fe4000d781270 */
[----:B------:R-:W-:Y:S01]  /*17e940*/  ISETP.LT.AND P6, PT, R240, UR5, !P2 ;  /* 0x00000005f0007c0c */ /* 0x000fe2000d7c1270 */
[----:B--2---:R1:W-:Y:S04]  /*17e950*/  @P5 STG.E desc[UR40][R12.64], R137 ;  /* 0x000000890c005986 */ /* 0x0043e8000c101928 */
[----:B-1----:R-:W2:Y:S04]  /*17e960*/  LDL.LU R137, [R1+0x5678] ;  /* 0x0056780001897983 */ /* 0x002ea80000300800 */
[----:B------:R-:W-:Y:S01]  /*17e970*/  @P0 STG.E desc[UR40][R14.64], R207 ;  /* 0x000000cf0e000986 */ /* 0x000fe2000c101928 */
[----:B------:R-:W-:-:S04]  /*17e980*/  IMAD.WIDE R8, R143, 0x4, R56 ;  /* 0x000000048f087825 */ /* 0x000fc800078e0238 */
[C---:B------:R-:W-:Y:S01]  /*17e990*/  IMAD.WIDE R10, R143.reuse, 0x4, R54 ;  /* 0x000000048f0a7825 */ /* 0x040fe200078e0236 */
[----:B------:R1:W-:Y:S03]  /*17e9a0*/  @P4 STG.E desc[UR40][R8.64], R199 ;  /* 0x000000c708004986 */ /* 0x0003e6000c101928 */
[C---:B------:R-:W-:Y:S01]  /*17e9b0*/  IMAD.WIDE R2, R143.reuse, 0x4, R52 ;  /* 0x000000048f027825 */ /* 0x040fe200078e0234 */
[----:B------:R1:W-:Y:S03]  /*17e9c0*/  @P6 STG.E desc[UR40][R10.64], R191 ;  /* 0x000000bf0a006986 */ /* 0x0003e6000c101928 */
[----:B------:R-:W-:-:S04]  /*17e9d0*/  IMAD.WIDE R4, R143, 0x4, R50 ;  /* 0x000000048f047825 */ /* 0x000fc800078e0232 */
[----:B------:R-:W-:-:S04]  /*17e9e0*/  IMAD.WIDE R12, R143, 0x4, R48 ;  /* 0x000000048f0c7825 */ /* 0x000fc800078e0230 */
[----:B-1----:R-:W-:-:S04]  /*17e9f0*/  IMAD.WIDE R8, R143, 0x4, R46 ;  /* 0x000000048f087825 */ /* 0x002fc800078e022e */
[----:B------:R-:W-:-:S04]  /*17ea00*/  IMAD.WIDE R10, R143, 0x4, R44 ;  /* 0x000000048f0a7825 */ /* 0x000fc800078e022c */
[----:B------:R-:W-:Y:S02]  /*17ea10*/  IMAD.WIDE R14, R143, 0x4, R42 ;  /* 0x000000048f0e7825 */ /* 0x000fe400078e022a */
[----:B------:R-:W4:Y:S01]  /*17ea20*/  LDL.LU R143, [R1+0x1b0] ;  /* 0x0001b000018f7983 */ /* 0x000f220000300800 */
[----:B------:R-:W-:Y:S02]  /*17ea30*/  ISETP.LT.AND P1, PT, R248, UR5, !P2 ;  /* 0x00000005f8007c0c */ /* 0x000fe4000d721270 */
[----:B------:R-:W-:Y:S01]  /*17ea40*/  ISETP.LT.AND P3, PT, R138, UR5, !P2 ;  /* 0x000000058a007c0c */ /* 0x000fe2000d761270 */
[----:B------:R-:W4:Y:S01]  /*17ea50*/  LDL.LU R216, [R1+0x5674] ;  /* 0x0056740001d87983 */ /* 0x000f220000300800 */
[----:B------:R-:W-:Y:S02]  /*17ea60*/  ISETP.LT.AND P4, PT, R139, UR5, !P2 ;  /* 0x000000058b007c0c */ /* 0x000fe4000d781270 */
[----:B------:R-:W-:Y:S01]  /*17ea70*/  ISETP.LT.AND P6, PT, R140, UR5, !P2 ;  /* 0x000000058c007c0c */ /* 0x000fe2000d7c1270 */
[----:B------:R-:W-:Y:S01]  /*17ea80*/  VIADD R0, R252, 0x1f8 ;  /* 0x000001f8fc007836 */ /* 0x000fe20000000000 */
[----:B------:R-:W-:Y:S01]  /*17ea90*/  ISETP.LT.AND P5, PT, R141, UR5, !P2 ;  /* 0x000000058d007c0c */ /* 0x000fe2000d7a1270 */
[----:B------:R-:W4:Y:S03]  /*17eaa0*/  LDL R136, [R1+0x5670] ;  /* 0x0056700001887983 */ /* 0x000f260000100800 */
[----:B------:R-:W-:Y:S01]  /*17eab0*/  ISETP.GE.AND P0, PT, R0, UR6, PT ;  /* 0x0000000600007c0c */ /* 0x000fe2000bf06270 */
[----:B------:R2:W-:Y:S01]  /*17eac0*/  @P1 STG.E desc[UR40][R2.64], R183 ;  /* 0x000000b702001986 */ /* 0x0005e2000c101928 */
[----:B------:R-:W-:-:S03]  /*17ead0*/  ISETP.LT.AND P2, PT, R142, UR5, !P2 ;  /* 0x000000058e007c0c */ /* 0x000fc6000d741270 */
[----:B------:R1:W-:Y:S01]  /*17eae0*/  @P3 STG.E desc[UR40][R4.64], R175 ;  /* 0x000000af04003986 */ /* 0x0003e2000c101928 */
[----:B------:R-:W-:-:S03]  /*17eaf0*/  ISETP.LT.AND P3, PT, R224, UR5, !P0 ;  /* 0x00000005e0007c0c */ /* 0x000fc6000c761270 */
[----:B------:R1:W-:Y:S04]  /*17eb00*/  @P4 STG.E desc[UR40][R12.64], R167 ;  /* 0x000000a70c004986 */ /* 0x0003e8000c101928 */
[----:B------:R1:W-:Y:S01]  /*17eb10*/  @P6 STG.E desc[UR40][R8.64], R159 ;  /* 0x0000009f08006986 */ /* 0x0003e2000c101928 */
[----:B------:R-:W-:Y:S02]  /*17eb20*/  ISETP.LT.AND P6, PT, R240, UR5, !P0 ;  /* 0x00000005f0007c0c */ /* 0x000fe4000c7c1270 */
[----:B------:R-:W-:Y:S01]  /*17eb30*/  ISETP.LT.AND P4, PT, R248, UR5, !P0 ;  /* 0x00000005f8007c0c */ /* 0x000fe2000c781270 */
[----:B------:R-:W-:Y:S01]  /*17eb40*/  @P5 STG.E desc[UR40][R10.64], R151 ;  /* 0x000000970a005986 */ /* 0x000fe2000c101928 */
[----:B------:R-:W-:-:S03]  /*17eb50*/  ISETP.LT.AND P5, PT, R138, UR5, !P0 ;  /* 0x000000058a007c0c */ /* 0x000fc6000c7a1270 */
[----:B------:R-:W-:Y:S01]  /*17eb60*/  @P2 STG.E desc[UR40][R14.64], R7 ;  /* 0x000000070e002986 */ /* 0x000fe2000c101928 */
[----:B------:R-:W-:Y:S01]  /*17eb70*/  ISETP.LT.AND P2, PT, R139, UR5, !P0 ;  /* 0x000000058b007c0c */ /* 0x000fe2000c741270 */
[----:B--2---:R-:W-:-:S04]  /*17eb80*/  IMAD.WIDE R2, R137, 0x4, R56 ;  /* 0x0000000489027825 */ /* 0x004fc800078e0238 */
[C---:B-1----:R-:W-:Y:S01]  /*17eb90*/  IMAD.WIDE R4, R137.reuse, 0x4, R54 ;  /* 0x0000000489047825 */ /* 0x042fe200078e0236 */
[----:B---3--:R-:W-:Y:S01]  /*17eba0*/  @P3 STG.E desc[UR40][R2.64], R212 ;  /* 0x000000d402003986 */ /* 0x008fe2000c101928 */
[----:B------:R-:W-:Y:S02]  /*17ebb0*/  ISETP.LT.AND P3, PT, R140, UR5, !P0 ;  /* 0x000000058c007c0c */ /* 0x000fe4000c761270 */
[C---:B------:R-:W-:Y:S01]  /*17ebc0*/  IMAD.WIDE R12, R137.reuse, 0x4, R52 ;  /* 0x00000004890c7825 */ /* 0x040fe200078e0234 */
[----:B------:R1:W-:Y:S03]  /*17ebd0*/  @P6 STG.E desc[UR40][R4.64], R220 ;  /* 0x000000dc04006986 */ /* 0x0003e6000c101928 */
[C---:B------:R-:W-:Y:S01]  /*17ebe0*/  IMAD.WIDE R8, R137.reuse, 0x4, R50 ;  /* 0x0000000489087825 */ /* 0x040fe200078e0232 */
[----:B----4-:R2:W-:Y:S04]  /*17ebf0*/  @P4 STG.E desc[UR40][R12.64], R228 ;  /* 0x000000e40c004986 */ /* 0x0105e8000c101928 */
[----:B-1----:R-:W3:Y:S01]  /*17ec00*/  LDL.LU R220, [R1+0x324] ;  /* 0x0003240001dc7983 */ /* 0x002ee20000300800 */
[----:B------:R-:W-:-:S03]  /*17ec10*/  IMAD.WIDE R6, R137, 0x4, R48 ;  /* 0x0000000489067825 */ /* 0x000fc600078e0230 */
[----:B------:R1:W-:Y:S01]  /*17ec20*/  @P5 STG.E desc[UR40][R8.64], R236 ;  /* 0x000000ec08005986 */ /* 0x0003e2000c101928 */
[----:B------:R-:W-:-:S03]  /*17ec30*/  IMAD.WIDE R2, R137, 0x4, R46 ;  /* 0x0000000489027825 */ /* 0x000fc600078e022e */
[----:B--2---:R-:W2:Y:S01]  /*17ec40*/  LDL.LU R228, [R1+0x304] ;  /* 0x0003040001e47983 */ /* 0x004ea20000300800 */
[----:B------:R-:W-:-:S03]  /*17ec50*/  IMAD.WIDE R4, R137, 0x4, R44 ;  /* 0x0000000489047825 */ /* 0x000fc600078e022c */
[----:B------:R4:W-:Y:S04]  /*17ec60*/  @P2 STG.E desc[UR40][R6.64], R244 ;  /* 0x000000f406002986 */ /* 0x0009e8000c101928 */
[----:B-1----:R-:W2:Y:S01]  /*17ec70*/  LDL.LU R236, [R1+0x2e4] ;  /* 0x0002e40001ec7983 */ /* 0x002ea20000300800 */
[----:B------:R-:W-:-:S03]  /*17ec80*/  IMAD.WIDE R10, R137, 0x4, R42 ;  /* 0x00000004890a7825 */ /* 0x000fc600078e022a */
[----:B----4-:R-:W4:Y:S04]  /*17ec90*/  LDL.LU R244, [R1+0x2c4] ;  /* 0x0002c40001f47983 */ /* 0x010f280000300800 */
[----:B------:R-:W4:Y:S04]  /*17eca0*/  LDL.LU R137, [R1+0x2a4] ;  /* 0x0002a40001897983 */ /* 0x000f280000300800 */
[----:B------:R1:W-:Y:S04]  /*17ecb0*/  @P3 STG.E desc[UR40][R2.64], R143 ;  /* 0x0000008f02003986 */ /* 0x0003e8000c101928 */
[----:B-1----:R-:W4:Y:S01]  /*17ecc0*/  LDL.LU R143, [R1+0x1b4] ;  /* 0x0001b400018f7983 */ /* 0x002f220000300800 */
[----:B------:R-:W-:Y:S01]  /*17ecd0*/  VIADD R0, R252, 0x1f9 ;  /* 0x000001f9fc007836 */ /* 0x000fe20000000000 */
[----:B------:R-:W-:-:S04]  /*17ece0*/  ISETP.LT.AND P4, PT, R141, UR5, !P0 ;  /* 0x000000058d007c0c */ /* 0x000fc8000c781270 */
[----:B------:R-:W-:Y:S02]  /*17ecf0*/  ISETP.GE.AND P1, PT, R0, UR6, PT ;  /* 0x0000000600007c0c */ /* 0x000fe4000bf26270 */
[----:B------:R-:W-:Y:S02]  /*17ed00*/  ISETP.LT.AND P0, PT, R142, UR5, !P0 ;  /* 0x000000058e007c0c */ /* 0x000fe4000c701270 */
[----:B------:R-:W-:Y:S02]  /*17ed10*/  ISETP.LT.AND P2, PT, R224, UR5, !P1 ;  /* 0x00000005e0007c0c */ /* 0x000fe4000cf41270 */
[----:B------:R-:W-:Y:S01]  /*17ed20*/  ISETP.LT.AND P5, PT, R240, UR5, !P1 ;  /* 0x00000005f0007c0c */ /* 0x000fe2000cfa1270 */
[----:B------:R-:W-:Y:S01]  /*17ed30*/  IMAD.WIDE R6, R216, 0x4, R56 ;  /* 0x00000004d8067825 */ /* 0x000fe200078e0238 */
[----:B------:R-:W-:Y:S01]  /*17ed40*/  ISETP.LT.AND P6, PT, R248, UR5, !P1 ;  /* 0x00000005f8007c0c */ /* 0x000fe2000cfc1270 */
[----:B------:R1:W-:Y:S02]  /*17ed50*/  @P4 STG.E desc[UR40][R4.64], R232 ;  /* 0x000000e804004986 */ /* 0x0003e4000c101928 */
[----:B------:R-:W-:-:S02]  /*17ed60*/  VIADD R0, R252, 0x1fa ;  /* 0x000001fafc007836 */ /* 0x000fc40000000000 */
[----:B------:R-:W-:Y:S02]  /*17ed70*/  IMAD.WIDE R8, R216, 0x4, R54 ;  /* 0x00000004d8087825 */ /* 0x000fe400078e0236 */
[----:B------:R1:W-:Y:S01]  /*17ed80*/  @P0 STG.E desc[UR40][R10.64], R200 ;  /* 0x000000c80a000986 */ /* 0x0003e2000c101928 */
[----:B------:R-:W-:-:S03]  /*17ed90*/  ISETP.LT.AND P0, PT, R138, UR5, !P1 ;  /* 0x000000058a007c0c */ /* 0x000fc6000cf01270 */
[----:B------:R1:W-:Y:S01]  /*17eda0*/  @P2 STG.E desc[UR40][R6.64], R192 ;  /* 0x000000c006002986 */ /* 0x0003e2000c101928 */
[----:B------:R-:W-:Y:S01]  /*17edb0*/  ISETP.LT.AND P2, PT, R139, UR5, !P1 ;  /* 0x000000058b007c0c */ /* 0x000fe2000cf41270 */
[----:B------:R-:W-:Y:S01]  /*17edc0*/  IMAD.WIDE R12, R216, 0x4, R52 ;  /* 0x00000004d80c7825 */ /* 0x000fe200078e0234 */
[----:B------:R-:W-:Y:S01]  /*17edd0*/  ISETP.LT.AND P4, PT, R140, UR5, !P1 ;  /* 0x000000058c007c0c */ /* 0x000fe2000cf81270 */
[----:B------:R1:W-:Y:S01]  /*17ede0*/  @P5 STG.E desc[UR40][R8.64], R184 ;  /* 0x000000b808005986 */ /* 0x0003e2000c101928 */
[----:B------:R-:W-:Y:S02]  /*17edf0*/  ISETP.GE.AND P3, PT, R0, UR6, PT ;  /* 0x0000000600007c0c */ /* 0x000fe4000bf66270 */
[----:B------:R-:W-:Y:S01]  /*17ee00*/  ISETP.LT.AND P5, PT, R141, UR5, !P1 ;  /* 0x000000058d007c0c */ /* 0x000fe2000cfa1270 */
[----:B------:R1:W-:Y:S01]  /*17ee10*/  @P6 STG.E desc[UR40][R12.64], R176 ;  /* 0x000000b00c006986 */ /* 0x0003e2000c101928 */
[----:B------:R-:W-:Y:S01]  /*17ee20*/  ISETP.LT.AND P1, PT, R142, UR5, !P1 ;  /* 0x000000058e007c0c */ /* 0x000fe2000cf21270 */
[----:B------:R-:W-:Y:S01]  /*17ee30*/  IMAD.WIDE R2, R216, 0x4, R50 ;  /* 0x00000004d8027825 */ /* 0x000fe200078e0232 */
[----:B------:R-:W-:-:S03]  /*17ee40*/  ISETP.LT.AND P6, PT, R224, UR5, !P3 ;  /* 0x00000005e0007c0c */ /* 0x000fc6000dfc1270 */
[C---:B-1----:R-:W-:Y:S01]  /*17ee50*/  IMAD.WIDE R4, R216.reuse, 0x4, R48 ;  /* 0x00000004d8047825 */ /* 0x042fe200078e0230 */
[----:B------:R1:W-:Y:S03]  /*17ee60*/  @P0 STG.E desc[UR40][R2.64], R168 ;  /* 0x000000a802000986 */ /* 0x0003e6000c101928 */
[----:B------:R-:W-:Y:S01]  /*17ee70*/  IMAD.WIDE R10, R216, 0x4, R46 ;  /* 0x00000004d80a7825 */ /* 0x000fe200078e022e */
[----:B------:R1:W-:Y:S01]  /*17ee80*/  @P2 STG.E desc[UR40][R4.64], R160 ;  /* 0x000000a004002986 */ /* 0x0003e2000c101928 */
[----:B------:R-:W-:Y:S02]  /*17ee90*/  ISETP.LT.AND P2, PT, R240, UR5, !P3 ;  /* 0x00000005f0007c0c */ /* 0x000fe4000df41270 */
[----:B------:R-:W-:Y:S01]  /*17eea0*/  IMAD.WIDE R6, R216, 0x4, R44 ;  /* 0x00000004d8067825 */ /* 0x000fe200078e022c */
[----:B------:R1:W-:Y:S01]  /*17eeb0*/  @P4 STG.E desc[UR40][R10.64], R152 ;  /* 0x000000980a004986 */ /* 0x0003e2000c101928 */
[----:B------:R-:W-:-:S02]  /*17eec0*/  ISETP.LT.AND P4, PT, R248, UR5, !P3 ;  /* 0x00000005f8007c0c */ /* 0x000fc4000df81270 */
[----:B------:R-:W-:Y:S01]  /*17eed0*/  IMAD.WIDE R8, R216, 0x4, R42 ;  /* 0x00000004d8087825 */ /* 0x000fe200078e022a */
[----:B------:R1:W-:Y:S03]  /*17eee0*/  @P5 STG.E desc[UR40][R6.64], R144 ;  /* 0x0000009006005986 */ /* 0x0003e6000c101928 */
[----:B------:R-:W-:Y:S01]  /*17eef0*/  IMAD.WIDE R12, R136, 0x4, R56 ;  /* 0x00000004880c7825 */ /* 0x000fe200078e0238 */
[----:B------:R1:W-:Y:S01]  /*17ef00*/  @P1 STG.E desc[UR40][R8.64], R100 ;  /* 0x0000006408001986 */ /* 0x0003e2000c101928 */
[----:B------:R-:W-:Y:S02]  /*17ef10*/  ISETP.LT.AND P1, PT, R138, UR5, !P3 ;  /* 0x000000058a007c0c */ /* 0x000fe4000df21270 */
[----:B------:R-:W-:Y:S01]  /*17ef20*/  VIADD R0, R252, 0x1fb ;  /* 0x000001fbfc007836 */ /* 0x000fe20000000000 */
[----:B------:R-:W-:Y:S01]  /*17ef30*/  ISETP.LT.AND P5, PT, R139, UR5, !P3 ;  /* 0x000000058b007c0c */ /* 0x000fe2000dfa1270 */
[----:B-1----:R-:W-:-:S03]  /*17ef40*/  IMAD.WIDE R2, R136, 0x4, R54 ;  /* 0x0000000488027825 */ /* 0x002fc600078e0236 */
[----:B------:R-:W-:Y:S01]  /*17ef50*/  ISETP.GE.AND P0, PT, R0, UR6, PT ;  /* 0x0000000600007c0c */ /* 0x000fe2000bf06270 */
[----:B------:R-:W-:-:S04]  /*17ef60*/  IMAD.WIDE R4, R136, 0x4, R52 ;  /* 0x0000000488047825 */ /* 0x000fc800078e0234 */
[----:B------:R-:W-:Y:S02]  /*17ef70*/  VIADD R0, R252, 0x1fd ;  /* 0x000001fdfc007836 */ /* 0x000fe40000000000 */
[----:B------:R-:W-:-:S04]  /*17ef80*/  IMAD.WIDE R10, R136, 0x4, R50 ;  /* 0x00000004880a7825 */ /* 0x000fc800078e0232 */
[----:B------:R-:W-:-:S04]  /*17ef90*/  IMAD.WIDE R6, R136, 0x4, R48 ;  /* 0x0000000488067825 */ /* 0x000fc800078e0230 */
[----:B------:R-:W-:Y:S02]  /*17efa0*/  VIADD R14, R252, 0x1fc ;  /* 0x000001fcfc0e7836 */ /* 0x000fe40000000000 */
[----:B------:R-:W-:Y:S01]  /*17efb0*/  IMAD.WIDE R8, R136, 0x4, R46 ;  /* 0x0000000488087825 */ /* 0x000fe200078e022e */
[----:B---3--:R-:W-:Y:S01]  /*17efc0*/  @P6 STG.E desc[UR40][R12.64], R220 ;  /* 0x000000dc0c006986 */ /* 0x008fe2000c101928 */
[----:B------:R-:W-:-:S03]  /*17efd0*/  ISETP.LT.AND P6, PT, R140, UR5, !P3 ;  /* 0x000000058c007c0c */ /* 0x000fc6000dfc1270 */
[----:B--2---:R-:W-:Y:S04]  /*17efe0*/  @P2 STG.E desc[UR40][R2.64], R228 ;  /* 0x000000e402002986 */ /* 0x004fe8000c101928 */
[----:B------:R-:W-:Y:S01]  /*17eff0*/  @P4 STG.E desc[UR40][R4.64], R236 ;  /* 0x000000ec04004986 */ /* 0x000fe2000c101928 */
[----:B------:R-:W-:Y:S01]  /*17f000*/  ISETP.GE.AND P4, PT, R0, UR6, PT ;  /* 0x0000000600007c0c */ /* 0x000fe2000bf86270 */
[C---:B------:R-:W-:Y:S02]  /*17f010*/  VIADD R0, R252.reuse, 0x1fe ;  /* 0x000001fefc007836 */ /* 0x040fe40000000000 */
[----:B------:R-:W-:Y:S01]  /*17f020*/  VIADD R252, R252, 0x1ff ;  /* 0x000001fffcfc7836 */ /* 0x000fe20000000000 */
[----:B------:R-:W-:Y:S01]  /*17f030*/  ISETP.GE.AND P2, PT, R14, UR6, PT ;  /* 0x000000060e007c0c */ /* 0x000fe2000bf46270 */
[----:B----4-:R-:W-:Y:S01]  /*17f040*/  @P1 STG.E desc[UR40][R10.64], R244 ;  /* 0x000000f40a001986 */ /* 0x010fe2000c101928 */
[----:B------:R-:W-:-:S03]  /*17f050*/  ISETP.LT.AND P1, PT, R141, UR5, !P3 ;  /* 0x000000058d007c0c */ /* 0x000fc6000df21270 */
[----:B------:R1:W-:Y:S01]  /*17f060*/  @P5 STG.E desc[UR40][R6.64], R137 ;  /* 0x0000008906005986 */ /* 0x0003e2000c101928 */
[----:B------:R-:W-:-:S03]  /*17f070*/  ISETP.GE.AND P5, PT, R0, UR6, PT ;  /* 0x0000000600007c0c */ /* 0x000fc6000bfa6270 */
[----:B------:R2:W-:Y:S01]  /*17f080*/  @P6 STG.E desc[UR40][R8.64], R143 ;  /* 0x0000008f08006986 */ /* 0x0005e2000c101928 */
[----:B------:R-:W-:-:S03]  /*17f090*/  ISETP.GE.AND P6, PT, R252, UR6, PT ;  /* 0x00000006fc007c0c */ /* 0x000fc6000bfc6270 */
[----:B-1----:R-:W3:Y:S04]  /*17f0a0*/  LDL.LU R137, [R1+0x566c] ;  /* 0x00566c0001897983 */ /* 0x002ee80000300800 */
[----:B--2---:R-:W2:Y:S01]  /*17f0b0*/  LDL.LU R143, [R1+0x5668] ;  /* 0x00566800018f7983 */ /* 0x004ea20000300800 */
[----:B------:R-:W-:Y:S01]  /*17f0c0*/  IMAD.WIDE R2, R136, 0x4, R44 ;  /* 0x0000000488027825 */ /* 0x000fe200078e022c */
[----:B------:R-:W-:Y:S02]  /*17f0d0*/  ISETP.LT.AND P3, PT, R142, UR5, !P3 ;  /* 0x000000058e007c0c */ /* 0x000fe4000df61270 */
[----:B------:R-:W4:Y:S01]  /*17f0e0*/  LDL.LU R216, [R1+0x328] ;  /* 0x0003280001d87983 */ /* 0x000f220000300800 */
[----:B------:R-:W-:-:S03]  /*17f0f0*/  IMAD.WIDE R4, R136, 0x4, R42 ;  /* 0x0000000488047825 */ /* 0x000fc600078e022a */
[----:B------:R-:W2:Y:S04]  /*17f100*/  LDL.LU R220, [R1+0x308] ;  /* 0x0003080001dc7983 */ /* 0x000ea80000300800 */
[----:B------:R-:W2:Y:S04]  /*17f110*/  LDL.LU R228, [R1+0x2e8] ;  /* 0x0002e80001e47983 */ /* 0x000ea80000300800 */
[----:B------:R-:W2:Y:S04]  /*17f120*/  LDL.LU R236, [R1+0x2c8] ;  /* 0x0002c80001ec7983 */ /* 0x000ea80000300800 */
[----:B------:R-:W2:Y:S04]  /*17f130*/  LDL.LU R244, [R1+0x2a8] ;  /* 0x0002a80001f47983 */ /* 0x000ea80000300800 */
[----:B------:R-:W2:Y:S04]  /*17f140*/  LDL.LU R136, [R1+0x1b8] ;  /* 0x0001b80001887983 */ /* 0x000ea80000300800 */
[----:B------:R1:W-:Y:S01]  /*17f150*/  @P1 STG.E desc[UR40][R2.64], R233 ;  /* 0x000000e902001986 */ /* 0x0003e2000c101928 */
[----:B------:R-:W-:-:S03]  /*17f160*/  ISETP.LT.AND P1, PT, R224, UR5, !P0 ;  /* 0x00000005e0007c0c */ /* 0x000fc6000c721270 */
[----:B------:R1:W-:Y:S01]  /*17f170*/  @P3 STG.E desc[UR40][R4.64], R201 ;  /* 0x000000c904003986 */ /* 0x0003e2000c101928 */
[----:B------:R-:W-:-:S03]  /*17f180*/  ISETP.LT.AND P3, PT, R240, UR5, !P0 ;  /* 0x00000005f0007c0c */ /* 0x000fc6000c761270 */
[----:B------:R-:W2:Y:S01]  /*17f190*/  LDL.LU R212, [R1+0x5660] ;  /* 0x0056600001d47983 */ /* 0x000ea20000300800 */
[----:B---3--:R-:W-:-:S05]  /*17f1a0*/  IMAD.WIDE R6, R137, 0x4, R56 ;  /* 0x0000000489067825 */ /* 0x008fca00078e0238 */
[----:B------:R3:W-:Y:S01]  /*17f1b0*/  @P1 STG.E desc[UR40][R6.64], R193 ;  /* 0x000000c106001986 */ /* 0x0007e2000c101928 */
[----:B------:R-:W-:Y:S01]  /*17f1c0*/  ISETP.LT.AND P1, PT, R248, UR5, !P0 ;  /* 0x00000005f8007c0c */ /* 0x000fe2000c721270 */
[----:B------:R-:W-:-:S04]  /*17f1d0*/  IMAD.WIDE R8, R137, 0x4, R54 ;  /* 0x0000000489087825 */ /* 0x000fc800078e0236 */
[----:B-1----:R-:W-:Y:S01]  /*17f1e0*/  IMAD.WIDE R2, R137, 0x4, R52 ;  /* 0x0000000489027825 */ /* 0x002fe200078e0234 */
[----:B------:R1:W-:Y:S01]  /*17f1f0*/  @P3 STG.E desc[UR40][R8.64], R185 ;  /* 0x000000b908003986 */ /* 0x0003e2000c101928 */
[----:B------:R-:W-:-:S06]  /*17f200*/  ISETP.LT.AND P3, PT, R138, UR5, !P0 ;  /* 0x000000058a007c0c */ /* 0x000fcc000c761270 */
[----:B------:R1:W-:Y:S01]  /*17f210*/  @P1 STG.E desc[UR40][R2.64], R177 ;  /* 0x000000b102001986 */ /* 0x0003e2000c101928 */
[----:B------:R-:W-:Y:S01]  /*17f220*/  ISETP.LT.AND P1, PT, R139, UR5, !P0 ;  /* 0x000000058b007c0c */ /* 0x000fe2000c721270 */
[----:B------:R-:W-:-:S04]  /*17f230*/  IMAD.WIDE R4, R137, 0x4, R50 ;  /* 0x0000000489047825 */ /* 0x000fc800078e0232 */
[----:B---3--:R-:W-:Y:S01]  /*17f240*/  IMAD.WIDE R6, R137, 0x4, R48 ;  /* 0x0000000489067825 */ /* 0x008fe200078e0230 */
[----:B------:R3:W-:Y:S01]  /*17f250*/  @P3 STG.E desc[UR40][R4.64], R169 ;  /* 0x000000a904003986 */ /* 0x0007e2000c101928 */
[----:B------:R-:W-:-:S06]  /*17f260*/  ISETP.LT.AND P3, PT, R140, UR5, !P0 ;  /* 0x000000058c007c0c */ /* 0x000fcc000c761270 */
[----:B------:R2:W-:Y:S01]  /*17f270*/  @P1 STG.E desc[UR40][R6.64], R161 ;  /* 0x000000a106001986 */ /* 0x0005e2000c101928 */
[----:B------:R-:W-:Y:S02]  /*17f280*/  ISETP.LT.AND P1, PT, R141, UR5, !P0 ;  /* 0x000000058d007c0c */ /* 0x000fe4000c721270 */
[----:B------:R-:W-:Y:S01]  /*17f290*/  ISETP.LT.AND P0, PT, R142, UR5, !P0 ;  /* 0x000000058e007c0c */ /* 0x000fe2000c701270 */
[----:B-1----:R-:W-:-:S04]  /*17f2a0*/  IMAD.WIDE R8, R137, 0x4, R46 ;  /* 0x0000000489087825 */ /* 0x002fc800078e022e */
[C---:B------:R-:W-:Y:S01]  /*17f2b0*/  IMAD.WIDE R2, R137.reuse, 0x4, R44 ;  /* 0x0000000489027825 */ /* 0x040fe200078e022c */
[----:B------:R1:W-:Y:S01]  /*17f2c0*/  @P3 STG.E desc[UR40][R8.64], R153 ;  /* 0x0000009908003986 */ /* 0x0003e2000c101928 */
[----:B------:R-:W-:Y:S02]  /*17f2d0*/  ISETP.LT.AND P3, PT, R224, UR5, !P2 ;  /* 0x00000005e0007c0c */ /* 0x000fe4000d761270 */
[----:B---3--:R-:W-:Y:S02]  /*17f2e0*/  IMAD.WIDE R4, R137, 0x4, R42 ;  /* 0x0000000489047825 */ /* 0x008fe400078e022a */
[----:B------:R3:W-:Y:S01]  /*17f2f0*/  @P1 STG.E desc[UR40][R2.64], R145 ;  /* 0x0000009102001986 */ /* 0x0007e2000c101928 */
[----:B------:R-:W-:-:S03]  /*17f300*/  ISETP.LT.AND P1, PT, R240, UR5, !P2 ;  /* 0x00000005f0007c0c */ /* 0x000fc6000d721270 */
[----:B------:R3:W-:Y:S01]  /*17f310*/  @P0 STG.E desc[UR40][R4.64], R101 ;  /* 0x0000006504000986 */ /* 0x0007e2000c101928 */
[----:B------:R-:W-:Y:S01]  /*17f320*/  ISETP.LT.AND P0, PT, R248, UR5, !P2 ;  /* 0x00000005f8007c0c */ /* 0x000fe2000d701270 */
[C---:B--2---:R-:W-:Y:S02]  /*17f330*/  IMAD.WIDE R10, R143.reuse, 0x4, R56 ;  /* 0x000000048f0a7825 */ /* 0x044fe400078e0238 */
[----:B------:R-:W2:Y:S02]  /*17f340*/  LDL.LU R137, [R1+0x565c] ;  /* 0x00565c0001897983 */ /* 0x000ea40000300800 */
[C---:B------:R-:W-:Y:S02]  /*17f350*/  IMAD.WIDE R6, R143.reuse, 0x4, R54 ;  /* 0x000000048f067825 */ /* 0x040fe400078e0236 */
[----:B----4-:R4:W-:Y:S02]  /*17f360*/  @P3 STG.E desc[UR40][R10.64], R216 ;  /* 0x000000d80a003986 */ /* 0x0109e4000c101928 */
[----:B-1----:R-:W-:-:S02]  /*17f370*/  IMAD.WIDE R8, R143, 0x4, R52 ;  /* 0x000000048f087825 */ /* 0x002fc400078e0234 */
[----:B------:R1:W-:Y:S01]  /*17f380*/  @P1 STG.E desc[UR40][R6.64], R220 ;  /* 0x000000dc06001986 */ /* 0x0003e2000c101928 */
[----:B------:R-:W-:Y:S01]  /*17f390*/  ISETP.LT.AND P3, PT, R138, UR5, !P2 ;  /* 0x000000058a007c0c */ /* 0x000fe2000d761270 */
[----:B---3--:R-:W-:Y:S01]  /*17f3a0*/  IMAD.WIDE R2, R143, 0x4, R50 ;  /* 0x000000048f027825 */ /* 0x008fe200078e0232 */
[----:B------:R-:W-:Y:S01]  /*17f3b0*/  ISETP.LT.AND P1, PT, R139, UR5, !P2 ;  /* 0x000000058b007c0c */ /* 0x000fe2000d721270 */
[----:B------:R3:W-:Y:S02]  /*17f3c0*/  @P0 STG.E desc[UR40][R8.64], R228 ;  /* 0x000000e408000986 */ /* 0x0007e4000c101928 */
[----:B------:R-:W-:Y:S01]  /*17f3d0*/  IMAD.WIDE R4, R143, 0x4, R48 ;  /* 0x000000048f047825 */ /* 0x000fe200078e0230 */
[----:B------:R-:W-:-:S03]  /*17f3e0*/  ISETP.LT.AND P0, PT, R140, UR5, !P2 ;  /* 0x000000058c007c0c */ /* 0x000fc6000d701270 */
[----:B----4-:R-:W-:-:S04]  /*17f3f0*/  IMAD.WIDE R10, R143, 0x4, R44 ;  /* 0x000000048f0a7825 */ /* 0x010fc800078e022c */
[----:B-1----:R-:W-:-:S04]  /*17f400*/  IMAD.WIDE R6, R143, 0x4, R46 ;  /* 0x000000048f067825 */ /* 0x002fc800078e022e */
[----:B------:R-:W-:Y:S02]  /*17f410*/  IMAD.WIDE R12, R143, 0x4, R42 ;  /* 0x000000048f0c7825 */ /* 0x000fe400078e022a */
[----:B------:R-:W4:Y:S04]  /*17f420*/  LDL.LU R143, [R1+0x56c0] ;  /* 0x0056c000018f7983 */ /* 0x000f280000300800 */
[----:B------:R-:W4:Y:S04]  /*17f430*/  LDL.LU R216, [R1+0x32c] ;  /* 0x00032c0001d87983 */ /* 0x000f280000300800 */
[----:B------:R-:W4:Y:S04]  /*17f440*/  LDL.LU R220, [R1+0x30c] ;  /* 0x00030c0001dc7983 */ /* 0x000f280000300800 */
[----:B---3--:R-:W3:Y:S04]  /*17f450*/  LDL.LU R228, [R1+0x2ec] ;  /* 0x0002ec0001e47983 */ /* 0x008ee80000300800 */
[----:B------:R1:W-:Y:S04]  /*17f460*/  @P3 STG.E desc[UR40][R2.64], R236 ;  /* 0x000000ec02003986 */ /* 0x0003e8000c101928 */
[----:B------:R1:W-:Y:S04]  /*17f470*/  @P1 STG.E desc[UR40][R4.64], R244 ;  /* 0x000000f404001986 */ /* 0x0003e8000c101928 */
[----:B------:R1:W-:Y:S04]  /*17f480*/  @P0 STG.E desc[UR40][R6.64], R136 ;  /* 0x0000008806000986 */ /* 0x0003e8000c101928 */
[----:B-1----:R-:W3:Y:S04]  /*17f490*/  LDL.LU R236, [R1+0x2cc] ;  /* 0x0002cc0001ec7983 */ /* 0x002ee80000300800 */
[----:B------:R-:W3:Y:S04]  /*17f4a0*/  LDL.LU R244, [R1+0x2ac] ;  /* 0x0002ac0001f47983 */ /* 0x000ee80000300800 */
[----:B------:R-:W3:Y:S01]  /*17f4b0*/  LDL.LU R136, [R1+0x1bc] ;  /* 0x0001bc0001887983 */ /* 0x000ee20000300800 */
[----:B------:R-:W-:-:S02]  /*17f4c0*/  ISETP.LT.AND P3, PT, R141, UR5, !P2 ;  /* 0x000000058d007c0c */ /* 0x000fc4000d761270 */
[----:B------:R-:W-:Y:S02]  /*17f4d0*/  ISETP.LT.AND P2, PT, R142, UR5, !P2 ;  /* 0x000000058e007c0c */ /* 0x000fe4000d741270 */
[----:B------:R-:W-:Y:S02]  /*17f4e0*/  ISETP.LT.AND P1, PT, R224, UR5, !P4 ;  /* 0x00000005e0007c0c */ /* 0x000fe4000e721270 */
[----:B------:R-:W-:Y:S01]  /*17f4f0*/  ISETP.LT.AND P0, PT, R240, UR5, !P4 ;  /* 0x00000005f0007c0c */ /* 0x000fe2000e701270 */
[----:B------:R-:W-:-:S04]  /*17f500*/  IMAD.WIDE R2, R212, 0x4, R56 ;  /* 0x00000004d4027825 */ /* 0x000fc800078e0238 */
[----:B------:R-:W-:Y:S02]  /*17f510*/  IMAD.WIDE R4, R212, 0x4, R54 ;  /* 0x00000004d4047825 */ /* 0x000fe400078e0236 */
[----:B------:R1:W-:Y:S01]  /*17f520*/  @P3 STG.E desc[UR40][R10.64], R234 ;  /* 0x000000ea0a003986 */ /* 0x0003e2000c101928 */
[----:B------:R-:W-:-:S03]  /*17f530*/  ISETP.LT.AND P3, PT, R138, UR5, !P4 ;  /* 0x000000058a007c0c */ /* 0x000fc6000e761270 */
[----:B------:R1:W-:Y:S01]  /*17f540*/  @P2 STG.E desc[UR40][R12.64], R202 ;  /* 0x000000ca0c002986 */ /* 0x0003e2000c101928 */
[----:B------:R-:W-:-:S03]  /*17f550*/  ISETP.LT.AND P2, PT, R248, UR5, !P4 ;  /* 0x00000005f8007c0c */ /* 0x000fc6000e741270 */
[----:B------:R1:W-:Y:S01]  /*17f560*/  @P1 STG.E desc[UR40][R2.64], R194 ;  /* 0x000000c202001986 */ /* 0x0003e2000c101928 */
[----:B------:R-:W-:-:S03]  /*17f570*/  ISETP.LT.AND P1, PT, R139, UR5, !P4 ;  /* 0x000000058b007c0c */ /* 0x000fc6000e721270 */
[----:B------:R1:W-:Y:S01]  /*17f580*/  @P0 STG.E desc[UR40][R4.64], R186 ;  /* 0x000000ba04000986 */ /* 0x0003e2000c101928 */
[----:B------:R-:W-:Y:S01]  /*17f590*/  ISETP.LT.AND P0, PT, R140, UR5, !P4 ;  /* 0x000000058c007c0c */ /* 0x000fe2000e701270 */
[----:B------:R-:W-:-:S04]  /*17f5a0*/  IMAD.WIDE R8, R212, 0x4, R52 ;  /* 0x00000004d4087825 */ /* 0x000fc800078e0234 */
[C---:B------:R-:W-:Y:S01]  /*17f5b0*/  IMAD.WIDE R6, R212.reuse, 0x4, R50 ;  /* 0x00000004d4067825 */ /* 0x040fe200078e0232 */
[----:B------:R-:W-:Y:S03]  /*17f5c0*/  @P2 STG.E desc[UR40][R8.64], R178 ;  /* 0x000000b208002986 */ /* 0x000fe6000c101928 */
[----:B-1----:R-:W-:Y:S01]  /*17f5d0*/  IMAD.WIDE R10, R212, 0x4, R48 ;  /* 0x00000004d40a7825 */ /* 0x002fe200078e0230 */
[----:B------:R-:W-:-:S03]  /*17f5e0*/  ISETP.LT.AND P2, PT, R141, UR5, !P4 ;  /* 0x000000058d007c0c */ /* 0x000fc6000e741270 */
[----:B------:R-:W-:Y:S01]  /*17f5f0*/  IMAD.WIDE R12, R212, 0x4, R46 ;  /* 0x00000004d40c7825 */ /* 0x000fe200078e022e */
[----:B------:R2:W-:Y:S01]  /*17f600*/  @P3 STG.E desc[UR40][R6.64], R170 ;  /* 0x000000aa06003986 */ /* 0x0005e2000c101928 */
[----:B------:R-:W-:Y:S02]  /*17f610*/  ISETP.LT.AND P4, PT, R142, UR5, !P4 ;  /* 0x000000058e007c0c */ /* 0x000fe4000e781270 */
[----:B------:R-:W-:Y:S01]  /*17f620*/  ISETP.LT.AND P3, PT, R224, UR5, !P5 ;  /* 0x00000005e0007c0c */ /* 0x000fe2000ef61270 */
[----:B------:R1:W-:Y:S01]  /*17f630*/  @P1 STG.E desc[UR40][R10.64], R162 ;  /* 0x000000a20a001986 */ /* 0x0003e2000c101928 */
[----:B------:R-:W-:-:S03]  /*17f640*/  ISETP.LT.AND P1, PT, R240, UR5, !P5 ;  /* 0x00000005f0007c0c */ /* 0x000fc6000ef21270 */
[----:B------:R1:W-:Y:S01]  /*17f650*/  @P0 STG.E desc[UR40][R12.64], R154 ;  /* 0x0000009a0c000986 */ /* 0x0003e2000c101928 */
[----:B------:R-:W-:Y:S01]  /*17f660*/  ISETP.LT.AND P0, PT, R248, UR5, !P5 ;  /* 0x00000005f8007c0c */ /* 0x000fe2000ef01270 */
[----:B------:R-:W-:-:S04]  /*17f670*/  IMAD.WIDE R2, R212, 0x4, R44 ;  /* 0x00000004d4027825 */ /* 0x000fc800078e022c */
[----:B------:R-:W-:Y:S01]  /*17f680*/  IMAD.WIDE R4, R212, 0x4, R42 ;  /* 0x00000004d4047825 */ /* 0x000fe200078e022a */
[----:B------:R1:W-:Y:S01]  /*17f690*/  @P2 STG.E desc[UR40][R2.64], R146 ;  /* 0x0000009202002986 */ /* 0x0003e2000c101928 */
[----:B------:R-:W-:-:S03]  /*17f6a0*/  ISETP.LT.AND P2, PT, R138, UR5, !P5 ;  /* 0x000000058a007c0c */ /* 0x000fc6000ef41270 */
[----:B------:R1:W-:Y:S01]  /*17f6b0*/  @P4 STG.E desc[UR40][R4.64], R102 ;  /* 0x0000006604004986 */ /* 0x0003e2000c101928 */
[----:B------:R-:W-:Y:S01]  /*17f6c0*/  ISETP.LT.AND P4, PT, R140, UR5, !P5 ;  /* 0x000000058c007c0c */ /* 0x000fe2000ef81270 */
[----:B--2---:R-:W-:-:S04]  /*17f6d0*/  IMAD.WIDE R6, R137, 0x4, R56 ;  /* 0x0000000489067825 */ /* 0x004fc800078e0238 */
[----:B------:R-:W-:-:S04]  /*17f6e0*/  IMAD.WIDE R8, R137, 0x4, R54 ;  /* 0x0000000489087825 */ /* 0x000fc800078e0236 */
[----:B-1----:R-:W-:-:S04]  /*17f6f0*/  IMAD.WIDE R10, R137, 0x4, R52 ;  /* 0x00000004890a7825 */ /* 0x002fc800078e0234 */
[----:B------:R-:W-:-:S04]  /*17f700*/  IMAD.WIDE R12, R137, 0x4, R50 ;  /* 0x00000004890c7825 */ /* 0x000fc800078e0232 */
[----:B------:R-:W-:-:S04]  /*17f710*/  IMAD.WIDE R2, R137, 0x4, R48 ;  /* 0x0000000489027825 */ /* 0x000fc800078e0230 */
[----:B------:R-:W-:Y:S01]  /*17f720*/  IMAD.WIDE R4, R137, 0x4, R46 ;  /* 0x0000000489047825 */ /* 0x000fe200078e022e */
[----:B----4-:R1:W-:Y:S01]  /*17f730*/  @P3 STG.E desc[UR40][R6.64], R216 ;  /* 0x000000d806003986 */ /* 0x0103e2000c101928 */
[----:B------:R-:W-:-:S03]  /*17f740*/  ISETP.LT.AND P3, PT, R139, UR5, !P5 ;  /* 0x000000058b007c0c */ /* 0x000fc6000ef61270 */
[----:B------:R2:W-:Y:S01]  /*17f750*/  @P1 STG.E desc[UR40][R8.64], R220 ;  /* 0x000000dc08001986 */ /* 0x0005e2000c101928 */
[----:B------:R-:W-:-:S03]  /*17f760*/  ISETP.LT.AND P1, PT, R224, UR5, !P6 ;  /* 0x00000005e0007c0c */ /* 0x000fc6000f721270 */
[----:B---3--:R3:W-:Y:S01]  /*17f770*/  @P0 STG.E desc[UR40][R10.64], R228 ;  /* 0x000000e40a000986 */ /* 0x0087e2000c101928 */
[----:B------:R-:W-:Y:S02]  /*17f780*/  ISETP.LT.AND P0, PT, R141, UR5, !P5 ;  /* 0x000000058d007c0c */ /* 0x000fe4000ef01270 */
[----:B------:R-:W-:Y:S01]  /*17f790*/  ISETP.LT.AND P5, PT, R142, UR5, !P5 ;  /* 0x000000058e007c0c */ /* 0x000fe2000efa1270 */
[----:B-1----:R-:W-:-:S04]  /*17f7a0*/  IMAD.WIDE R6, R137, 0x4, R44 ;  /* 0x0000000489067825 */ /* 0x002fc800078e022c */
[----:B--2---:R-:W-:-:S04]  /*17f7b0*/  IMAD.WIDE R8, R137, 0x4, R42 ;  /* 0x0000000489087825 */ /* 0x004fc800078e022a */
[----:B------:R-:W-:Y:S01]  /*17f7c0*/  IMAD.WIDE R56, R143, 0x4, R56 ;  /* 0x000000048f387825 */ /* 0x000fe200078e0238 */
[----:B------:R3:W-:Y:S01]  /*17f7d0*/  @P2 STG.E desc[UR40][R12.64], R236 ;  /* 0x000000ec0c002986 */ /* 0x0007e2000c101928 */
[----:B------:R-:W-:-:S03]  /*17f7e0*/  ISETP.LT.AND P2, PT, R240, UR5, !P6 ;  /* 0x00000005f0007c0c */ /* 0x000fc6000f741270 */
        /* <DEDUP_REMOVED lines=9> */
[----:B------:R-:W-:Y:S02]  /*17f880*/  ISETP.LT.AND P1, PT, R141, UR5, !P6 ;  /* 0x000000058d007c0c */ /* 0x000fe4000f721270 */
[----:B------:R-:W-:Y:S01]  /*17f890*/  ISETP.LT.AND P6, PT, R142, UR5, !P6 ;  /* 0x000000058e007c0c */ /* 0x000fe2000f7c1270 */
[----:B------:R-:W-:-:S04]  /*17f8a0*/  IMAD.WIDE R54, R143, 0x4, R54 ;  /* 0x000000048f367825 */ /* 0x000fc800078e0236 */
[C---:B------:R-:W-:Y:S01]  /*17f8b0*/  IMAD.WIDE R52, R143.reuse, 0x4, R52 ;  /* 0x000000048f347825 */ /* 0x040fe200078e0234 */
[----:B------:R3:W-:Y:S03]  /*17f8c0*/  @P2 STG.E desc[UR40][R54.64], R187 ;  /* 0x000000bb36002986 */ /* 0x0007e6000c101928 */
[C---:B------:R-:W-:Y:S01]  /*17f8d0*/  IMAD.WIDE R50, R143.reuse, 0x4, R50 ;  /* 0x000000048f327825 */ /* 0x040fe200078e0232 */
[----:B------:R3:W-:Y:S03]  /*17f8e0*/  @P3 STG.E desc[UR40][R52.64], R179 ;  /* 0x000000b334003986 */ /* 0x0007e6000c101928 */
[C---:B------:R-:W-:Y:S01]  /*17f8f0*/  IMAD.WIDE R48, R143.reuse, 0x4, R48 ;  /* 0x000000048f307825 */ /* 0x040fe200078e0230 */
[----:B------:R3:W-:Y:S03]  /*17f900*/  @P4 STG.E desc[UR40][R50.64], R171 ;  /* 0x000000ab32004986 */ /* 0x0007e6000c101928 */
[C---:B------:R-:W-:Y:S01]  /*17f910*/  IMAD.WIDE R46, R143.reuse, 0x4, R46 ;  /* 0x000000048f2e7825 */ /* 0x040fe200078e022e */
[----:B------:R3:W-:Y:S03]  /*17f920*/  @P0 STG.E desc[UR40][R48.64], R163 ;  /* 0x000000a330000986 */ /* 0x0007e6000c101928 */
[C---:B------:R-:W-:Y:S01]  /*17f930*/  IMAD.WIDE R44, R143.reuse, 0x4, R44 ;  /* 0x000000048f2c7825 */ /* 0x040fe200078e022c */
[----:B------:R3:W-:Y:S04]  /*17f940*/  @P5 STG.E desc[UR40][R46.64], R155 ;  /* 0x0000009b2e005986 */ /* 0x0007e8000c101928 */
[----:B------:R3:W-:Y:S01]  /*17f950*/  @P1 STG.E desc[UR40][R44.64], R147 ;  /* 0x000000932c001986 */ /* 0x0007e2000c101928 */
[----:B------:R-:W-:Y:S01]  /*17f960*/  IMAD.WIDE R42, R143, 0x4, R42 ;  /* 0x000000048f2a7825 */ /* 0x000fe200078e022a */
[----:B------:R-:W-:Y:S06]  /*17f970*/  @!P6 EXIT ;  /* 0x000000000000e94d */ /* 0x000fec0003800000 */
[----:B------:R-:W-:Y:S01]  /*17f980*/  STG.E desc[UR40][R42.64], R103 ;  /* 0x000000672a007986 */ /* 0x000fe2000c101928 */
[----:B------:R-:W-:Y:S05]  /*17f990*/  EXIT ;  /* 0x000000000000794d */ /* 0x000fea0003800000 */
.L_x_3:
[----:B------:R-:W-:-:S00]  /*17f9a0*/  BRA `(.L_x_3) ;  /* 0xfffffffc00fc7947 */ /* 0x000fc0000383ffff */
[----:B------:R-:W-:-:S00]  /*17f9b0*/  NOP ;  /* 0x0000000000007918 */ /* 0x000fc00000000000 */
        /* <DEDUP_REMOVED lines=12> */
.L_x_4:


//--------------------- .nv.shared.matmul_kernel  --------------------------
	.section	.nv.shared.matmul_kernel,"aw",@nobits
	.sectionflags	@""
	.align	16
	.zero		1024


//--------------------- .nv.shared.reserved.0     --------------------------
	.section	.nv.shared.reserved.0,"aw",@nobits
	.weak		__nv_reservedSMEM_offset_0_alias
	.size		__nv_reservedSMEM_offset_0_alias, 0, 64
	.other		__nv_reservedSMEM_offset_0_alias,@"STO_CUDA_RESERVED_SHARED STV_DEFAULT"
__nv_reservedSMEM_offset_0_alias:
	.zero		0
	.zero		64


//--------------------- .nv.constant0.matmul_kernel --------------------------
	.section	.nv.constant0.matmul_kernel,"a",@progbits
	.sectionflags	@""
	.align	4
.nv.constant0.matmul_kernel:
	.zero		976


//--------------------- SYMBOLS --------------------------

	.type		.nv.reservedSmem.offset0,@object
	.size		.nv.reservedSmem.offset0,0x4
	.type		.nv.reservedSmem.cap,@object
	.size		.nv.reservedSmem.cap,0x4
